# CuTe-DSL kernel — source=cudnn_frontend_dsl family=sdpa_bwd
# config = {"dtype": "BFloat16", "causal": true, "split_head": true}


// ===== COMPILED SASS (sm_100a) =====

	.target	sm_100a

	.elftype	@"ET_EXEC"


//--------------------- .note.nv.tkinfo           --------------------------
	.section	.note.nv.tkinfo,"",@"SHT_NOTE"
	.sectionflags	@"SHF_NOTE_NV_TKINFO"
	.tkinfo
        /*0018*/ 	.word	0x00000081
        /*0030*/ 	.string	""
        /*0030*/ 	.string	"ptxas"
        /*0030*/ 	.string	"Cuda compilation tools, release 12.9, V12.9.83"
        /*0030*/ 	.string	"Build system must define TOOLS_VERSION_EXTENDED"
        /*0030*/ 	.string	"-O 3 -arch sm_100a "



//--------------------- .note.nv.cuver            --------------------------
	.section	.note.nv.cuver,"",@"SHT_NOTE"
	.sectionflags	@"SHF_NOTE_NV_CUVER"
        /*0018*/ 	.short	0x0001
        /*001a*/ 	.short	0x0064
        /*001c*/ 	.short	0x0001
        /*001e*/ 	.short	0x0000
        /*0020*/ 	.short	0x0001
        /*0022*/ 	.short	0x0000


//--------------------- .nv.info                  --------------------------
	.section	.nv.info,"",@"SHT_CUDA_INFO"
	.align	4


	//----- nvinfo : EIATTR_REGCOUNT
	.align		4
        /*0000*/ 	.byte	0x04, 0x2f
        /*0002*/ 	.short	(.L_6 - .L_5)
	.align		4
.L_5:
        /*0004*/ 	.word	index@(kernel_cutlass_sum_OdO_cudnnsdpabwdfmha_backward_sm100_2kernelBlackwellFusedMultiHeadAttentionBackward_object_at__tensorptrbf16gmemalign64o409625620481256div64_tensorptrbf16gmemalign64o40_0)
        /*0008*/ 	.word	0x00000016


	//----- nvinfo : EIATTR_FRAME_SIZE
	.align		4
.L_6:
        /*000c*/ 	.byte	0x04, 0x11
        /*000e*/ 	.short	(.L_8 - .L_7)
	.align		4
.L_7:
        /*0010*/ 	.word	index@(kernel_cutlass_sum_OdO_cudnnsdpabwdfmha_backward_sm100_2kernelBlackwellFusedMultiHeadAttentionBackward_object_at__tensorptrbf16gmemalign64o409625620481256div64_tensorptrbf16gmemalign64o40_0)
        /*0014*/ 	.word	0x00000000


	//----- nvinfo : EIATTR_REGCOUNT
	.align		4
.L_8:
        /*0018*/ 	.byte	0x04, 0x2f
        /*001a*/ 	.short	(.L_10 - .L_9)
	.align		4
.L_9:
        /*001c*/ 	.word	index@(kernel_cutlass_kernel_cudnnsdpabwdfmha_dq_d256_sm100BlackwellFusedAttentionDQKernel_object_at_____Int32_Int32_Int32_TiledMMA_ThrLayoutVMNK21111000_PermutationMNK____MMAAtom_ThrID21_ShapeM_1)
        /*0020*/ 	.word	0x000000a8


	//----- nvinfo : EIATTR_FRAME_SIZE
	.align		4
.L_10:
        /*0024*/ 	.byte	0x04, 0x11
        /*0026*/ 	.short	(.L_12 - .L_11)
	.align		4
.L_11:
        /*0028*/ 	.word	index@($__internal_6_$__cuda_sm10x_tcgen05_guardrail_trap_unallocated_columns_being_dealloced)
        /*002c*/ 	.word	0x00000000


	//----- nvinfo : EIATTR_FRAME_SIZE
	.align		4
.L_12:
        /*0030*/ 	.byte	0x04, 0x11
        /*0032*/ 	.short	(.L_14 - .L_13)
	.align		4
.L_13:
        /*0034*/ 	.word	index@($__internal_5_$__cuda_sm10x_tcgen05_guardrail_trap_phase_invalid_during_alloc)
        /*0038*/ 	.word	0x00000000


	//----- nvinfo : EIATTR_FRAME_SIZE
	.align		4
.L_14:
        /*003c*/ 	.byte	0x04, 0x11
        /*003e*/ 	.short	(.L_16 - .L_15)
	.align		4
.L_15:
        /*0040*/ 	.word	index@($__internal_4_$__cuda_sm10x_tcgen05_guardrail_trap_col_being_dealloced_not_returned_by_alloc)
        /*0044*/ 	.word	0x00000000


	//----- nvinfo : EIATTR_FRAME_SIZE
	.align		4
.L_16:
        /*0048*/ 	.byte	0x04, 0x11
        /*004a*/ 	.short	(.L_18 - .L_17)
	.align		4
.L_17:
        /*004c*/ 	.word	index@(kernel_cutlass_kernel_cudnnsdpabwdfmha_dq_d256_sm100BlackwellFusedAttentionDQKernel_object_at_____Int32_Int32_Int32_TiledMMA_ThrLayoutVMNK21111000_PermutationMNK____MMAAtom_ThrID21_ShapeM_1)
        /*0050*/ 	.word	0x00000000


	//----- nvinfo : EIATTR_REGCOUNT
	.align		4
.L_18:
        /*0054*/ 	.byte	0x04, 0x2f
        /*0056*/ 	.short	(.L_20 - .L_19)
	.align		4
.L_19:
        /*0058*/ 	.word	index@(kernel_cutlass_dkdv_bwd_cudnnsdpabwdfmha_dkdv_d256_sm100BlackwellFusedAttentionDKDVKernel_object_at__TiledMMA_ThrLayoutVMNK21111000_PermutationMNK____MMAAtom_ThrID21_ShapeMNK2566416_TVLay_2)
        /*005c*/ 	.word	0x00000080


	//----- nvinfo : EIATTR_FRAME_SIZE
	.align		4
.L_20:
        /*0060*/ 	.byte	0x04, 0x11
        /*0062*/ 	.short	(.L_22 - .L_21)
	.align		4
.L_21:
        /*0064*/ 	.word	index@($__internal_3_$__cuda_sm20_div_u16)
        /*0068*/ 	.word	0x00000190


	//----- nvinfo : EIATTR_FRAME_SIZE
	.align		4
.L_22:
        /*006c*/ 	.byte	0x04, 0x11
        /*006e*/ 	.short	(.L_24 - .L_23)
	.align		4
.L_23:
        /*0070*/ 	.word	index@($__internal_2_$__cuda_sm10x_tcgen05_guardrail_trap_unallocated_columns_being_dealloced)
        /*0074*/ 	.word	0x00000190


	//----- nvinfo : EIATTR_FRAME_SIZE
	.align		4
.L_24:
        /*0078*/ 	.byte	0x04, 0x11
        /*007a*/ 	.short	(.L_26 - .L_25)
	.align		4
.L_25:
        /*007c*/ 	.word	index@($__internal_1_$__cuda_sm10x_tcgen05_guardrail_trap_phase_invalid_during_alloc)
        /*0080*/ 	.word	0x00000190


	//----- nvinfo : EIATTR_FRAME_SIZE
	.align		4
.L_26:
        /*0084*/ 	.byte	0x04, 0x11
        /*0086*/ 	.short	(.L_28 - .L_27)
	.align		4
.L_27:
        /*0088*/ 	.word	index@($__internal_0_$__cuda_sm10x_tcgen05_guardrail_trap_col_being_dealloced_not_returned_by_alloc)
        /*008c*/ 	.word	0x00000190


	//----- nvinfo : EIATTR_FRAME_SIZE
	.align		4
.L_28:
        /*0090*/ 	.byte	0x04, 0x11
        /*0092*/ 	.short	(.L_30 - .L_29)
	.align		4
.L_29:
        /*0094*/ 	.word	index@(kernel_cutlass_dkdv_bwd_cudnnsdpabwdfmha_dkdv_d256_sm100BlackwellFusedAttentionDKDVKernel_object_at__TiledMMA_ThrLayoutVMNK21111000_PermutationMNK____MMAAtom_ThrID21_ShapeMNK2566416_TVLay_2)
        /*0098*/ 	.word	0x00000190


	//----- nvinfo : EIATTR_MIN_STACK_SIZE
	.align		4
.L_30:
        /*009c*/ 	.byte	0x04, 0x12
        /*009e*/ 	.short	(.L_32 - .L_31)
	.align		4
.L_31:
        /*00a0*/ 	.word	index@(kernel_cutlass_dkdv_bwd_cudnnsdpabwdfmha_dkdv_d256_sm100BlackwellFusedAttentionDKDVKernel_object_at__TiledMMA_ThrLayoutVMNK21111000_PermutationMNK____MMAAtom_ThrID21_ShapeMNK2566416_TVLay_2)
        /*00a4*/ 	.word	0x00000190


	//----- nvinfo : EIATTR_MIN_STACK_SIZE
	.align		4
.L_32:
        /*00a8*/ 	.byte	0x04, 0x12
        /*00aa*/ 	.short	(.L_34 - .L_33)
	.align		4
.L_33:
        /*00ac*/ 	.word	index@(kernel_cutlass_kernel_cudnnsdpabwdfmha_dq_d256_sm100BlackwellFusedAttentionDQKernel_object_at_____Int32_Int32_Int32_TiledMMA_ThrLayoutVMNK21111000_PermutationMNK____MMAAtom_ThrID21_ShapeM_1)
        /*00b0*/ 	.word	0x00000000


	//----- nvinfo : EIATTR_MIN_STACK_SIZE
	.align		4
.L_34:
        /*00b4*/ 	.byte	0x04, 0x12
        /*00b6*/ 	.short	(.L_36 - .L_35)
	.align		4
.L_35:
        /*00b8*/ 	.word	index@(kernel_cutlass_sum_OdO_cudnnsdpabwdfmha_backward_sm100_2kernelBlackwellFusedMultiHeadAttentionBackward_object_at__tensorptrbf16gmemalign64o409625620481256div64_tensorptrbf16gmemalign64o40_0)
        /*00bc*/ 	.word	0x00000000
.L_36:


//--------------------- .nv.info.kernel_cutlass_dkdv_bwd_cudnnsdpabwdfmha_dkdv_d256_sm100BlackwellFusedAttentionDKDVKernel_object_at__TiledMMA_ThrLayoutVMNK21111000_PermutationMNK____MMAAtom_ThrID21_ShapeMNK2566416_TVLay_2 --------------------------
	.section	.nv.info.kernel_cutlass_dkdv_bwd_cudnnsdpabwdfmha_dkdv_d256_sm100BlackwellFusedAttentionDKDVKernel_object_at__TiledMMA_ThrLayoutVMNK21111000_PermutationMNK____MMAAtom_ThrID21_ShapeMNK2566416_TVLay_2,"",@"SHT_CUDA_INFO"
	.sectionflags	@""
	.align	4


	//----- nvinfo : EIATTR_CUDA_API_VERSION
	.align		4
        /*0000*/ 	.byte	0x04, 0x37
        /*0002*/ 	.short	(.L_38 - .L_37)
.L_37:
        /*0004*/ 	.word	0x00000081


	//----- nvinfo : EIATTR_KPARAM_INFO
	.align		4
.L_38:
        /*0008*/ 	.byte	0x04, 0x17
        /*000a*/ 	.short	(.L_40 - .L_39)
.L_39:
        /*000c*/ 	.word	0x00000000
        /*0010*/ 	.short	0x001f
        /*0012*/ 	.short	0x0528
        /*0014*/ 	.byte	0x00, 0xf0, 0x11, 0x00


	//----- nvinfo : EIATTR_KPARAM_INFO
	.align		4
.L_40:
        /*0018*/ 	.byte	0x04, 0x17
        /*001a*/ 	.short	(.L_42 - .L_41)
.L_41:
        /*001c*/ 	.word	0x00000000
        /*0020*/ 	.short	0x001e
        /*0022*/ 	.short	0x0524
        /*0024*/ 	.byte	0x00, 0xf0, 0x11, 0x00


	//----- nvinfo : EIATTR_KPARAM_INFO
	.align		4
.L_42:
        /*0028*/ 	.byte	0x04, 0x17
        /*002a*/ 	.short	(.L_44 - .L_43)
.L_43:
        /*002c*/ 	.word	0x00000000
        /*0030*/ 	.short	0x001d
        /*0032*/ 	.short	0x0520
        /*0034*/ 	.byte	0x00, 0xf0, 0x11, 0x00


	//----- nvinfo : EIATTR_KPARAM_INFO
	.align		4
.L_44:
        /*0038*/ 	.byte	0x04, 0x17
        /*003a*/ 	.short	(.L_46 - .L_45)
.L_45:
        /*003c*/ 	.word	0x00000000
        /*0040*/ 	.short	0x001c
        /*0042*/ 	.short	0x051c
        /*0044*/ 	.byte	0x00, 0xf0, 0x11, 0x00


	//----- nvinfo : EIATTR_KPARAM_INFO
	.align		4
.L_46:
        /*0048*/ 	.byte	0x04, 0x17
        /*004a*/ 	.short	(.L_48 - .L_47)
.L_47:
        /*004c*/ 	.word	0x00000000
        /*0050*/ 	.short	0x001b
        /*0052*/ 	.short	0x0518
        /*0054*/ 	.byte	0x00, 0xf0, 0x11, 0x00


	//----- nvinfo : EIATTR_KPARAM_INFO
	.align		4
.L_48:
        /*0058*/ 	.byte	0x04, 0x17
        /*005a*/ 	.short	(.L_50 - .L_49)
.L_49:
        /*005c*/ 	.word	0x00000000
        /*0060*/ 	.short	0x001a
        /*0062*/ 	.short	0x0514
        /*0064*/ 	.byte	0x00, 0xf0, 0x11, 0x00


	//----- nvinfo : EIATTR_KPARAM_INFO
	.align		4
.L_50:
        /*0068*/ 	.byte	0x04, 0x17
        /*006a*/ 	.short	(.L_52 - .L_51)
.L_51:
        /*006c*/ 	.word	0x00000000
        /*0070*/ 	.short	0x0019
        /*0072*/ 	.short	0x0510
        /*0074*/ 	.byte	0x00, 0xf0, 0x11, 0x00


	//----- nvinfo : EIATTR_KPARAM_INFO
	.align		4
.L_52:
        /*0078*/ 	.byte	0x04, 0x17
        /*007a*/ 	.short	(.L_54 - .L_53)
.L_53:
        /*007c*/ 	.word	0x00000000
        /*0080*/ 	.short	0x0018
        /*0082*/ 	.short	0x050c
        /*0084*/ 	.byte	0x00, 0xf0, 0x11, 0x00


	//----- nvinfo : EIATTR_KPARAM_INFO
	.align		4
.L_54:
        /*0088*/ 	.byte	0x04, 0x17
        /*008a*/ 	.short	(.L_56 - .L_55)
.L_55:
        /*008c*/ 	.word	0x00000000
        /*0090*/ 	.short	0x0017
        /*0092*/ 	.short	0x0508
        /*0094*/ 	.byte	0x00, 0xf0, 0x11, 0x00


	//----- nvinfo : EIATTR_KPARAM_INFO
	.align		4
.L_56:
        /*0098*/ 	.byte	0x04, 0x17
        /*009a*/ 	.short	(.L_58 - .L_57)
.L_57:
        /*009c*/ 	.word	0x00000000
        /*00a0*/ 	.short	0x0016
        /*00a2*/ 	.short	0x04e8
        /*00a4*/ 	.byte	0x00, 0xf0, 0x81, 0x00


	//----- nvinfo : EIATTR_KPARAM_INFO
	.align		4
.L_58:
        /*00a8*/ 	.byte	0x04, 0x17
        /*00aa*/ 	.short	(.L_60 - .L_59)
.L_59:
        /*00ac*/ 	.word	0x00000000
        /*00b0*/ 	.short	0x0015
        /*00b2*/ 	.short	0x04e0
        /*00b4*/ 	.byte	0x00, 0xf0, 0x11, 0x00


	//----- nvinfo : EIATTR_KPARAM_INFO
	.align		4
.L_60:
        /*00b8*/ 	.byte	0x04, 0x17
        /*00ba*/ 	.short	(.L_62 - .L_61)
.L_61:
        /*00bc*/ 	.word	0x00000000
        /*00c0*/ 	.short	0x0014
        /*00c2*/ 	.short	0x04c0
        /*00c4*/ 	.byte	0x00, 0xf0, 0x81, 0x00


	//----- nvinfo : EIATTR_KPARAM_INFO
	.align		4
.L_62:
        /*00c8*/ 	.byte	0x04, 0x17
        /*00ca*/ 	.short	(.L_64 - .L_63)
.L_63:
        /*00cc*/ 	.word	0x00000000
        /*00d0*/ 	.short	0x0013
        /*00d2*/ 	.short	0x04a8
        /*00d4*/ 	.byte	0x00, 0xf0, 0x61, 0x00


	//----- nvinfo : EIATTR_KPARAM_INFO
	.align		4
.L_64:
        /*00d8*/ 	.byte	0x04, 0x17
        /*00da*/ 	.short	(.L_66 - .L_65)
.L_65:
        /*00dc*/ 	.word	0x00000000
        /*00e0*/ 	.short	0x0012
        /*00e2*/ 	.short	0x0490
        /*00e4*/ 	.byte	0x00, 0xf0, 0x61, 0x00


	//----- nvinfo : EIATTR_KPARAM_INFO
	.align		4
.L_66:
        /*00e8*/ 	.byte	0x04, 0x17
        /*00ea*/ 	.short	(.L_68 - .L_67)
.L_67:
        /*00ec*/ 	.word	0x00000000
        /*00f0*/ 	.short	0x0011
        /*00f2*/ 	.short	0x0480
        /*00f4*/ 	.byte	0x00, 0xf0, 0x31, 0x00


	//----- nvinfo : EIATTR_KPARAM_INFO
	.align		4
.L_68:
        /*00f8*/ 	.byte	0x04, 0x17
        /*00fa*/ 	.short	(.L_70 - .L_69)
.L_69:
        /*00fc*/ 	.word	0x00000000
        /*0100*/ 	.short	0x0010
        /*0102*/ 	.short	0x0400
        /*0104*/ 	.byte	0x00, 0xf0, 0x01, 0x02


	//----- nvinfo : EIATTR_KPARAM_INFO
	.align		4
.L_70:
        /*0108*/ 	.byte	0x04, 0x17
        /*010a*/ 	.short	(.L_72 - .L_71)
.L_71:
        /*010c*/ 	.word	0x00000000
        /*0110*/ 	.short	0x000f
        /*0112*/ 	.short	0x03c0
        /*0114*/ 	.byte	0x00, 0xf0, 0x31, 0x00


	//----- nvinfo : EIATTR_KPARAM_INFO
	.align		4
.L_72:
        /*0118*/ 	.byte	0x04, 0x17
        /*011a*/ 	.short	(.L_74 - .L_73)
.L_73:
        /*011c*/ 	.word	0x00000000
        /*0120*/ 	.short	0x000e
        /*0122*/ 	.short	0x0340
        /*0124*/ 	.byte	0x00, 0xf0, 0x01, 0x02


	//----- nvinfo : EIATTR_KPARAM_INFO
	.align		4
.L_74:
        /*0128*/ 	.byte	0x04, 0x17
        /*012a*/ 	.short	(.L_76 - .L_75)
.L_75:
        /*012c*/ 	.word	0x00000000
        /*0130*/ 	.short	0x000d
        /*0132*/ 	.short	0x0300
        /*0134*/ 	.byte	0x00, 0xf0, 0x31, 0x00


	//----- nvinfo : EIATTR_KPARAM_INFO
	.align		4
.L_76:
        /*0138*/ 	.byte	0x04, 0x17
        /*013a*/ 	.short	(.L_78 - .L_77)
.L_77:
        /*013c*/ 	.word	0x00000000
        /*0140*/ 	.short	0x000c
        /*0142*/ 	.short	0x0280
        /*0144*/ 	.byte	0x00, 0xf0, 0x01, 0x02


	//----- nvinfo : EIATTR_KPARAM_INFO
	.align		4
.L_78:
        /*0148*/ 	.byte	0x04, 0x17
        /*014a*/ 	.short	(.L_80 - .L_79)
.L_79:
        /*014c*/ 	.word	0x00000000
        /*0150*/ 	.short	0x000b
        /*0152*/ 	.short	0x0250
        /*0154*/ 	.byte	0x00, 0xf0, 0x81, 0x00


	//----- nvinfo : EIATTR_KPARAM_INFO
	.align		4
.L_80:
        /*0158*/ 	.byte	0x04, 0x17
        /*015a*/ 	.short	(.L_82 - .L_81)
.L_81:
        /*015c*/ 	.word	0x00000000
        /*0160*/ 	.short	0x000a
        /*0162*/ 	.short	0x0240
        /*0164*/ 	.byte	0x00, 0xf0, 0x31, 0x00


	//----- nvinfo : EIATTR_KPARAM_INFO
	.align		4
.L_82:
        /*0168*/ 	.byte	0x04, 0x17
        /*016a*/ 	.short	(.L_84 - .L_83)
.L_83:
        /*016c*/ 	.word	0x00000000
        /*0170*/ 	.short	0x0009
        /*0172*/ 	.short	0x01c0
        /*0174*/ 	.byte	0x00, 0xf0, 0x01, 0x02


	//----- nvinfo : EIATTR_KPARAM_INFO
	.align		4
.L_84:
        /*0178*/ 	.byte	0x04, 0x17
        /*017a*/ 	.short	(.L_86 - .L_85)
.L_85:
        /*017c*/ 	.word	0x00000000
        /*0180*/ 	.short	0x0008
        /*0182*/ 	.short	0x0180
        /*0184*/ 	.byte	0x00, 0xf0, 0x31, 0x00


	//----- nvinfo : EIATTR_KPARAM_INFO
	.align		4
.L_86:
        /*0188*/ 	.byte	0x04, 0x17
        /*018a*/ 	.short	(.L_88 - .L_87)
.L_87:
        /*018c*/ 	.word	0x00000000
        /*0190*/ 	.short	0x0007
        /*0192*/ 	.short	0x0100
        /*0194*/ 	.byte	0x00, 0xf0, 0x01, 0x02


	//----- nvinfo : EIATTR_KPARAM_INFO
	.align		4
.L_88:
        /*0198*/ 	.byte	0x04, 0x17
        /*019a*/ 	.short	(.L_90 - .L_89)
.L_89:
        /*019c*/ 	.word	0x00000000
        /*01a0*/ 	.short	0x0006
        /*01a2*/ 	.short	0x00d0
        /*01a4*/ 	.byte	0x00, 0xf0, 0x61, 0x00


	//----- nvinfo : EIATTR_KPARAM_INFO
	.align		4
.L_90:
        /*01a8*/ 	.byte	0x04, 0x17
        /*01aa*/ 	.short	(.L_92 - .L_91)
.L_91:
        /*01ac*/ 	.word	0x00000000
        /*01b0*/ 	.short	0x0005
        /*01b2*/ 	.short	0x00c0
        /*01b4*/ 	.byte	0x00, 0xf0, 0x31, 0x00


	//----- nvinfo : EIATTR_KPARAM_INFO
	.align		4
.L_92:
        /*01b8*/ 	.byte	0x04, 0x17
        /*01ba*/ 	.short	(.L_94 - .L_93)
.L_93:
        /*01bc*/ 	.word	0x00000000
        /*01c0*/ 	.short	0x0004
        /*01c2*/ 	.short	0x0040
        /*01c4*/ 	.byte	0x00, 0xf0, 0x01, 0x02


	//----- nvinfo : EIATTR_KPARAM_INFO
	.align		4
.L_94:
        /*01c8*/ 	.byte	0x04, 0x17
        /*01ca*/ 	.short	(.L_96 - .L_95)
.L_95:
        /*01cc*/ 	.word	0x00000000
        /*01d0*/ 	.short	0x0003
        /*01d2*/ 	.short	0x0009
        /*01d4*/ 	.byte	0x00, 0xf0, 0x0d, 0x00


	//----- nvinfo : EIATTR_KPARAM_INFO
	.align		4
.L_96:
        /*01d8*/ 	.byte	0x04, 0x17
        /*01da*/ 	.short	(.L_98 - .L_97)
.L_97:
        /*01dc*/ 	.word	0x00000000
        /*01e0*/ 	.short	0x0002
        /*01e2*/ 	.short	0x0006
        /*01e4*/ 	.byte	0x00, 0xf0, 0x0d, 0x00


	//----- nvinfo : EIATTR_KPARAM_INFO
	.align		4
.L_98:
        /*01e8*/ 	.byte	0x04, 0x17
        /*01ea*/ 	.short	(.L_100 - .L_99)
.L_99:
        /*01ec*/ 	.word	0x00000000
        /*01f0*/ 	.short	0x0001
        /*01f2*/ 	.short	0x0003
        /*01f4*/ 	.byte	0x00, 0xf0, 0x0d, 0x00


	//----- nvinfo : EIATTR_KPARAM_INFO
	.align		4
.L_100:
        /*01f8*/ 	.byte	0x04, 0x17
        /*01fa*/ 	.short	(.L_102 - .L_101)
.L_101:
        /*01fc*/ 	.word	0x00000000
        /*0200*/ 	.short	0x0000
        /*0202*/ 	.short	0x0000
        /*0204*/ 	.byte	0x00, 0xf0, 0x0d, 0x00


	//----- nvinfo : EIATTR_AT_ENTRY_FRAGMENTS
	.align		4
.L_102:
        /*0208*/ 	.byte	0x04, 0x4f
        /*020a*/ 	.short	(.L_104 - .L_103)


	//   ....[0]....
.L_103:
        /*020c*/ 	.word	0x00000004


	//   ....[1]....
        /*0210*/ 	.word	0x00000005


	//----- nvinfo : EIATTR_RESERVED_SMEM_USED
	.align		4
.L_104:
        /*0214*/ 	.byte	0x01, 0x41
	.zero		2


	//----- nvinfo : EIATTR_SPARSE_MMA_MASK
	.align		4
        /*0218*/ 	.byte	0x03, 0x50
        /*021a*/ 	.short	0x0000


	//----- nvinfo : EIATTR_TCGEN05_2CTA_USED
	.align		4
        /*021c*/ 	.byte	0x01, 0x52
	.zero		2


	//----- nvinfo : EIATTR_MAXREG_COUNT
	.align		4
        /*0220*/ 	.byte	0x03, 0x1b
        /*0222*/ 	.short	0x00a8


	//----- nvinfo : EIATTR_NUM_BARRIERS
	.align		4
        /*0224*/ 	.byte	0x02, 0x4c
        /*0226*/ 	.byte	0x04
	.zero		1


	//----- nvinfo : EIATTR_ANNOTATIONS
	.align		4
        /*0228*/ 	.byte	0x04, 0x55
        /*022a*/ 	.short	(.L_106 - .L_105)


	//   ....[0]....
.L_105:
        /*022c*/ 	.word	0x00000001
        /*0230*/ 	.byte	0xf0, 0x00, 0x00, 0x00, 0x01, 0x00, 0x00, 0x00, 0x70, 0x09, 0x00, 0x00, 0x01, 0x00, 0x00, 0x00
        /* <DEDUP_REMOVED lines=130> */
        /*0a60*/ 	.byte	0x00, 0x85, 0x01, 0x00, 0x01, 0x00, 0x00, 0x00, 0xb0, 0x85, 0x01, 0x00


	//----- nvinfo : EIATTR_INT_WARP_WIDE_INSTR_OFFSETS
	.align		4
.L_106:
        /*0a6c*/ 	.byte	0x04, 0x31
        /*0a6e*/ 	.short	(.L_108 - .L_107)


	//   ....[0]....
.L_107:
        /*0a70*/ 	.word	0x00005760


	//   ....[1]....
        /*0a74*/ 	.word	0x00005770


	//   ....[2]....
        /*0a78*/ 	.word	0x000058a0


	//   ....[3]....
        /*0a7c*/ 	.word	0x000058b0


	//   ....[4]....
        /*0a80*/ 	.word	0x000059c0


	//   ....[5]....
        /*0a84*/ 	.word	0x000059d0


	//   ....[6]....
        /*0a88*/ 	.word	0x00005ac0


	//   ....[7]....
        /*0a8c*/ 	.word	0x00005ae0


	//   ....[8]....
        /*0a90*/ 	.word	0x00006000


	//   ....[9]....
        /*0a94*/ 	.word	0x00006010


	//   ....[10]....
        /*0a98*/ 	.word	0x00006140


	//   ....[11]....
        /*0a9c*/ 	.word	0x00006150


	//   ....[12]....
        /*0aa0*/ 	.word	0x00006260


	//   ....[13]....
        /*0aa4*/ 	.word	0x00006270


	//   ....[14]....
        /*0aa8*/ 	.word	0x00006360


	//   ....[15]....
        /*0aac*/ 	.word	0x00006380


	//   ....[16]....
        /*0ab0*/ 	.word	0x00006850


	//   ....[17]....
        /*0ab4*/ 	.word	0x00006890


	//   ....[18]....
        /*0ab8*/ 	.word	0x00006940


	//   ....[19]....
        /*0abc*/ 	.word	0x000069c0


	//   ....[20]....
        /*0ac0*/ 	.word	0x00006bf0


	//   ....[21]....
        /*0ac4*/ 	.word	0x00006c30


	//   ....[22]....
        /*0ac8*/ 	.word	0x000187a0


	//   ....[23]....
        /*0acc*/ 	.word	0x000187d0


	//   ....[24]....
        /*0ad0*/ 	.word	0x00018e80


	//   ....[25]....
        /*0ad4*/ 	.word	0x00018f10


	//   ....[26]....
        /*0ad8*/ 	.word	0x00019060


	//   ....[27]....
        /*0adc*/ 	.word	0x000190e0


	//   ....[28]....
        /*0ae0*/ 	.word	0x000191d0


	//   ....[29]....
        /*0ae4*/ 	.word	0x000192b0


	//   ....[30]....
        /*0ae8*/ 	.word	0x00019570


	//   ....[31]....
        /*0aec*/ 	.word	0x00019600


	//   ....[32]....
        /*0af0*/ 	.word	0x00019750


	//   ....[33]....
        /*0af4*/ 	.word	0x000197d0


	//   ....[34]....
        /*0af8*/ 	.word	0x000198c0


	//   ....[35]....
        /*0afc*/ 	.word	0x000199a0


	//   ....[36]....
        /*0b00*/ 	.word	0x00019c60


	//   ....[37]....
        /*0b04*/ 	.word	0x00019ce0


	//   ....[38]....
        /*0b08*/ 	.word	0x00019fb0


	//   ....[39]....
        /*0b0c*/ 	.word	0x0001a020


	//----- nvinfo : EIATTR_COOP_GROUP_MASK_REGIDS
	.align		4
.L_108:
        /*0b10*/ 	.byte	0x04, 0x29
        /*0b12*/ 	.short	(.L_110 - .L_109)


	//   ....[0]....
.L_109:
        /*0b14*/ 	.word	0xffffffff


	//   ....[1]....
        /*0b18*/ 	.word	0xffffffff


	//   ....[2]....
        /*0b1c*/ 	.word	0xffffffff


	//   ....[3]....
        /*0b20*/ 	.word	0xffffffff


	//   ....[4]....
        /*0b24*/ 	.word	0xffffffff


	//   ....[5]....
        /*0b28*/ 	.word	0xffffffff


	//----- nvinfo : EIATTR_COOP_GROUP_INSTR_OFFSETS
	.align		4
.L_110:
        /*0b2c*/ 	.byte	0x04, 0x28
        /*0b2e*/ 	.short	(.L_112 - .L_111)


	//   ....[0]....
.L_111:
        /*0b30*/ 	.word	0x00000f90


	//   ....[1]....
        /*0b34*/ 	.word	0x00001580


	//   ....[2]....
        /*0b38*/ 	.word	0x00001700


	//   ....[3]....
        /*0b3c*/ 	.word	0x00018490


	//   ....[4]....
        /*0b40*/ 	.word	0x00018630


	//   ....[5]....
        /*0b44*/ 	.word	0x00018890


	//----- nvinfo : EIATTR_REG_RECONFIG
	.align		4
.L_112:
        /*0b48*/ 	.byte	0x01, 0x54
	.zero		2


	//----- nvinfo : EIATTR_VRC_CTA_INIT_COUNT
	.align		4
        /*0b4c*/ 	.byte	0x02, 0x4a
        /*0b4e*/ 	.byte	0x80
	.zero		1


	//----- nvinfo : EIATTR_MBARRIER_INSTR_OFFSETS
	.align		4
        /*0b50*/ 	.byte	0x04, 0x39
        /*0b52*/ 	.short	(.L_114 - .L_113)


	//   ....[0]....
.L_113:
        /*0b54*/ 	.word	0x000005b0
        /*0b58*/ 	.word	0x000000ff
        /*0b5c*/ 	.word	0x00000000
        /*0b60*/ 	.short	0x0100
        /*0b62*/ 	.byte	0x05
	.zero		1


	//   ....[1]....
        /*0b64*/ 	.word	0x000005c0
        /*0b68*/ 	.word	0x000000ff
        /*0b6c*/ 	.word	0x00000008
        /*0b70*/ 	.short	0x0100
        /*0b72*/ 	.byte	0x05
	.zero		1


	//   ....[2]....
        /*0b74*/ 	.word	0x00000b60
        /*0b78*/ 	.word	0x000000ff
        /*0b7c*/ 	.word	0x00000010
        /*0b80*/ 	.short	0x0100
        /*0b82*/ 	.byte	0x08
	.zero		1


	//   ....[3]....
        /*0b84*/ 	.word	0x00000b70
        /*0b88*/ 	.word	0x000000ff
        /*0b8c*/ 	.word	0x00000018
        /*0b90*/ 	.short	0x0100
        /*0b92*/ 	.byte	0x08
	.zero		1


	//   ....[4]....
        /*0b94*/ 	.word	0x00000b80
        /*0b98*/ 	.word	0x000000ff
        /*0b9c*/ 	.word	0x00000020
        /*0ba0*/ 	.short	0x0100
        /*0ba2*/ 	.byte	0x08
	.zero		1


	//   ....[5]....
        /*0ba4*/ 	.word	0x00000b90
        /*0ba8*/ 	.word	0x000000ff
        /*0bac*/ 	.word	0x00000028
        /*0bb0*/ 	.short	0x0100
        /*0bb2*/ 	.byte	0x08
	.zero		1


	//   ....[6]....
        /*0bb4*/ 	.word	0x00000ba0
        /*0bb8*/ 	.word	0x000000ff
        /*0bbc*/ 	.word	0x00000030
        /*0bc0*/ 	.short	0x0100
        /*0bc2*/ 	.byte	0x08
	.zero		1


	//   ....[7]....
        /*0bc4*/ 	.word	0x00000bb0
        /*0bc8*/ 	.word	0x000000ff
        /*0bcc*/ 	.word	0x00000038
        /*0bd0*/ 	.short	0x0100
        /*0bd2*/ 	.byte	0x08
	.zero		1


	//   ....[8]....
        /*0bd4*/ 	.word	0x00000bc0
        /*0bd8*/ 	.word	0x000000ff
        /*0bdc*/ 	.word	0x00000040
        /*0be0*/ 	.short	0x0100
        /*0be2*/ 	.byte	0x08
	.zero		1


	//   ....[9]....
        /*0be4*/ 	.word	0x00000bd0
        /*0be8*/ 	.word	0x000000ff
        /*0bec*/ 	.word	0x00000048
        /*0bf0*/ 	.short	0x0100
        /*0bf2*/ 	.byte	0x08
	.zero		1


	//   ....[10]....
        /*0bf4*/ 	.word	0x00000be0
        /*0bf8*/ 	.word	0x000000ff
        /*0bfc*/ 	.word	0x00000050
        /*0c00*/ 	.short	0x0100
        /*0c02*/ 	.byte	0x08
	.zero		1


	//   ....[11]....
        /*0c04*/ 	.word	0x00000bf0
        /*0c08*/ 	.word	0x000000ff
        /*0c0c*/ 	.word	0x00000058
        /*0c10*/ 	.short	0x0100
        /*0c12*/ 	.byte	0x08
	.zero		1


	//   ....[12]....
        /*0c14*/ 	.word	0x00000c00
        /*0c18*/ 	.word	0x000000ff
        /*0c1c*/ 	.word	0x00000060
        /*0c20*/ 	.short	0x0100
        /*0c22*/ 	.byte	0x08
	.zero		1


	//   ....[13]....
        /*0c24*/ 	.word	0x00000c10
        /*0c28*/ 	.word	0x000000ff
        /*0c2c*/ 	.word	0x00000068
        /*0c30*/ 	.short	0x0100
        /*0c32*/ 	.byte	0x08
	.zero		1


	//   ....[14]....
        /*0c34*/ 	.word	0x00000c60
        /*0c38*/ 	.word	0x000000ff
        /*0c3c*/ 	.word	0x00000070
        /*0c40*/ 	.short	0x0100
        /*0c42*/ 	.byte	0x0a
	.zero		1


	//   ....[15]....
        /*0c44*/ 	.word	0x00000c70
        /*0c48*/ 	.word	0x000000ff
        /*0c4c*/ 	.word	0x00000078
        /*0c50*/ 	.short	0x0100
        /*0c52*/ 	.byte	0x0a
	.zero		1


	//   ....[16]....
        /*0c54*/ 	.word	0x00000ca0
        /*0c58*/ 	.word	0x000000ff
        /*0c5c*/ 	.word	0x00000080
        /*0c60*/ 	.short	0x0100
        /*0c62*/ 	.byte	0x09
	.zero		1


	//   ....[17]....
        /*0c64*/ 	.word	0x00000cb0
        /*0c68*/ 	.word	0x000000ff
        /*0c6c*/ 	.word	0x00000088
        /*0c70*/ 	.short	0x0100
        /*0c72*/ 	.byte	0x09
	.zero		1


	//   ....[18]....
        /*0c74*/ 	.word	0x00000d90
        /*0c78*/ 	.word	0x000000ff
        /*0c7c*/ 	.word	0x00000090
        /*0c80*/ 	.short	0x0100
        /*0c82*/ 	.byte	0x08
	.zero		1


	//   ....[19]....
        /*0c84*/ 	.word	0x00000da0
        /*0c88*/ 	.word	0x000000ff
        /*0c8c*/ 	.word	0x00000098
        /*0c90*/ 	.short	0x0100
        /*0c92*/ 	.byte	0x08
	.zero		1


	//   ....[20]....
        /*0c94*/ 	.word	0x00000db0
        /*0c98*/ 	.word	0x000000ff
        /*0c9c*/ 	.word	0x000000a0
        /*0ca0*/ 	.short	0x0100
        /*0ca2*/ 	.byte	0x08
	.zero		1


	//   ....[21]....
        /*0ca4*/ 	.word	0x00000dc0
        /*0ca8*/ 	.word	0x000000ff
        /*0cac*/ 	.word	0x000000a8
        /*0cb0*/ 	.short	0x0100
        /*0cb2*/ 	.byte	0x08
	.zero		1


	//   ....[22]....
        /*0cb4*/ 	.word	0x00000dd0
        /*0cb8*/ 	.word	0x000000ff
        /*0cbc*/ 	.word	0x000000b0
        /*0cc0*/ 	.short	0x0100
        /*0cc2*/ 	.byte	0x08
	.zero		1


	//   ....[23]....
        /*0cc4*/ 	.word	0x00000de0
        /*0cc8*/ 	.word	0x000000ff
        /*0ccc*/ 	.word	0x000000b8
        /*0cd0*/ 	.short	0x0100
        /*0cd2*/ 	.byte	0x08
	.zero		1


	//   ....[24]....
        /*0cd4*/ 	.word	0x00000df0
        /*0cd8*/ 	.word	0x000000ff
        /*0cdc*/ 	.word	0x000000c0
        /*0ce0*/ 	.short	0x0100
        /*0ce2*/ 	.byte	0x08
	.zero		1


	//   ....[25]....
        /*0ce4*/ 	.word	0x00000e00
        /*0ce8*/ 	.word	0x000000ff
        /*0cec*/ 	.word	0x000000c8
        /*0cf0*/ 	.short	0x0100
        /*0cf2*/ 	.byte	0x08
	.zero		1


	//   ....[26]....
        /*0cf4*/ 	.word	0x00000e10
        /*0cf8*/ 	.word	0x000000ff
        /*0cfc*/ 	.word	0x000000d0
        /*0d00*/ 	.short	0x0100
        /*0d02*/ 	.byte	0x08
	.zero		1


	//   ....[27]....
        /*0d04*/ 	.word	0x00000e20
        /*0d08*/ 	.word	0x000000ff
        /*0d0c*/ 	.word	0x000000d8
        /*0d10*/ 	.short	0x0100
        /*0d12*/ 	.byte	0x08
	.zero		1


	//   ....[28]....
        /*0d14*/ 	.word	0x00000f20
        /*0d18*/ 	.word	0x000000ff
        /*0d1c*/ 	.word	0x000000e8
        /*0d20*/ 	.short	0x0100
        /*0d22*/ 	.byte	0x04
	.zero		1


	//   ....[29]....
        /*0d24*/ 	.word	0x000011f0
        /*0d28*/ 	.word	0x00000002
        /*0d2c*/ 	.word	0x00000000
        /*0d30*/ 	.short	0x010a
        /*0d32*/ 	.byte	0xff
	.zero		1


	//   ....[30]....
        /*0d34*/ 	.word	0x00001210
        /*0d38*/ 	.word	0x00000002
        /*0d3c*/ 	.word	0x00000000
        /*0d40*/ 	.short	0x010a
        /*0d42*/ 	.byte	0xff
	.zero		1


	//   ....[31]....
        /*0d44*/ 	.word	0x000013f0
        /*0d48*/ 	.word	0x00000004
        /*0d4c*/ 	.word	0x00000000
        /*0d50*/ 	.short	0x010a
        /*0d52*/ 	.byte	0xff
	.zero		1


	//   ....[32]....
        /*0d54*/ 	.word	0x00001410
        /*0d58*/ 	.word	0x00000004
        /*0d5c*/ 	.word	0x00000000
        /*0d60*/ 	.short	0x010a
        /*0d62*/ 	.byte	0xff
	.zero		1


	//   ....[33]....
        /*0d64*/ 	.word	0x00001500
        /*0d68*/ 	.word	0x00000004
        /*0d6c*/ 	.word	0x00000000
        /*0d70*/ 	.short	0x0101
        /*0d72*/ 	.byte	0xff
	.zero		1


	//   ....[34]....
        /*0d74*/ 	.word	0x00003660
        /*0d78*/ 	.word	0x000000ff
        /*0d7c*/ 	.word	0x00000018
        /*0d80*/ 	.short	0x010a
        /*0d82*/ 	.byte	0x04
	.zero		1


	//   ....[35]....
        /*0d84*/ 	.word	0x00003b50
        /*0d88*/ 	.word	0x000000ff
        /*0d8c*/ 	.word	0x00000008
        /*0d90*/ 	.short	0x010a
        /*0d92*/ 	.byte	0x04
	.zero		1


	//   ....[36]....
        /*0d94*/ 	.word	0x00004070
        /*0d98*/ 	.word	0x000000ff
        /*0d9c*/ 	.word	0x00000068
        /*0da0*/ 	.short	0x010a
        /*0da2*/ 	.byte	0x04
	.zero		1


	//   ....[37]....
        /*0da4*/ 	.word	0x00004280
        /*0da8*/ 	.word	0x000000ff
        /*0dac*/ 	.word	0x00000060
        /*0db0*/ 	.short	0x0107
        /*0db2*/ 	.byte	0x04
	.zero		1


	//   ....[38]....
        /*0db4*/ 	.word	0x000042b0
        /*0db8*/ 	.word	0x000000ff
        /*0dbc*/ 	.word	0x00000028
        /*0dc0*/ 	.short	0x010a
        /*0dc2*/ 	.byte	0x04
	.zero		1


	//   ....[39]....
        /*0dc4*/ 	.word	0x00004760
        /*0dc8*/ 	.word	0x000000ff
        /*0dcc*/ 	.word	0x00000048
        /*0dd0*/ 	.short	0x010a
        /*0dd2*/ 	.byte	0x04
	.zero		1


	//   ....[40]....
        /*0dd4*/ 	.word	0x00004c50
        /*0dd8*/ 	.word	0x000000ff
        /*0ddc*/ 	.word	0x00000078
        /*0de0*/ 	.short	0x010a
        /*0de2*/ 	.byte	0x04
	.zero		1


	//   ....[41]....
        /*0de4*/ 	.word	0x00004dd0
        /*0de8*/ 	.word	0x000000ff
        /*0dec*/ 	.word	0x00000070
        /*0df0*/ 	.short	0x0107
        /*0df2*/ 	.byte	0x04
	.zero		1


	//   ....[42]....
        /*0df4*/ 	.word	0x00004e00
        /*0df8*/ 	.word	0x000000ff
        /*0dfc*/ 	.word	0x00000058
        /*0e00*/ 	.short	0x010a
        /*0e02*/ 	.byte	0x04
	.zero		1


	//   ....[43]....
        /*0e04*/ 	.word	0x000050a0
        /*0e08*/ 	.word	0x000000ff
        /*0e0c*/ 	.word	0x00000038
        /*0e10*/ 	.short	0x010a
        /*0e12*/ 	.byte	0x04
	.zero		1


	//   ....[44]....
        /*0e14*/ 	.word	0x00005540
        /*0e18*/ 	.word	0x000000ff
        /*0e1c*/ 	.word	0x00000008
        /*0e20*/ 	.short	0x010a
        /*0e22*/ 	.byte	0x04
	.zero		1


	//   ....[45]....
        /*0e24*/ 	.word	0x00005c00
        /*0e28*/ 	.word	0x000000ff
        /*0e2c*/ 	.word	0x00000068
        /*0e30*/ 	.short	0x010a
        /*0e32*/ 	.byte	0x04
	.zero		1


	//   ....[46]....
        /*0e34*/ 	.word	0x00005e50
        /*0e38*/ 	.word	0x000000ff
        /*0e3c*/ 	.word	0x00000060
        /*0e40*/ 	.short	0x0107
        /*0e42*/ 	.byte	0x04
	.zero		1


	//   ....[47]....
        /*0e44*/ 	.word	0x00005e80
        /*0e48*/ 	.word	0x000000ff
        /*0e4c*/ 	.word	0x00000048
        /*0e50*/ 	.short	0x010a
        /*0e52*/ 	.byte	0x04
	.zero		1


	//   ....[48]....
        /*0e54*/ 	.word	0x000064a0
        /*0e58*/ 	.word	0x000000ff
        /*0e5c*/ 	.word	0x00000078
        /*0e60*/ 	.short	0x010a
        /*0e62*/ 	.byte	0x04
	.zero		1


	//   ....[49]....
        /*0e64*/ 	.word	0x000066b0
        /*0e68*/ 	.word	0x000000ff
        /*0e6c*/ 	.word	0x00000070
        /*0e70*/ 	.short	0x0107
        /*0e72*/ 	.byte	0x04
	.zero		1


	//   ....[50]....
        /*0e74*/ 	.word	0x000066e0
        /*0e78*/ 	.word	0x000000ff
        /*0e7c*/ 	.word	0x00000058
        /*0e80*/ 	.short	0x010a
        /*0e82*/ 	.byte	0x04
	.zero		1


	//   ....[51]....
        /*0e84*/ 	.word	0x00006a80
        /*0e88*/ 	.word	0x000000ff
        /*0e8c*/ 	.word	0x00000038
        /*0e90*/ 	.short	0x010a
        /*0e92*/ 	.byte	0x04
	.zero		1


	//   ....[52]....
        /*0e94*/ 	.word	0x00006d10
        /*0e98*/ 	.word	0x000000ff
        /*0e9c*/ 	.word	0x00000018
        /*0ea0*/ 	.short	0x010a
        /*0ea2*/ 	.byte	0x04
	.zero		1


	//   ....[53]....
        /*0ea4*/ 	.word	0x00006db0
        /*0ea8*/ 	.word	0x000000ff
        /*0eac*/ 	.word	0x00000028
        /*0eb0*/ 	.short	0x010a
        /*0eb2*/ 	.byte	0x04
	.zero		1


	//   ....[54]....
        /*0eb4*/ 	.word	0x00006e40
        /*0eb8*/ 	.word	0x000000ff
        /*0ebc*/ 	.word	0x00000008
        /*0ec0*/ 	.short	0x010a
        /*0ec2*/ 	.byte	0x04
	.zero		1


	//   ....[55]....
        /*0ec4*/ 	.word	0x00006ef0
        /*0ec8*/ 	.word	0x000000ff
        /*0ecc*/ 	.word	0x00000068
        /*0ed0*/ 	.short	0x010a
        /*0ed2*/ 	.byte	0x04
	.zero		1


	//   ....[56]....
        /*0ed4*/ 	.word	0x00006f20
        /*0ed8*/ 	.word	0x000000ff
        /*0edc*/ 	.word	0x00000048
        /*0ee0*/ 	.short	0x010a
        /*0ee2*/ 	.byte	0x04
	.zero		1


	//   ....[57]....
        /*0ee4*/ 	.word	0x00006fd0
        /*0ee8*/ 	.word	0x000000ff
        /*0eec*/ 	.word	0x00000058
        /*0ef0*/ 	.short	0x010a
        /*0ef2*/ 	.byte	0x04
	.zero		1


	//   ....[58]....
        /*0ef4*/ 	.word	0x00007080
        /*0ef8*/ 	.word	0x000000ff
        /*0efc*/ 	.word	0x00000078
        /*0f00*/ 	.short	0x010a
        /*0f02*/ 	.byte	0x04
	.zero		1


	//   ....[59]....
        /*0f04*/ 	.word	0x000070b0
        /*0f08*/ 	.word	0x000000ff
        /*0f0c*/ 	.word	0x00000038
        /*0f10*/ 	.short	0x010a
        /*0f12*/ 	.byte	0x04
	.zero		1


	//   ....[60]....
        /*0f14*/ 	.word	0x00007160
        /*0f18*/ 	.word	0x000000ff
        /*0f1c*/ 	.word	0x00000028
        /*0f20*/ 	.short	0x010a
        /*0f22*/ 	.byte	0x04
	.zero		1


	//   ....[61]....
        /*0f24*/ 	.word	0x00007190
        /*0f28*/ 	.word	0x000000ff
        /*0f2c*/ 	.word	0x00000008
        /*0f30*/ 	.short	0x010a
        /*0f32*/ 	.byte	0x04
	.zero		1


	//   ....[62]....
        /*0f34*/ 	.word	0x000071e0
        /*0f38*/ 	.word	0x000000ff
        /*0f3c*/ 	.word	0x00000068
        /*0f40*/ 	.short	0x010a
        /*0f42*/ 	.byte	0x04
	.zero		1


	//   ....[63]....
        /*0f44*/ 	.word	0x00007230
        /*0f48*/ 	.word	0x000000ff
        /*0f4c*/ 	.word	0x00000048
        /*0f50*/ 	.short	0x010a
        /*0f52*/ 	.byte	0x04
	.zero		1


	//   ....[64]....
        /*0f54*/ 	.word	0x00007280
        /*0f58*/ 	.word	0x000000ff
        /*0f5c*/ 	.word	0x00000058
        /*0f60*/ 	.short	0x010a
        /*0f62*/ 	.byte	0x04
	.zero		1


	//   ....[65]....
        /*0f64*/ 	.word	0x000072d0
        /*0f68*/ 	.word	0x000000ff
        /*0f6c*/ 	.word	0x00000078
        /*0f70*/ 	.short	0x010a
        /*0f72*/ 	.byte	0x04
	.zero		1


	//   ....[66]....
        /*0f74*/ 	.word	0x00007330
        /*0f78*/ 	.word	0x00000021
        /*0f7c*/ 	.word	0x00000038
        /*0f80*/ 	.short	0x010a
        /*0f82*/ 	.byte	0xff
	.zero		1


	//   ....[67]....
        /*0f84*/ 	.word	0x00007370
        /*0f88*/ 	.word	0x00000021
        /*0f8c*/ 	.word	0x00000038
        /*0f90*/ 	.short	0x010a
        /*0f92*/ 	.byte	0xff
	.zero		1


	//   ....[68]....
        /*0f94*/ 	.word	0x00007600
        /*0f98*/ 	.word	0x0000000b
        /*0f9c*/ 	.word	0x00000088
        /*0fa0*/ 	.short	0x010a
        /*0fa2*/ 	.byte	0xff
	.zero		1


	//   ....[69]....
        /*0fa4*/ 	.word	0x00007630
        /*0fa8*/ 	.word	0x0000000b
        /*0fac*/ 	.word	0x00000010
        /*0fb0*/ 	.short	0x010a
        /*0fb2*/ 	.byte	0xff
	.zero		1


	//   ....[70]....
        /*0fb4*/ 	.word	0x00007650
        /*0fb8*/ 	.word	0x0000000b
        /*0fbc*/ 	.word	0x00000000
        /*0fc0*/ 	.short	0x010a
        /*0fc2*/ 	.byte	0xff
	.zero		1


	//   ....[71]....
        /*0fc4*/ 	.word	0x00008d70
        /*0fc8*/ 	.word	0x0000000b
        /*0fcc*/ 	.word	0x00000040
        /*0fd0*/ 	.short	0x010a
        /*0fd2*/ 	.byte	0xff
	.zero		1


	//   ....[72]....
        /*0fd4*/ 	.word	0x00008e40
        /*0fd8*/ 	.word	0x0000000b
        /*0fdc*/ 	.word	0x00000020
        /*0fe0*/ 	.short	0x010a
        /*0fe2*/ 	.byte	0xff
	.zero		1


	//   ....[73]....
        /*0fe4*/ 	.word	0x00008e60
        /*0fe8*/ 	.word	0x0000000b
        /*0fec*/ 	.word	0x00000098
        /*0ff0*/ 	.short	0x010a
        /*0ff2*/ 	.byte	0xff
	.zero		1


	//   ....[74]....
        /*0ff4*/ 	.word	0x0000a5a0
        /*0ff8*/ 	.word	0x0000000b
        /*0ffc*/ 	.word	0x000000a0
        /*1000*/ 	.short	0x010a
        /*1002*/ 	.byte	0xff
	.zero		1


	//   ....[75]....
        /*1004*/ 	.word	0x0000a680
        /*1008*/ 	.word	0x0000000b
        /*100c*/ 	.word	0x00000050
        /*1010*/ 	.short	0x010a
        /*1012*/ 	.byte	0xff
	.zero		1


	//   ....[76]....
        /*1014*/ 	.word	0x0000e470
        /*1018*/ 	.word	0x0000000a
        /*101c*/ 	.word	0x00000000
        /*1020*/ 	.short	0x010a
        /*1022*/ 	.byte	0xff
	.zero		1


	//   ....[77]....
        /*1024*/ 	.word	0x0000e4a0
        /*1028*/ 	.word	0x0000000a
        /*102c*/ 	.word	0x00000088
        /*1030*/ 	.short	0x010a
        /*1032*/ 	.byte	0xff
	.zero		1


	//   ....[78]....
        /*1034*/ 	.word	0x0000f270
        /*1038*/ 	.word	0x0000000a
        /*103c*/ 	.word	0x00000030
        /*1040*/ 	.short	0x010a
        /*1042*/ 	.byte	0xff
	.zero		1


	//   ....[79]....
        /*1044*/ 	.word	0x0000f290
        /*1048*/ 	.word	0x0000000a
        /*104c*/ 	.word	0x000000b0
        /*1050*/ 	.short	0x010a
        /*1052*/ 	.byte	0xff
	.zero		1


	//   ....[80]....
        /*1054*/ 	.word	0x0000f7a0
        /*1058*/ 	.word	0x0000000a
        /*105c*/ 	.word	0x00000098
        /*1060*/ 	.short	0x010a
        /*1062*/ 	.byte	0xff
	.zero		1


	//   ....[81]....
        /*1064*/ 	.word	0x0000f7c0
        /*1068*/ 	.word	0x0000000a
        /*106c*/ 	.word	0x00000040
        /*1070*/ 	.short	0x010a
        /*1072*/ 	.byte	0xff
	.zero		1


	//   ....[82]....
        /*1074*/ 	.word	0x000103d0
        /*1078*/ 	.word	0x0000000a
        /*107c*/ 	.word	0x000000a0
        /*1080*/ 	.short	0x010a
        /*1082*/ 	.byte	0xff
	.zero		1


	//   ....[83]....
        /*1084*/ 	.word	0x000103f0
        /*1088*/ 	.word	0x0000000a
        /*108c*/ 	.word	0x00000050
        /*1090*/ 	.short	0x010a
        /*1092*/ 	.byte	0xff
	.zero		1


	//   ....[84]....
        /*1094*/ 	.word	0x000109e0
        /*1098*/ 	.word	0x00000008
        /*109c*/ 	.word	0x000000d0
        /*10a0*/ 	.short	0x010a
        /*10a2*/ 	.byte	0xff
	.zero		1


	//   ....[85]....
        /*10a4*/ 	.word	0x00010b20
        /*10a8*/ 	.word	0x00000008
        /*10ac*/ 	.word	0x000000d8
        /*10b0*/ 	.short	0x010a
        /*10b2*/ 	.byte	0xff
	.zero		1


	//   ....[86]....
        /*10b4*/ 	.word	0x00010b40
        /*10b8*/ 	.word	0x00000008
        /*10bc*/ 	.word	0x000000b0
        /*10c0*/ 	.short	0x010a
        /*10c2*/ 	.byte	0xff
	.zero		1


	//   ....[87]....
        /*10c4*/ 	.word	0x00010b70
        /*10c8*/ 	.word	0x00000008
        /*10cc*/ 	.word	0x00000030
        /*10d0*/ 	.short	0x010a
        /*10d2*/ 	.byte	0xff
	.zero		1


	//   ....[88]....
        /*10d4*/ 	.word	0x00011160
        /*10d8*/ 	.word	0x00000008
        /*10dc*/ 	.word	0x00000088
        /*10e0*/ 	.short	0x010a
        /*10e2*/ 	.byte	0xff
	.zero		1


	//   ....[89]....
        /*10e4*/ 	.word	0x00011190
        /*10e8*/ 	.word	0x00000008
        /*10ec*/ 	.word	0x00000098
        /*10f0*/ 	.short	0x010a
        /*10f2*/ 	.byte	0xff
	.zero		1


	//   ....[90]....
        /*10f4*/ 	.word	0x000111d0
        /*10f8*/ 	.word	0x00000008
        /*10fc*/ 	.word	0x000000d8
        /*1100*/ 	.short	0x010a
        /*1102*/ 	.byte	0xff
	.zero		1


	//   ....[91]....
        /*1104*/ 	.word	0x00011210
        /*1108*/ 	.word	0x00000008
        /*110c*/ 	.word	0x000000d8
        /*1110*/ 	.short	0x010a
        /*1112*/ 	.byte	0xff
	.zero		1


	//   ....[92]....
        /*1114*/ 	.word	0x000116f0
        /*1118*/ 	.word	0x00000068
        /*111c*/ 	.word	0x00000080
        /*1120*/ 	.short	0x010a
        /*1122*/ 	.byte	0xff
	.zero		1


	//   ....[93]....
        /*1124*/ 	.word	0x00011710
        /*1128*/ 	.word	0x00000068
        /*112c*/ 	.word	0x000000a8
        /*1130*/ 	.short	0x010a
        /*1132*/ 	.byte	0xff
	.zero		1


	//   ....[94]....
        /*1134*/ 	.word	0x00011740
        /*1138*/ 	.word	0x00000068
        /*113c*/ 	.word	0x00000060
        /*1140*/ 	.short	0x010a
        /*1142*/ 	.byte	0xff
	.zero		1


	//   ....[95]....
        /*1144*/ 	.word	0x00012a70
        /*1148*/ 	.word	0x0000005a
        /*114c*/ 	.word	0x00000000
        /*1150*/ 	.short	0x0101
        /*1152*/ 	.byte	0xff
	.zero		1


	//   ....[96]....
        /*1154*/ 	.word	0x00012a80
        /*1158*/ 	.word	0x00000059
        /*115c*/ 	.word	0x00000000
        /*1160*/ 	.short	0x0101
        /*1162*/ 	.byte	0xff
	.zero		1


	//   ....[97]....
        /*1164*/ 	.word	0x00012a90
        /*1168*/ 	.word	0x00000068
        /*116c*/ 	.word	0x00000068
        /*1170*/ 	.short	0x0101
        /*1172*/ 	.byte	0xff
	.zero		1


	//   ....[98]....
        /*1174*/ 	.word	0x00012aa0
        /*1178*/ 	.word	0x00000068
        /*117c*/ 	.word	0x00000070
        /*1180*/ 	.short	0x010a
        /*1182*/ 	.byte	0xff
	.zero		1


	//   ....[99]....
        /*1184*/ 	.word	0x00012ac0
        /*1188*/ 	.word	0x00000068
        /*118c*/ 	.word	0x00000090
        /*1190*/ 	.short	0x010a
        /*1192*/ 	.byte	0xff
	.zero		1


	//   ....[100]....
        /*1194*/ 	.word	0x00012af0
        /*1198*/ 	.word	0x00000068
        /*119c*/ 	.word	0x000000b8
        /*11a0*/ 	.short	0x010a
        /*11a2*/ 	.byte	0xff
	.zero		1


	//   ....[101]....
        /*11a4*/ 	.word	0x00013170
        /*11a8*/ 	.word	0x00000058
        /*11ac*/ 	.word	0x00000000
        /*11b0*/ 	.short	0x0101
        /*11b2*/ 	.byte	0xff
	.zero		1


	//   ....[102]....
        /*11b4*/ 	.word	0x000134f0
        /*11b8*/ 	.word	0x00000057
        /*11bc*/ 	.word	0x00000000
        /*11c0*/ 	.short	0x0101
        /*11c2*/ 	.byte	0xff
	.zero		1


	//   ....[103]....
        /*11c4*/ 	.word	0x00013500
        /*11c8*/ 	.word	0x00000068
        /*11cc*/ 	.word	0x00000078
        /*11d0*/ 	.short	0x0101
        /*11d2*/ 	.byte	0xff
	.zero		1


	//   ....[104]....
        /*11d4*/ 	.word	0x00013530
        /*11d8*/ 	.word	0x00000068
        /*11dc*/ 	.word	0x000000c0
        /*11e0*/ 	.short	0x010a
        /*11e2*/ 	.byte	0xff
	.zero		1


	//   ....[105]....
        /*11e4*/ 	.word	0x000159d0
        /*11e8*/ 	.word	0x00000000
        /*11ec*/ 	.word	0x00000000
        /*11f0*/ 	.short	0x0101
        /*11f2*/ 	.byte	0xff
	.zero		1


	//   ....[106]....
        /*11f4*/ 	.word	0x000159e0
        /*11f8*/ 	.word	0x00000076
        /*11fc*/ 	.word	0x000000c8
        /*1200*/ 	.short	0x010a
        /*1202*/ 	.byte	0xff
	.zero		1


	//   ....[107]....
        /*1204*/ 	.word	0x000182e0
        /*1208*/ 	.word	0x00000000
        /*120c*/ 	.word	0x00000000
        /*1210*/ 	.short	0x0101
        /*1212*/ 	.byte	0xff
	.zero		1


	//   ....[108]....
        /*1214*/ 	.word	0x000182f0
        /*1218*/ 	.word	0x00000076
        /*121c*/ 	.word	0x000000a8
        /*1220*/ 	.short	0x010a
        /*1222*/ 	.byte	0xff
	.zero		1


	//   ....[109]....
        /*1224*/ 	.word	0x00018310
        /*1228*/ 	.word	0x00000076
        /*122c*/ 	.word	0x000000b8
        /*1230*/ 	.short	0x010a
        /*1232*/ 	.byte	0xff
	.zero		1


	//   ....[110]....
        /*1234*/ 	.word	0x00018600
        /*1238*/ 	.word	0x00000002
        /*123c*/ 	.word	0x00000000
        /*1240*/ 	.short	0x0101
        /*1242*/ 	.byte	0xff
	.zero		1


	//   ....[111]....
        /*1244*/ 	.word	0x00018610
        /*1248*/ 	.word	0x00000003
        /*124c*/ 	.word	0x000000e8
        /*1250*/ 	.short	0x010a
        /*1252*/ 	.byte	0xff
	.zero		1


	//   ....[112]....
        /*1254*/ 	.word	0x000188c0
        /*1258*/ 	.word	0x00000002
        /*125c*/ 	.word	0x00000000
        /*1260*/ 	.short	0x010a
        /*1262*/ 	.byte	0xff
	.zero		1


	//   ....[113]....
        /*1264*/ 	.word	0x00018920
        /*1268*/ 	.word	0x00000004
        /*126c*/ 	.word	0x00000000
        /*1270*/ 	.short	0x010a
        /*1272*/ 	.byte	0xff
	.zero		1


	//   ....[114]....
        /*1274*/ 	.word	0x00018990
        /*1278*/ 	.word	0x00000021
        /*127c*/ 	.word	0x00000018
        /*1280*/ 	.short	0x010a
        /*1282*/ 	.byte	0xff
	.zero		1


	//   ....[115]....
        /*1284*/ 	.word	0x00018a00
        /*1288*/ 	.word	0x00000021
        /*128c*/ 	.word	0x00000008
        /*1290*/ 	.short	0x010a
        /*1292*/ 	.byte	0xff
	.zero		1


	//   ....[116]....
        /*1294*/ 	.word	0x00018a70
        /*1298*/ 	.word	0x00000021
        /*129c*/ 	.word	0x00000068
        /*12a0*/ 	.short	0x010a
        /*12a2*/ 	.byte	0xff
	.zero		1


	//   ....[117]....
        /*12a4*/ 	.word	0x00018ae0
        /*12a8*/ 	.word	0x00000021
        /*12ac*/ 	.word	0x00000028
        /*12b0*/ 	.short	0x010a
        /*12b2*/ 	.byte	0xff
	.zero		1


	//   ....[118]....
        /*12b4*/ 	.word	0x00018b50
        /*12b8*/ 	.word	0x00000021
        /*12bc*/ 	.word	0x00000048
        /*12c0*/ 	.short	0x010a
        /*12c2*/ 	.byte	0xff
	.zero		1


	//   ....[119]....
        /*12c4*/ 	.word	0x00018bc0
        /*12c8*/ 	.word	0x00000021
        /*12cc*/ 	.word	0x00000078
        /*12d0*/ 	.short	0x010a
        /*12d2*/ 	.byte	0xff
	.zero		1


	//   ....[120]....
        /*12d4*/ 	.word	0x00018c30
        /*12d8*/ 	.word	0x00000021
        /*12dc*/ 	.word	0x00000058
        /*12e0*/ 	.short	0x010a
        /*12e2*/ 	.byte	0xff
	.zero		1


	//   ....[121]....
        /*12e4*/ 	.word	0x00018ca0
        /*12e8*/ 	.word	0x00000021
        /*12ec*/ 	.word	0x00000038
        /*12f0*/ 	.short	0x010a
        /*12f2*/ 	.byte	0xff
	.zero		1


	//   ....[122]....
        /*12f4*/ 	.word	0x00018d10
        /*12f8*/ 	.word	0x00000021
        /*12fc*/ 	.word	0x00000008
        /*1300*/ 	.short	0x010a
        /*1302*/ 	.byte	0xff
	.zero		1


	//   ....[123]....
        /*1304*/ 	.word	0x00019390
        /*1308*/ 	.word	0x00000021
        /*130c*/ 	.word	0x00000068
        /*1310*/ 	.short	0x010a
        /*1312*/ 	.byte	0xff
	.zero		1


	//   ....[124]....
        /*1314*/ 	.word	0x00019400
        /*1318*/ 	.word	0x00000021
        /*131c*/ 	.word	0x00000048
        /*1320*/ 	.short	0x010a
        /*1322*/ 	.byte	0xff
	.zero		1


	//   ....[125]....
        /*1324*/ 	.word	0x00019a80
        /*1328*/ 	.word	0x00000021
        /*132c*/ 	.word	0x00000078
        /*1330*/ 	.short	0x010a
        /*1332*/ 	.byte	0xff
	.zero		1


	//   ....[126]....
        /*1334*/ 	.word	0x00019af0
        /*1338*/ 	.word	0x00000021
        /*133c*/ 	.word	0x00000058
        /*1340*/ 	.short	0x010a
        /*1342*/ 	.byte	0xff
	.zero		1


	//   ....[127]....
        /*1344*/ 	.word	0x00019e00
        /*1348*/ 	.word	0x00000021
        /*134c*/ 	.word	0x00000038
        /*1350*/ 	.short	0x010a
        /*1352*/ 	.byte	0xff
	.zero		1


	//   ....[128]....
        /*1354*/ 	.word	0x0001a110
        /*1358*/ 	.word	0x00000021
        /*135c*/ 	.word	0x00000018
        /*1360*/ 	.short	0x010a
        /*1362*/ 	.byte	0xff
	.zero		1


	//   ....[129]....
        /*1364*/ 	.word	0x0001a1e0
        /*1368*/ 	.word	0x00000021
        /*136c*/ 	.word	0x00000028
        /*1370*/ 	.short	0x010a
        /*1372*/ 	.byte	0xff
	.zero		1


	//   ....[130]....
        /*1374*/ 	.word	0x0001a2c0
        /*1378*/ 	.word	0x00000021
        /*137c*/ 	.word	0x00000008
        /*1380*/ 	.short	0x010a
        /*1382*/ 	.byte	0xff
	.zero		1


	//   ....[131]....
        /*1384*/ 	.word	0x0001a3a0
        /*1388*/ 	.word	0x00000021
        /*138c*/ 	.word	0x00000068
        /*1390*/ 	.short	0x010a
        /*1392*/ 	.byte	0xff
	.zero		1


	//   ....[132]....
        /*1394*/ 	.word	0x0001a400
        /*1398*/ 	.word	0x00000021
        /*139c*/ 	.word	0x00000048
        /*13a0*/ 	.short	0x010a
        /*13a2*/ 	.byte	0xff
	.zero		1


	//   ....[133]....
        /*13a4*/ 	.word	0x0001a4e0
        /*13a8*/ 	.word	0x00000021
        /*13ac*/ 	.word	0x00000058
        /*13b0*/ 	.short	0x010a
        /*13b2*/ 	.byte	0xff
	.zero		1


	//   ....[134]....
        /*13b4*/ 	.word	0x0001a5c0
        /*13b8*/ 	.word	0x00000021
        /*13bc*/ 	.word	0x00000078
        /*13c0*/ 	.short	0x010a
        /*13c2*/ 	.byte	0xff
	.zero		1


	//   ....[135]....
        /*13c4*/ 	.word	0x0001a620
        /*13c8*/ 	.word	0x00000021
        /*13cc*/ 	.word	0x00000038
        /*13d0*/ 	.short	0x010a
        /*13d2*/ 	.byte	0xff
	.zero		1


	//   ....[136]....
        /*13d4*/ 	.word	0x0001a6f0
        /*13d8*/ 	.word	0x00000021
        /*13dc*/ 	.word	0x00000028
        /*13e0*/ 	.short	0x010a
        /*13e2*/ 	.byte	0xff
	.zero		1


	//   ....[137]....
        /*13e4*/ 	.word	0x0001a750
        /*13e8*/ 	.word	0x00000021
        /*13ec*/ 	.word	0x00000008
        /*13f0*/ 	.short	0x010a
        /*13f2*/ 	.byte	0xff
	.zero		1


	//   ....[138]....
        /*13f4*/ 	.word	0x0001a7b0
        /*13f8*/ 	.word	0x00000021
        /*13fc*/ 	.word	0x00000068
        /*1400*/ 	.short	0x010a
        /*1402*/ 	.byte	0xff
	.zero		1


	//   ....[139]....
        /*1404*/ 	.word	0x0001a810
        /*1408*/ 	.word	0x00000021
        /*140c*/ 	.word	0x00000048
        /*1410*/ 	.short	0x010a
        /*1412*/ 	.byte	0xff
	.zero		1


	//   ....[140]....
        /*1414*/ 	.word	0x0001a870
        /*1418*/ 	.word	0x00000021
        /*141c*/ 	.word	0x00000058
        /*1420*/ 	.short	0x010a
        /*1422*/ 	.byte	0xff
	.zero		1


	//   ....[141]....
        /*1424*/ 	.word	0x0001a8d0
        /*1428*/ 	.word	0x00000021
        /*142c*/ 	.word	0x00000078
        /*1430*/ 	.short	0x010a
        /*1432*/ 	.byte	0xff
	.zero		1


	//   ....[142]....
        /*1434*/ 	.word	0x0001a940
        /*1438*/ 	.word	0x0000000b
        /*143c*/ 	.word	0x00000088
        /*1440*/ 	.short	0x010a
        /*1442*/ 	.byte	0xff
	.zero		1


	//   ....[143]....
        /*1444*/ 	.word	0x0001a990
        /*1448*/ 	.word	0x0000000b
        /*144c*/ 	.word	0x00000010
        /*1450*/ 	.short	0x010a
        /*1452*/ 	.byte	0xff
	.zero		1


	//   ....[144]....
        /*1454*/ 	.word	0x0001a9e0
        /*1458*/ 	.word	0x0000000b
        /*145c*/ 	.word	0x00000000
        /*1460*/ 	.short	0x010a
        /*1462*/ 	.byte	0xff
	.zero		1


	//   ....[145]....
        /*1464*/ 	.word	0x0001aa30
        /*1468*/ 	.word	0x0000000b
        /*146c*/ 	.word	0x00000040
        /*1470*/ 	.short	0x010a
        /*1472*/ 	.byte	0xff
	.zero		1


	//   ....[146]....
        /*1474*/ 	.word	0x0001aa80
        /*1478*/ 	.word	0x0000000b
        /*147c*/ 	.word	0x00000020
        /*1480*/ 	.short	0x010a
        /*1482*/ 	.byte	0xff
	.zero		1


	//   ....[147]....
        /*1484*/ 	.word	0x0001aaf0
        /*1488*/ 	.word	0x0000000b
        /*148c*/ 	.word	0x00000098
        /*1490*/ 	.short	0x010a
        /*1492*/ 	.byte	0xff
	.zero		1


	//   ....[148]....
        /*1494*/ 	.word	0x0001ab40
        /*1498*/ 	.word	0x0000000b
        /*149c*/ 	.word	0x000000a0
        /*14a0*/ 	.short	0x010a
        /*14a2*/ 	.byte	0xff
	.zero		1


	//   ....[149]....
        /*14a4*/ 	.word	0x0001ab90
        /*14a8*/ 	.word	0x0000000b
        /*14ac*/ 	.word	0x00000050
        /*14b0*/ 	.short	0x010a
        /*14b2*/ 	.byte	0xff
	.zero		1


	//   ....[150]....
        /*14b4*/ 	.word	0x0001abf0
        /*14b8*/ 	.word	0x0000000a
        /*14bc*/ 	.word	0x00000000
        /*14c0*/ 	.short	0x010a
        /*14c2*/ 	.byte	0xff
	.zero		1


	//   ....[151]....
        /*14c4*/ 	.word	0x0001ac60
        /*14c8*/ 	.word	0x0000000a
        /*14cc*/ 	.word	0x00000088
        /*14d0*/ 	.short	0x010a
        /*14d2*/ 	.byte	0xff
	.zero		1


	//   ....[152]....
        /*14d4*/ 	.word	0x0001acc0
        /*14d8*/ 	.word	0x0000000a
        /*14dc*/ 	.word	0x00000030
        /*14e0*/ 	.short	0x010a
        /*14e2*/ 	.byte	0xff
	.zero		1


	//   ....[153]....
        /*14e4*/ 	.word	0x0001ad30
        /*14e8*/ 	.word	0x0000000a
        /*14ec*/ 	.word	0x000000b0
        /*14f0*/ 	.short	0x010a
        /*14f2*/ 	.byte	0xff
	.zero		1


	//   ....[154]....
        /*14f4*/ 	.word	0x0001ad90
        /*14f8*/ 	.word	0x0000000a
        /*14fc*/ 	.word	0x00000098
        /*1500*/ 	.short	0x010a
        /*1502*/ 	.byte	0xff
	.zero		1


	//   ....[155]....
        /*1504*/ 	.word	0x0001ae00
        /*1508*/ 	.word	0x0000000a
        /*150c*/ 	.word	0x00000040
        /*1510*/ 	.short	0x010a
        /*1512*/ 	.byte	0xff
	.zero		1


	//   ....[156]....
        /*1514*/ 	.word	0x0001ae60
        /*1518*/ 	.word	0x0000000a
        /*151c*/ 	.word	0x000000a0
        /*1520*/ 	.short	0x010a
        /*1522*/ 	.byte	0xff
	.zero		1


	//   ....[157]....
        /*1524*/ 	.word	0x0001aed0
        /*1528*/ 	.word	0x0000000a
        /*152c*/ 	.word	0x00000050
        /*1530*/ 	.short	0x010a
        /*1532*/ 	.byte	0xff
	.zero		1


	//   ....[158]....
        /*1534*/ 	.word	0x0001af40
        /*1538*/ 	.word	0x00000008
        /*153c*/ 	.word	0x000000d0
        /*1540*/ 	.short	0x010a
        /*1542*/ 	.byte	0xff
	.zero		1


	//   ....[159]....
        /*1544*/ 	.word	0x0001afb0
        /*1548*/ 	.word	0x00000008
        /*154c*/ 	.word	0x000000d8
        /*1550*/ 	.short	0x010a
        /*1552*/ 	.byte	0xff
	.zero		1


	//   ....[160]....
        /*1554*/ 	.word	0x0001b010
        /*1558*/ 	.word	0x00000008
        /*155c*/ 	.word	0x000000b0
        /*1560*/ 	.short	0x010a
        /*1562*/ 	.byte	0xff
	.zero		1


	//   ....[161]....
        /*1564*/ 	.word	0x0001b070
        /*1568*/ 	.word	0x00000008
        /*156c*/ 	.word	0x00000030
        /*1570*/ 	.short	0x010a
        /*1572*/ 	.byte	0xff
	.zero		1


	//   ....[162]....
        /*1574*/ 	.word	0x0001b0d0
        /*1578*/ 	.word	0x00000008
        /*157c*/ 	.word	0x00000088
        /*1580*/ 	.short	0x010a
        /*1582*/ 	.byte	0xff
	.zero		1


	//   ....[163]....
        /*1584*/ 	.word	0x0001b130
        /*1588*/ 	.word	0x00000008
        /*158c*/ 	.word	0x00000098
        /*1590*/ 	.short	0x010a
        /*1592*/ 	.byte	0xff
	.zero		1


	//   ....[164]....
        /*1594*/ 	.word	0x0001b1a0
        /*1598*/ 	.word	0x00000068
        /*159c*/ 	.word	0x00000080
        /*15a0*/ 	.short	0x010a
        /*15a2*/ 	.byte	0xff
	.zero		1


	//   ....[165]....
        /*15a4*/ 	.word	0x0001b210
        /*15a8*/ 	.word	0x00000068
        /*15ac*/ 	.word	0x000000a8
        /*15b0*/ 	.short	0x010a
        /*15b2*/ 	.byte	0xff
	.zero		1


	//   ....[166]....
        /*15b4*/ 	.word	0x0001b270
        /*15b8*/ 	.word	0x00000068
        /*15bc*/ 	.word	0x00000060
        /*15c0*/ 	.short	0x010a
        /*15c2*/ 	.byte	0xff
	.zero		1


	//   ....[167]....
        /*15c4*/ 	.word	0x0001b2d0
        /*15c8*/ 	.word	0x00000068
        /*15cc*/ 	.word	0x00000070
        /*15d0*/ 	.short	0x010a
        /*15d2*/ 	.byte	0xff
	.zero		1


	//   ....[168]....
        /*15d4*/ 	.word	0x0001b340
        /*15d8*/ 	.word	0x00000068
        /*15dc*/ 	.word	0x00000090
        /*15e0*/ 	.short	0x010a
        /*15e2*/ 	.byte	0xff
	.zero		1


	//   ....[169]....
        /*15e4*/ 	.word	0x0001b3a0
        /*15e8*/ 	.word	0x00000068
        /*15ec*/ 	.word	0x000000b8
        /*15f0*/ 	.short	0x010a
        /*15f2*/ 	.byte	0xff
	.zero		1


	//   ....[170]....
        /*15f4*/ 	.word	0x0001b3f0
        /*15f8*/ 	.word	0x00000068
        /*15fc*/ 	.word	0x000000c0
        /*1600*/ 	.short	0x010a
        /*1602*/ 	.byte	0xff
	.zero		1


	//   ....[171]....
        /*1604*/ 	.word	0x0001b440
        /*1608*/ 	.word	0x00000076
        /*160c*/ 	.word	0x000000c8
        /*1610*/ 	.short	0x010a
        /*1612*/ 	.byte	0xff
	.zero		1


	//   ....[172]....
        /*1614*/ 	.word	0x0001b4a0
        /*1618*/ 	.word	0x00000076
        /*161c*/ 	.word	0x000000a8
        /*1620*/ 	.short	0x010a
        /*1622*/ 	.byte	0xff
	.zero		1


	//   ....[173]....
        /*1624*/ 	.word	0x0001b500
        /*1628*/ 	.word	0x00000076
        /*162c*/ 	.word	0x000000b8
        /*1630*/ 	.short	0x010a
        /*1632*/ 	.byte	0xff
	.zero		1


	//   ....[174]....
        /*1634*/ 	.word	0x0001b550
        /*1638*/ 	.word	0x00000003
        /*163c*/ 	.word	0x000000e8
        /*1640*/ 	.short	0x010a
        /*1642*/ 	.byte	0xff
	.zero		1


	//----- nvinfo : EIATTR_NUM_MBARRIERS
	.align		4
.L_114:
        /*1644*/ 	.byte	0x03, 0x38
        /*1646*/ 	.short	0x001d


	//----- nvinfo : EIATTR_EXIT_INSTR_OFFSETS
	.align		4
        /*1648*/ 	.byte	0x04, 0x1c
        /*164a*/ 	.short	(.L_116 - .L_115)


	//   ....[0]....
.L_115:
        /*164c*/ 	.word	0x000184f0


	//   ....[1]....
        /*1650*/ 	.word	0x000188a0


	//----- nvinfo : EIATTR_REQNTID
	.align		4
.L_116:
        /*1654*/ 	.byte	0x04, 0x10
        /*1656*/ 	.short	(.L_118 - .L_117)
.L_117:
        /*1658*/ 	.word	0x00000180
        /*165c*/ 	.word	0x00000001
        /*1660*/ 	.word	0x00000001


	//----- nvinfo : EIATTR_CRS_STACK_SIZE
	.align		4
.L_118:
        /*1664*/ 	.byte	0x04, 0x1e
        /*1666*/ 	.short	(.L_120 - .L_119)
.L_119:
        /*1668*/ 	.word	0x00000000


	//----- nvinfo : EIATTR_CBANK_PARAM_SIZE
	.align		4
.L_120:
        /*166c*/ 	.byte	0x03, 0x19
        /*166e*/ 	.short	0x052c


	//----- nvinfo : EIATTR_PARAM_CBANK
	.align		4
        /*1670*/ 	.byte	0x04, 0x0a
        /*1672*/ 	.short	(.L_122 - .L_121)
	.align		4
.L_121:
        /*1674*/ 	.word	index@(.nv.constant0.kernel_cutlass_dkdv_bwd_cudnnsdpabwdfmha_dkdv_d256_sm100BlackwellFusedAttentionDKDVKernel_object_at__TiledMMA_ThrLayoutVMNK21111000_PermutationMNK____MMAAtom_ThrID21_ShapeMNK2566416_TVLay_2)
        /*1678*/ 	.short	0x0380
        /*167a*/ 	.short	0x052c


	//----- nvinfo : EIATTR_SW_WAR
	.align		4
.L_122:
        /*167c*/ 	.byte	0x04, 0x36
        /*167e*/ 	.short	(.L_124 - .L_123)
.L_123:
        /*1680*/ 	.word	0x00000008
.L_124:


//--------------------- .nv.compat                --------------------------
	.section	.nv.compat,"",@"SHT_CUDA_COMPAT_INFO"
	.align	4
        /*0000*/ 	.byte	0x02, 0x02, 0x02, 0x00, 0x02, 0x05, 0x05, 0x00, 0x02, 0x03, 0x01, 0x00, 0x02, 0x06, 0x01, 0x00


//--------------------- .nv.info.kernel_cutlass_kernel_cudnnsdpabwdfmha_dq_d256_sm100BlackwellFusedAttentionDQKernel_object_at_____Int32_Int32_Int32_TiledMMA_ThrLayoutVMNK21111000_PermutationMNK____MMAAtom_ThrID21_ShapeM_1 --------------------------
	.section	.nv.info.kernel_cutlass_kernel_cudnnsdpabwdfmha_dq_d256_sm100BlackwellFusedAttentionDQKernel_object_at_____Int32_Int32_Int32_TiledMMA_ThrLayoutVMNK21111000_PermutationMNK____MMAAtom_ThrID21_ShapeM_1,"",@"SHT_CUDA_INFO"
	.sectionflags	@""
	.align	4


	//----- nvinfo : EIATTR_CUDA_API_VERSION
	.align		4
        /*0000*/ 	.byte	0x04, 0x37
        /*0002*/ 	.short	(.L_126 - .L_125)
.L_125:
        /*0004*/ 	.word	0x00000081


	//----- nvinfo : EIATTR_KPARAM_INFO
	.align		4
.L_126:
        /*0008*/ 	.byte	0x04, 0x17
        /*000a*/ 	.short	(.L_128 - .L_127)
.L_127:
        /*000c*/ 	.word	0x00000000
        /*0010*/ 	.short	0x001a
        /*0012*/ 	.short	0x0488
        /*0014*/ 	.byte	0x00, 0xf0, 0x11, 0x00


	//----- nvinfo : EIATTR_KPARAM_INFO
	.align		4
.L_128:
        /*0018*/ 	.byte	0x04, 0x17
        /*001a*/ 	.short	(.L_130 - .L_129)
.L_129:
        /*001c*/ 	.word	0x00000000
        /*0020*/ 	.short	0x0019
        /*0022*/ 	.short	0x0484
        /*0024*/ 	.byte	0x00, 0xf0, 0x11, 0x00


	//----- nvinfo : EIATTR_KPARAM_INFO
	.align		4
.L_130:
        /*0028*/ 	.byte	0x04, 0x17
        /*002a*/ 	.short	(.L_132 - .L_131)
.L_131:
        /*002c*/ 	.word	0x00000000
        /*0030*/ 	.short	0x0018
        /*0032*/ 	.short	0x0480
        /*0034*/ 	.byte	0x00, 0xf0, 0x11, 0x00


	//----- nvinfo : EIATTR_KPARAM_INFO
	.align		4
.L_132:
        /*0038*/ 	.byte	0x04, 0x17
        /*003a*/ 	.short	(.L_134 - .L_133)
.L_133:
        /*003c*/ 	.word	0x00000000
        /*0040*/ 	.short	0x0017
        /*0042*/ 	.short	0x047c
        /*0044*/ 	.byte	0x00, 0xf0, 0x11, 0x00


	//----- nvinfo : EIATTR_KPARAM_INFO
	.align		4
.L_134:
        /*0048*/ 	.byte	0x04, 0x17
        /*004a*/ 	.short	(.L_136 - .L_135)
.L_135:
        /*004c*/ 	.word	0x00000000
        /*0050*/ 	.short	0x0016
        /*0052*/ 	.short	0x0478
        /*0054*/ 	.byte	0x00, 0xf0, 0x11, 0x00


	//----- nvinfo : EIATTR_KPARAM_INFO
	.align		4
.L_136:
        /*0058*/ 	.byte	0x04, 0x17
        /*005a*/ 	.short	(.L_138 - .L_137)
.L_137:
        /*005c*/ 	.word	0x00000000
        /*0060*/ 	.short	0x0015
        /*0062*/ 	.short	0x0438
        /*0064*/ 	.byte	0x00, 0xf0, 0x01, 0x01


	//----- nvinfo : EIATTR_KPARAM_INFO
	.align		4
.L_138:
        /*0068*/ 	.byte	0x04, 0x17
        /*006a*/ 	.short	(.L_140 - .L_139)
.L_139:
        /*006c*/ 	.word	0x00000000
        /*0070*/ 	.short	0x0014
        /*0072*/ 	.short	0x0400
        /*0074*/ 	.byte	0x00, 0xf0, 0xe1, 0x00


	//----- nvinfo : EIATTR_KPARAM_INFO
	.align		4
.L_140:
        /*0078*/ 	.byte	0x04, 0x17
        /*007a*/ 	.short	(.L_142 - .L_141)
.L_141:
        /*007c*/ 	.word	0x00000000
        /*0080*/ 	.short	0x0013
        /*0082*/ 	.short	0x03e0
        /*0084*/ 	.byte	0x00, 0xf0, 0x81, 0x00


	//----- nvinfo : EIATTR_KPARAM_INFO
	.align		4
.L_142:
        /*0088*/ 	.byte	0x04, 0x17
        /*008a*/ 	.short	(.L_144 - .L_143)
.L_143:
        /*008c*/ 	.word	0x00000000
        /*0090*/ 	.short	0x0012
        /*0092*/ 	.short	0x03c0
        /*0094*/ 	.byte	0x00, 0xf0, 0x81, 0x00


	//----- nvinfo : EIATTR_KPARAM_INFO
	.align		4
.L_144:
        /*0098*/ 	.byte	0x04, 0x17
        /*009a*/ 	.short	(.L_146 - .L_145)
.L_145:
        /*009c*/ 	.word	0x00000000
        /*00a0*/ 	.short	0x0011
        /*00a2*/ 	.short	0x0340
        /*00a4*/ 	.byte	0x00, 0xf0, 0x01, 0x02


	//----- nvinfo : EIATTR_KPARAM_INFO
	.align		4
.L_146:
        /*00a8*/ 	.byte	0x04, 0x17
        /*00aa*/ 	.short	(.L_148 - .L_147)
.L_147:
        /*00ac*/ 	.word	0x00000000
        /*00b0*/ 	.short	0x0010
        /*00b2*/ 	.short	0x0300
        /*00b4*/ 	.byte	0x00, 0xf0, 0x61, 0x00


	//----- nvinfo : EIATTR_KPARAM_INFO
	.align		4
.L_148:
        /*00b8*/ 	.byte	0x04, 0x17
        /*00ba*/ 	.short	(.L_150 - .L_149)
.L_149:
        /*00bc*/ 	.word	0x00000000
        /*00c0*/ 	.short	0x000f
        /*00c2*/ 	.short	0x0280
        /*00c4*/ 	.byte	0x00, 0xf0, 0x01, 0x02


	//----- nvinfo : EIATTR_KPARAM_INFO
	.align		4
.L_150:
        /*00c8*/ 	.byte	0x04, 0x17
        /*00ca*/ 	.short	(.L_152 - .L_151)
.L_151:
        /*00cc*/ 	.word	0x00000000
        /*00d0*/ 	.short	0x000e
        /*00d2*/ 	.short	0x0240
        /*00d4*/ 	.byte	0x00, 0xf0, 0x61, 0x00


	//----- nvinfo : EIATTR_KPARAM_INFO
	.align		4
.L_152:
        /*00d8*/ 	.byte	0x04, 0x17
        /*00da*/ 	.short	(.L_154 - .L_153)
.L_153:
        /*00dc*/ 	.word	0x00000000
        /*00e0*/ 	.short	0x000d
        /*00e2*/ 	.short	0x01c0
        /*00e4*/ 	.byte	0x00, 0xf0, 0x01, 0x02


	//----- nvinfo : EIATTR_KPARAM_INFO
	.align		4
.L_154:
        /*00e8*/ 	.byte	0x04, 0x17
        /*00ea*/ 	.short	(.L_156 - .L_155)
.L_155:
        /*00ec*/ 	.word	0x00000000
        /*00f0*/ 	.short	0x000c
        /*00f2*/ 	.short	0x0180
        /*00f4*/ 	.byte	0x00, 0xf0, 0x61, 0x00


	//----- nvinfo : EIATTR_KPARAM_INFO
	.align		4
.L_156:
        /*00f8*/ 	.byte	0x04, 0x17
        /*00fa*/ 	.short	(.L_158 - .L_157)
.L_157:
        /*00fc*/ 	.word	0x00000000
        /*0100*/ 	.short	0x000b
        /*0102*/ 	.short	0x0100
        /*0104*/ 	.byte	0x00, 0xf0, 0x01, 0x02


	//----- nvinfo : EIATTR_KPARAM_INFO
	.align		4
.L_158:
        /*0108*/ 	.byte	0x04, 0x17
        /*010a*/ 	.short	(.L_160 - .L_159)
.L_159:
        /*010c*/ 	.word	0x00000000
        /*0110*/ 	.short	0x000a
        /*0112*/ 	.short	0x00c0
        /*0114*/ 	.byte	0x00, 0xf0, 0x61, 0x00


	//----- nvinfo : EIATTR_KPARAM_INFO
	.align		4
.L_160:
        /*0118*/ 	.byte	0x04, 0x17
        /*011a*/ 	.short	(.L_162 - .L_161)
.L_161:
        /*011c*/ 	.word	0x00000000
        /*0120*/ 	.short	0x0009
        /*0122*/ 	.short	0x0040
        /*0124*/ 	.byte	0x00, 0xf0, 0x01, 0x02


	//----- nvinfo : EIATTR_KPARAM_INFO
	.align		4
.L_162:
        /*0128*/ 	.byte	0x04, 0x17
        /*012a*/ 	.short	(.L_164 - .L_163)
.L_163:
        /*012c*/ 	.word	0x00000000
        /*0130*/ 	.short	0x0008
        /*0132*/ 	.short	0x001e
        /*0134*/ 	.byte	0x00, 0xf0, 0x0d, 0x00


	//----- nvinfo : EIATTR_KPARAM_INFO
	.align		4
.L_164:
        /*0138*/ 	.byte	0x04, 0x17
        /*013a*/ 	.short	(.L_166 - .L_165)
.L_165:
        /*013c*/ 	.word	0x00000000
        /*0140*/ 	.short	0x0007
        /*0142*/ 	.short	0x001b
        /*0144*/ 	.byte	0x00, 0xf0, 0x0d, 0x00


	//----- nvinfo : EIATTR_KPARAM_INFO
	.align		4
.L_166:
        /*0148*/ 	.byte	0x04, 0x17
        /*014a*/ 	.short	(.L_168 - .L_167)
.L_167:
        /*014c*/ 	.word	0x00000000
        /*0150*/ 	.short	0x0006
        /*0152*/ 	.short	0x0018
        /*0154*/ 	.byte	0x00, 0xf0, 0x0d, 0x00


	//----- nvinfo : EIATTR_KPARAM_INFO
	.align		4
.L_168:
        /*0158*/ 	.byte	0x04, 0x17
        /*015a*/ 	.short	(.L_170 - .L_169)
.L_169:
        /*015c*/ 	.word	0x00000000
        /*0160*/ 	.short	0x0005
        /*0162*/ 	.short	0x0014
        /*0164*/ 	.byte	0x00, 0xf0, 0x11, 0x00


	//----- nvinfo : EIATTR_KPARAM_INFO
	.align		4
.L_170:
        /*0168*/ 	.byte	0x04, 0x17
        /*016a*/ 	.short	(.L_172 - .L_171)
.L_171:
        /*016c*/ 	.word	0x00000000
        /*0170*/ 	.short	0x0004
        /*0172*/ 	.short	0x0010
        /*0174*/ 	.byte	0x00, 0xf0, 0x11, 0x00


	//----- nvinfo : EIATTR_KPARAM_INFO
	.align		4
.L_172:
        /*0178*/ 	.byte	0x04, 0x17
        /*017a*/ 	.short	(.L_174 - .L_173)
.L_173:
        /*017c*/ 	.word	0x00000000
        /*0180*/ 	.short	0x0003
        /*0182*/ 	.short	0x000c
        /*0184*/ 	.byte	0x00, 0xf0, 0x11, 0x00


	//----- nvinfo : EIATTR_KPARAM_INFO
	.align		4
.L_174:
        /*0188*/ 	.byte	0x04, 0x17
        /*018a*/ 	.short	(.L_176 - .L_175)
.L_175:
        /*018c*/ 	.word	0x00000000
        /*0190*/ 	.short	0x0002
        /*0192*/ 	.short	0x0008
        /*0194*/ 	.byte	0x00, 0xf0, 0x11, 0x00


	//----- nvinfo : EIATTR_KPARAM_INFO
	.align		4
.L_176:
        /*0198*/ 	.byte	0x04, 0x17
        /*019a*/ 	.short	(.L_178 - .L_177)
.L_177:
        /*019c*/ 	.word	0x00000000
        /*01a0*/ 	.short	0x0001
        /*01a2*/ 	.short	0x0004
        /*01a4*/ 	.byte	0x00, 0xf0, 0x11, 0x00


	//----- nvinfo : EIATTR_KPARAM_INFO
	.align		4
.L_178:
        /*01a8*/ 	.byte	0x04, 0x17
        /*01aa*/ 	.short	(.L_180 - .L_179)
.L_179:
        /*01ac*/ 	.word	0x00000000
        /*01b0*/ 	.short	0x0000
        /*01b2*/ 	.short	0x0000
        /*01b4*/ 	.byte	0x00, 0xf0, 0x11, 0x00


	//----- nvinfo : EIATTR_AT_ENTRY_FRAGMENTS
	.align		4
.L_180:
        /*01b8*/ 	.byte	0x04, 0x4f
        /*01ba*/ 	.short	(.L_182 - .L_181)


	//   ....[0]....
.L_181:
        /*01bc*/ 	.word	0x00000004


	//   ....[1]....
        /*01c0*/ 	.word	0x00000005


	//----- nvinfo : EIATTR_RESERVED_SMEM_USED
	.align		4
.L_182:
        /*01c4*/ 	.byte	0x01, 0x41
	.zero		2


	//----- nvinfo : EIATTR_SPARSE_MMA_MASK
	.align		4
        /*01c8*/ 	.byte	0x03, 0x50
        /*01ca*/ 	.short	0x0000


	//----- nvinfo : EIATTR_TCGEN05_2CTA_USED
	.align		4
        /*01cc*/ 	.byte	0x01, 0x52
	.zero		2


	//----- nvinfo : EIATTR_MAXREG_COUNT
	.align		4
        /*01d0*/ 	.byte	0x03, 0x1b
        /*01d2*/ 	.short	0x00a8


	//----- nvinfo : EIATTR_NUM_BARRIERS
	.align		4
        /*01d4*/ 	.byte	0x02, 0x4c
        /*01d6*/ 	.byte	0x02
	.zero		1


	//----- nvinfo : EIATTR_INT_WARP_WIDE_INSTR_OFFSETS
	.align		4
        /*01d8*/ 	.byte	0x04, 0x31
        /*01da*/ 	.short	(.L_184 - .L_183)


	//   ....[0]....
.L_183:
        /*01dc*/ 	.word	0x000069e0


	//   ....[1]....
        /*01e0*/ 	.word	0x00006a10


	//----- nvinfo : EIATTR_COOP_GROUP_MASK_REGIDS
	.align		4
.L_184:
        /*01e4*/ 	.byte	0x04, 0x29
        /*01e6*/ 	.short	(.L_186 - .L_185)


	//   ....[0]....
.L_185:
        /*01e8*/ 	.word	0xffffffff


	//   ....[1]....
        /*01ec*/ 	.word	0xffffffff


	//   ....[2]....
        /*01f0*/ 	.word	0xffffffff


	//   ....[3]....
        /*01f4*/ 	.word	0xffffffff


	//   ....[4]....
        /*01f8*/ 	.word	0xffffffff


	//   ....[5]....
        /*01fc*/ 	.word	0xffffffff


	//----- nvinfo : EIATTR_COOP_GROUP_INSTR_OFFSETS
	.align		4
.L_186:
        /*0200*/ 	.byte	0x04, 0x28
        /*0202*/ 	.short	(.L_188 - .L_187)


	//   ....[0]....
.L_187:
        /*0204*/ 	.word	0x00000900


	//   ....[1]....
        /*0208*/ 	.word	0x00000f60


	//   ....[2]....
        /*020c*/ 	.word	0x00001050


	//   ....[3]....
        /*0210*/ 	.word	0x000066e0


	//   ....[4]....
        /*0214*/ 	.word	0x00006860


	//   ....[5]....
        /*0218*/ 	.word	0x00006ac0


	//----- nvinfo : EIATTR_REG_RECONFIG
	.align		4
.L_188:
        /*021c*/ 	.byte	0x01, 0x54
	.zero		2


	//----- nvinfo : EIATTR_VRC_CTA_INIT_COUNT
	.align		4
        /*0220*/ 	.byte	0x02, 0x4a
        /*0222*/ 	.byte	0x80
	.zero		1


	//----- nvinfo : EIATTR_MBARRIER_INSTR_OFFSETS
	.align		4
        /*0224*/ 	.byte	0x04, 0x39
        /*0226*/ 	.short	(.L_190 - .L_189)


	//   ....[0]....
.L_189:
        /*0228*/ 	.word	0x00000450
        /*022c*/ 	.word	0x000000ff
        /*0230*/ 	.word	0x00000000
        /*0234*/ 	.short	0x0100
        /*0236*/ 	.byte	0x06
	.zero		1


	//   ....[1]....
        /*0238*/ 	.word	0x00000460
        /*023c*/ 	.word	0x000000ff
        /*0240*/ 	.word	0x00000008
        /*0244*/ 	.short	0x0100
        /*0246*/ 	.byte	0x06
	.zero		1


	//   ....[2]....
        /*0248*/ 	.word	0x00000470
        /*024c*/ 	.word	0x000000ff
        /*0250*/ 	.word	0x00000010
        /*0254*/ 	.short	0x0100
        /*0256*/ 	.byte	0x06
	.zero		1


	//   ....[3]....
        /*0258*/ 	.word	0x00000480
        /*025c*/ 	.word	0x000000ff
        /*0260*/ 	.word	0x00000018
        /*0264*/ 	.short	0x0100
        /*0266*/ 	.byte	0x06
	.zero		1


	//   ....[4]....
        /*0268*/ 	.word	0x00000600
        /*026c*/ 	.word	0x000000ff
        /*0270*/ 	.word	0x00000040
        /*0274*/ 	.short	0x0100
        /*0276*/ 	.byte	0x0a
	.zero		1


	//   ....[5]....
        /*0278*/ 	.word	0x00000610
        /*027c*/ 	.word	0x000000ff
        /*0280*/ 	.word	0x00000048
        /*0284*/ 	.short	0x0100
        /*0286*/ 	.byte	0x0a
	.zero		1


	//   ....[6]....
        /*0288*/ 	.word	0x00000620
        /*028c*/ 	.word	0x000000ff
        /*0290*/ 	.word	0x00000050
        /*0294*/ 	.short	0x0100
        /*0296*/ 	.byte	0x0a
	.zero		1


	//   ....[7]....
        /*0298*/ 	.word	0x00000630
        /*029c*/ 	.word	0x000000ff
        /*02a0*/ 	.word	0x00000058
        /*02a4*/ 	.short	0x0100
        /*02a6*/ 	.byte	0x0a
	.zero		1


	//   ....[8]....
        /*02a8*/ 	.word	0x00000640
        /*02ac*/ 	.word	0x000000ff
        /*02b0*/ 	.word	0x00000070
        /*02b4*/ 	.short	0x0100
        /*02b6*/ 	.byte	0x0a
	.zero		1


	//   ....[9]....
        /*02b8*/ 	.word	0x00000650
        /*02bc*/ 	.word	0x000000ff
        /*02c0*/ 	.word	0x00000078
        /*02c4*/ 	.short	0x0100
        /*02c6*/ 	.byte	0x0a
	.zero		1


	//   ....[10]....
        /*02c8*/ 	.word	0x00000660
        /*02cc*/ 	.word	0x000000ff
        /*02d0*/ 	.word	0x00000080
        /*02d4*/ 	.short	0x0100
        /*02d6*/ 	.byte	0x0a
	.zero		1


	//   ....[11]....
        /*02d8*/ 	.word	0x00000670
        /*02dc*/ 	.word	0x000000ff
        /*02e0*/ 	.word	0x00000088
        /*02e4*/ 	.short	0x0100
        /*02e6*/ 	.byte	0x0a
	.zero		1


	//   ....[12]....
        /*02e8*/ 	.word	0x00000680
        /*02ec*/ 	.word	0x000000ff
        /*02f0*/ 	.word	0x00000020
        /*02f4*/ 	.short	0x0100
        /*02f6*/ 	.byte	0x0a
	.zero		1


	//   ....[13]....
        /*02f8*/ 	.word	0x00000690
        /*02fc*/ 	.word	0x000000ff
        /*0300*/ 	.word	0x00000028
        /*0304*/ 	.short	0x0100
        /*0306*/ 	.byte	0x0a
	.zero		1


	//   ....[14]....
        /*0308*/ 	.word	0x000006a0
        /*030c*/ 	.word	0x000000ff
        /*0310*/ 	.word	0x00000030
        /*0314*/ 	.short	0x0100
        /*0316*/ 	.byte	0x0a
	.zero		1


	//   ....[15]....
        /*0318*/ 	.word	0x000006b0
        /*031c*/ 	.word	0x000000ff
        /*0320*/ 	.word	0x00000038
        /*0324*/ 	.short	0x0100
        /*0326*/ 	.byte	0x0a
	.zero		1


	//   ....[16]....
        /*0328*/ 	.word	0x000006c0
        /*032c*/ 	.word	0x000000ff
        /*0330*/ 	.word	0x00000060
        /*0334*/ 	.short	0x0100
        /*0336*/ 	.byte	0x0a
	.zero		1


	//   ....[17]....
        /*0338*/ 	.word	0x000006d0
        /*033c*/ 	.word	0x000000ff
        /*0340*/ 	.word	0x00000068
        /*0344*/ 	.short	0x0100
        /*0346*/ 	.byte	0x0a
	.zero		1


	//   ....[18]....
        /*0348*/ 	.word	0x000006e0
        /*034c*/ 	.word	0x000000ff
        /*0350*/ 	.word	0x00000090
        /*0354*/ 	.short	0x0100
        /*0356*/ 	.byte	0x0a
	.zero		1


	//   ....[19]....
        /*0358*/ 	.word	0x000006f0
        /*035c*/ 	.word	0x000000ff
        /*0360*/ 	.word	0x00000098
        /*0364*/ 	.short	0x0100
        /*0366*/ 	.byte	0x0a
	.zero		1


	//   ....[20]....
        /*0368*/ 	.word	0x00000700
        /*036c*/ 	.word	0x000000ff
        /*0370*/ 	.word	0x000000a0
        /*0374*/ 	.short	0x0100
        /*0376*/ 	.byte	0x0a
	.zero		1


	//   ....[21]....
        /*0378*/ 	.word	0x00000710
        /*037c*/ 	.word	0x000000ff
        /*0380*/ 	.word	0x000000a8
        /*0384*/ 	.short	0x0100
        /*0386*/ 	.byte	0x0a
	.zero		1


	//   ....[22]....
        /*0388*/ 	.word	0x00000720
        /*038c*/ 	.word	0x000000ff
        /*0390*/ 	.word	0x000000c0
        /*0394*/ 	.short	0x0100
        /*0396*/ 	.byte	0x0a
	.zero		1


	//   ....[23]....
        /*0398*/ 	.word	0x00000730
        /*039c*/ 	.word	0x000000ff
        /*03a0*/ 	.word	0x000000c8
        /*03a4*/ 	.short	0x0100
        /*03a6*/ 	.byte	0x0a
	.zero		1


	//   ....[24]....
        /*03a8*/ 	.word	0x00000740
        /*03ac*/ 	.word	0x000000ff
        /*03b0*/ 	.word	0x000000b0
        /*03b4*/ 	.short	0x0100
        /*03b6*/ 	.byte	0x0a
	.zero		1


	//   ....[25]....
        /*03b8*/ 	.word	0x00000750
        /*03bc*/ 	.word	0x000000ff
        /*03c0*/ 	.word	0x000000b8
        /*03c4*/ 	.short	0x0100
        /*03c6*/ 	.byte	0x0a
	.zero		1


	//   ....[26]....
        /*03c8*/ 	.word	0x00000760
        /*03cc*/ 	.word	0x000000ff
        /*03d0*/ 	.word	0x000000d0
        /*03d4*/ 	.short	0x0100
        /*03d6*/ 	.byte	0x09
	.zero		1


	//   ....[27]....
        /*03d8*/ 	.word	0x00000770
        /*03dc*/ 	.word	0x000000ff
        /*03e0*/ 	.word	0x000000d8
        /*03e4*/ 	.short	0x0100
        /*03e6*/ 	.byte	0x09
	.zero		1


	//   ....[28]....
        /*03e8*/ 	.word	0x000007f0
        /*03ec*/ 	.word	0x000000ff
        /*03f0*/ 	.word	0x000000e0
        /*03f4*/ 	.short	0x0100
        /*03f6*/ 	.byte	0x08
	.zero		1


	//   ....[29]....
        /*03f8*/ 	.word	0x00000800
        /*03fc*/ 	.word	0x000000ff
        /*0400*/ 	.word	0x000000e8
        /*0404*/ 	.short	0x0100
        /*0406*/ 	.byte	0x08
	.zero		1


	//   ....[30]....
        /*0408*/ 	.word	0x000008c0
        /*040c*/ 	.word	0x000000ff
        /*0410*/ 	.word	0x000000f0
        /*0414*/ 	.short	0x0100
        /*0416*/ 	.byte	0x06
	.zero		1


	//   ....[31]....
        /*0418*/ 	.word	0x00000b90
        /*041c*/ 	.word	0x00000003
        /*0420*/ 	.word	0x00000000
        /*0424*/ 	.short	0x010a
        /*0426*/ 	.byte	0xff
	.zero		1


	//   ....[32]....
        /*0428*/ 	.word	0x00000bb0
        /*042c*/ 	.word	0x00000003
        /*0430*/ 	.word	0x00000000
        /*0434*/ 	.short	0x010a
        /*0436*/ 	.byte	0xff
	.zero		1


	//   ....[33]....
        /*0438*/ 	.word	0x00000dc0
        /*043c*/ 	.word	0x00000003
        /*0440*/ 	.word	0x00000000
        /*0444*/ 	.short	0x010a
        /*0446*/ 	.byte	0xff
	.zero		1


	//   ....[34]....
        /*0448*/ 	.word	0x00000de0
        /*044c*/ 	.word	0x00000003
        /*0450*/ 	.word	0x00000000
        /*0454*/ 	.short	0x010a
        /*0456*/ 	.byte	0xff
	.zero		1


	//   ....[35]....
        /*0458*/ 	.word	0x00000ee0
        /*045c*/ 	.word	0x00000006
        /*0460*/ 	.word	0x00000000
        /*0464*/ 	.short	0x0101
        /*0466*/ 	.byte	0xff
	.zero		1


	//   ....[36]....
        /*0468*/ 	.word	0x000013e0
        /*046c*/ 	.word	0x00000004
        /*0470*/ 	.word	0x000000d8
        /*0474*/ 	.short	0x010a
        /*0476*/ 	.byte	0xff
	.zero		1


	//   ....[37]....
        /*0478*/ 	.word	0x000020c0
        /*047c*/ 	.word	0x00000004
        /*0480*/ 	.word	0x000000d0
        /*0484*/ 	.short	0x0107
        /*0486*/ 	.byte	0xff
	.zero		1


	//   ....[38]....
        /*0488*/ 	.word	0x000020f0
        /*048c*/ 	.word	0x00000004
        /*0490*/ 	.word	0x000000e8
        /*0494*/ 	.short	0x010a
        /*0496*/ 	.byte	0xff
	.zero		1


	//   ....[39]....
        /*0498*/ 	.word	0x00002df0
        /*049c*/ 	.word	0x00000004
        /*04a0*/ 	.word	0x000000e0
        /*04a4*/ 	.short	0x0107
        /*04a6*/ 	.byte	0xff
	.zero		1


	//   ....[40]....
        /*04a8*/ 	.word	0x00002ef0
        /*04ac*/ 	.word	0x000000ff
        /*04b0*/ 	.word	0x00000010
        /*04b4*/ 	.short	0x010a
        /*04b6*/ 	.byte	0x18
	.zero		1


	//   ....[41]....
        /*04b8*/ 	.word	0x00003160
        /*04bc*/ 	.word	0x00000004
        /*04c0*/ 	.word	0x00000030
        /*04c4*/ 	.short	0x010a
        /*04c6*/ 	.byte	0xff
	.zero		1


	//   ....[42]....
        /*04c8*/ 	.word	0x00003360
        /*04cc*/ 	.word	0x00000004
        /*04d0*/ 	.word	0x00000038
        /*04d4*/ 	.short	0x010a
        /*04d6*/ 	.byte	0xff
	.zero		1


	//   ....[43]....
        /*04d8*/ 	.word	0x00003430
        /*04dc*/ 	.word	0x00000004
        /*04e0*/ 	.word	0x00000058
        /*04e4*/ 	.short	0x010a
        /*04e6*/ 	.byte	0xff
	.zero		1


	//   ....[44]....
        /*04e8*/ 	.word	0x000034a0
        /*04ec*/ 	.word	0x00000004
        /*04f0*/ 	.word	0x00000088
        /*04f4*/ 	.short	0x010a
        /*04f6*/ 	.byte	0xff
	.zero		1


	//   ....[45]....
        /*04f8*/ 	.word	0x000034f0
        /*04fc*/ 	.word	0x00000004
        /*0500*/ 	.word	0x00000068
        /*0504*/ 	.short	0x010a
        /*0506*/ 	.byte	0xff
	.zero		1


	//   ....[46]....
        /*0508*/ 	.word	0x00003560
        /*050c*/ 	.word	0x00000004
        /*0510*/ 	.word	0x00000088
        /*0514*/ 	.short	0x010a
        /*0516*/ 	.byte	0xff
	.zero		1


	//   ....[47]....
        /*0518*/ 	.word	0x00003580
        /*051c*/ 	.word	0x00000004
        /*0520*/ 	.word	0x00000068
        /*0524*/ 	.short	0x010a
        /*0526*/ 	.byte	0xff
	.zero		1


	//   ....[48]....
        /*0528*/ 	.word	0x000035b0
        /*052c*/ 	.word	0x00000004
        /*0530*/ 	.word	0x00000018
        /*0534*/ 	.short	0x010a
        /*0536*/ 	.byte	0xff
	.zero		1


	//   ....[49]....
        /*0538*/ 	.word	0x00003610
        /*053c*/ 	.word	0x00000004
        /*0540*/ 	.word	0x00000038
        /*0544*/ 	.short	0x010a
        /*0546*/ 	.byte	0xff
	.zero		1


	//   ....[50]....
        /*0548*/ 	.word	0x00003670
        /*054c*/ 	.word	0x00000004
        /*0550*/ 	.word	0x000000d8
        /*0554*/ 	.short	0x010a
        /*0556*/ 	.byte	0xff
	.zero		1


	//   ....[51]....
        /*0558*/ 	.word	0x00003690
        /*055c*/ 	.word	0x00000004
        /*0560*/ 	.word	0x000000e8
        /*0564*/ 	.short	0x010a
        /*0566*/ 	.byte	0xff
	.zero		1


	//   ....[52]....
        /*0568*/ 	.word	0x00003730
        /*056c*/ 	.word	0x00000004
        /*0570*/ 	.word	0x000000b8
        /*0574*/ 	.short	0x010a
        /*0576*/ 	.byte	0xff
	.zero		1


	//   ....[53]....
        /*0578*/ 	.word	0x00003750
        /*057c*/ 	.word	0x00000004
        /*0580*/ 	.word	0x00000098
        /*0584*/ 	.short	0x010a
        /*0586*/ 	.byte	0xff
	.zero		1


	//   ....[54]....
        /*0588*/ 	.word	0x00003ae0
        /*058c*/ 	.word	0x00000002
        /*0590*/ 	.word	0x00000000
        /*0594*/ 	.short	0x010a
        /*0596*/ 	.byte	0xff
	.zero		1


	//   ....[55]....
        /*0598*/ 	.word	0x00003b10
        /*059c*/ 	.word	0x00000006
        /*05a0*/ 	.word	0x00000040
        /*05a4*/ 	.short	0x010a
        /*05a6*/ 	.byte	0xff
	.zero		1


	//   ....[56]....
        /*05a8*/ 	.word	0x00004460
        /*05ac*/ 	.word	0x00000002
        /*05b0*/ 	.word	0x000000a8
        /*05b4*/ 	.short	0x010a
        /*05b6*/ 	.byte	0xff
	.zero		1


	//   ....[57]....
        /*05b8*/ 	.word	0x000045f0
        /*05bc*/ 	.word	0x00000008
        /*05c0*/ 	.word	0x00000020
        /*05c4*/ 	.short	0x010a
        /*05c6*/ 	.byte	0xff
	.zero		1


	//   ....[58]....
        /*05c8*/ 	.word	0x00004620
        /*05cc*/ 	.word	0x00000000
        /*05d0*/ 	.word	0x00000070
        /*05d4*/ 	.short	0x010a
        /*05d6*/ 	.byte	0xff
	.zero		1


	//   ....[59]....
        /*05d8*/ 	.word	0x00004fc0
        /*05dc*/ 	.word	0x00000002
        /*05e0*/ 	.word	0x000000c0
        /*05e4*/ 	.short	0x010a
        /*05e6*/ 	.byte	0xff
	.zero		1


	//   ....[60]....
        /*05e8*/ 	.word	0x000051a0
        /*05ec*/ 	.word	0x00000002
        /*05f0*/ 	.word	0x00000060
        /*05f4*/ 	.short	0x010a
        /*05f6*/ 	.byte	0xff
	.zero		1


	//   ....[61]....
        /*05f8*/ 	.word	0x000057a0
        /*05fc*/ 	.word	0x00000000
        /*0600*/ 	.word	0x00000098
        /*0604*/ 	.short	0x010a
        /*0606*/ 	.byte	0xff
	.zero		1


	//   ....[62]....
        /*0608*/ 	.word	0x000057c0
        /*060c*/ 	.word	0x00000000
        /*0610*/ 	.word	0x000000a8
        /*0614*/ 	.short	0x010a
        /*0616*/ 	.byte	0xff
	.zero		1


	//   ....[63]....
        /*0618*/ 	.word	0x000057e0
        /*061c*/ 	.word	0x00000000
        /*0620*/ 	.word	0x000000b8
        /*0624*/ 	.short	0x010a
        /*0626*/ 	.byte	0xff
	.zero		1


	//   ....[64]....
        /*0628*/ 	.word	0x000058a0
        /*062c*/ 	.word	0x00000003
        /*0630*/ 	.word	0x000000d0
        /*0634*/ 	.short	0x010a
        /*0636*/ 	.byte	0xff
	.zero		1


	//   ....[65]....
        /*0638*/ 	.word	0x000058c0
        /*063c*/ 	.word	0x00000003
        /*0640*/ 	.word	0x000000e0
        /*0644*/ 	.short	0x010a
        /*0646*/ 	.byte	0xff
	.zero		1


	//   ....[66]....
        /*0648*/ 	.word	0x000058f0
        /*064c*/ 	.word	0x00000003
        /*0650*/ 	.word	0x000000d8
        /*0654*/ 	.short	0x0101
        /*0656*/ 	.byte	0xff
	.zero		1


	//   ....[67]....
        /*0658*/ 	.word	0x00005900
        /*065c*/ 	.word	0x00000003
        /*0660*/ 	.word	0x000000e8
        /*0664*/ 	.short	0x0101
        /*0666*/ 	.byte	0xff
	.zero		1


	//   ....[68]....
        /*0668*/ 	.word	0x00005970
        /*066c*/ 	.word	0x00000000
        /*0670*/ 	.word	0x000000c8
        /*0674*/ 	.short	0x010a
        /*0676*/ 	.byte	0xff
	.zero		1


	//   ....[69]....
        /*0678*/ 	.word	0x00005a60
        /*067c*/ 	.word	0x00000003
        /*0680*/ 	.word	0x000000b0
        /*0684*/ 	.short	0x010a
        /*0686*/ 	.byte	0xff
	.zero		1


	//   ....[70]....
        /*0688*/ 	.word	0x000065a0
        /*068c*/ 	.word	0x00000005
        /*0690*/ 	.word	0x00000000
        /*0694*/ 	.short	0x0101
        /*0696*/ 	.byte	0xff
	.zero		1


	//   ....[71]....
        /*0698*/ 	.word	0x00006830
        /*069c*/ 	.word	0x00000005
        /*06a0*/ 	.word	0x00000000
        /*06a4*/ 	.short	0x0101
        /*06a6*/ 	.byte	0xff
	.zero		1


	//   ....[72]....
        /*06a8*/ 	.word	0x00006840
        /*06ac*/ 	.word	0x00000004
        /*06b0*/ 	.word	0x000000f0
        /*06b4*/ 	.short	0x010a
        /*06b6*/ 	.byte	0xff
	.zero		1


	//   ....[73]....
        /*06b8*/ 	.word	0x00006af0
        /*06bc*/ 	.word	0x00000003
        /*06c0*/ 	.word	0x00000000
        /*06c4*/ 	.short	0x010a
        /*06c6*/ 	.byte	0xff
	.zero		1


	//   ....[74]....
        /*06c8*/ 	.word	0x00006b50
        /*06cc*/ 	.word	0x00000003
        /*06d0*/ 	.word	0x00000000
        /*06d4*/ 	.short	0x010a
        /*06d6*/ 	.byte	0xff
	.zero		1


	//   ....[75]....
        /*06d8*/ 	.word	0x00006bc0
        /*06dc*/ 	.word	0x00000004
        /*06e0*/ 	.word	0x000000d8
        /*06e4*/ 	.short	0x010a
        /*06e6*/ 	.byte	0xff
	.zero		1


	//   ....[76]....
        /*06e8*/ 	.word	0x00006c30
        /*06ec*/ 	.word	0x00000004
        /*06f0*/ 	.word	0x000000e8
        /*06f4*/ 	.short	0x010a
        /*06f6*/ 	.byte	0xff
	.zero		1


	//   ....[77]....
        /*06f8*/ 	.word	0x00006ca0
        /*06fc*/ 	.word	0x00000002
        /*0700*/ 	.word	0x00000010
        /*0704*/ 	.short	0x010a
        /*0706*/ 	.byte	0xff
	.zero		1


	//   ....[78]....
        /*0708*/ 	.word	0x00006d10
        /*070c*/ 	.word	0x00000004
        /*0710*/ 	.word	0x00000030
        /*0714*/ 	.short	0x010a
        /*0716*/ 	.byte	0xff
	.zero		1


	//   ....[79]....
        /*0718*/ 	.word	0x00006d80
        /*071c*/ 	.word	0x00000004
        /*0720*/ 	.word	0x00000038
        /*0724*/ 	.short	0x010a
        /*0726*/ 	.byte	0xff
	.zero		1


	//   ....[80]....
        /*0728*/ 	.word	0x00006df0
        /*072c*/ 	.word	0x00000004
        /*0730*/ 	.word	0x00000058
        /*0734*/ 	.short	0x010a
        /*0736*/ 	.byte	0xff
	.zero		1


	//   ....[81]....
        /*0738*/ 	.word	0x00006e60
        /*073c*/ 	.word	0x00000004
        /*0740*/ 	.word	0x00000088
        /*0744*/ 	.short	0x010a
        /*0746*/ 	.byte	0xff
	.zero		1


	//   ....[82]....
        /*0748*/ 	.word	0x00006ed0
        /*074c*/ 	.word	0x00000004
        /*0750*/ 	.word	0x00000068
        /*0754*/ 	.short	0x010a
        /*0756*/ 	.byte	0xff
	.zero		1


	//   ....[83]....
        /*0758*/ 	.word	0x00006f40
        /*075c*/ 	.word	0x00000004
        /*0760*/ 	.word	0x00000088
        /*0764*/ 	.short	0x010a
        /*0766*/ 	.byte	0xff
	.zero		1


	//   ....[84]....
        /*0768*/ 	.word	0x00006fb0
        /*076c*/ 	.word	0x00000004
        /*0770*/ 	.word	0x00000068
        /*0774*/ 	.short	0x010a
        /*0776*/ 	.byte	0xff
	.zero		1


	//   ....[85]....
        /*0778*/ 	.word	0x00007000
        /*077c*/ 	.word	0x00000004
        /*0780*/ 	.word	0x00000018
        /*0784*/ 	.short	0x010a
        /*0786*/ 	.byte	0xff
	.zero		1


	//   ....[86]....
        /*0788*/ 	.word	0x00007050
        /*078c*/ 	.word	0x00000004
        /*0790*/ 	.word	0x00000038
        /*0794*/ 	.short	0x010a
        /*0796*/ 	.byte	0xff
	.zero		1


	//   ....[87]....
        /*0798*/ 	.word	0x000070a0
        /*079c*/ 	.word	0x00000004
        /*07a0*/ 	.word	0x000000d8
        /*07a4*/ 	.short	0x010a
        /*07a6*/ 	.byte	0xff
	.zero		1


	//   ....[88]....
        /*07a8*/ 	.word	0x000070f0
        /*07ac*/ 	.word	0x00000004
        /*07b0*/ 	.word	0x000000e8
        /*07b4*/ 	.short	0x010a
        /*07b6*/ 	.byte	0xff
	.zero		1


	//   ....[89]....
        /*07b8*/ 	.word	0x00007160
        /*07bc*/ 	.word	0x00000004
        /*07c0*/ 	.word	0x000000b8
        /*07c4*/ 	.short	0x010a
        /*07c6*/ 	.byte	0xff
	.zero		1


	//   ....[90]....
        /*07c8*/ 	.word	0x000071d0
        /*07cc*/ 	.word	0x00000004
        /*07d0*/ 	.word	0x00000098
        /*07d4*/ 	.short	0x010a
        /*07d6*/ 	.byte	0xff
	.zero		1


	//   ....[91]....
        /*07d8*/ 	.word	0x00007230
        /*07dc*/ 	.word	0x00000002
        /*07e0*/ 	.word	0x00000000
        /*07e4*/ 	.short	0x010a
        /*07e6*/ 	.byte	0xff
	.zero		1


	//   ....[92]....
        /*07e8*/ 	.word	0x000072a0
        /*07ec*/ 	.word	0x00000006
        /*07f0*/ 	.word	0x00000040
        /*07f4*/ 	.short	0x010a
        /*07f6*/ 	.byte	0xff
	.zero		1


	//   ....[93]....
        /*07f8*/ 	.word	0x00007310
        /*07fc*/ 	.word	0x00000002
        /*0800*/ 	.word	0x000000a8
        /*0804*/ 	.short	0x010a
        /*0806*/ 	.byte	0xff
	.zero		1


	//   ....[94]....
        /*0808*/ 	.word	0x00007370
        /*080c*/ 	.word	0x00000008
        /*0810*/ 	.word	0x00000020
        /*0814*/ 	.short	0x010a
        /*0816*/ 	.byte	0xff
	.zero		1


	//   ....[95]....
        /*0818*/ 	.word	0x000073d0
        /*081c*/ 	.word	0x00000000
        /*0820*/ 	.word	0x00000070
        /*0824*/ 	.short	0x010a
        /*0826*/ 	.byte	0xff
	.zero		1


	//   ....[96]....
        /*0828*/ 	.word	0x00007420
        /*082c*/ 	.word	0x00000002
        /*0830*/ 	.word	0x000000c0
        /*0834*/ 	.short	0x010a
        /*0836*/ 	.byte	0xff
	.zero		1


	//   ....[97]....
        /*0838*/ 	.word	0x00007480
        /*083c*/ 	.word	0x00000002
        /*0840*/ 	.word	0x00000060
        /*0844*/ 	.short	0x010a
        /*0846*/ 	.byte	0xff
	.zero		1


	//   ....[98]....
        /*0848*/ 	.word	0x000074e0
        /*084c*/ 	.word	0x00000000
        /*0850*/ 	.word	0x00000098
        /*0854*/ 	.short	0x010a
        /*0856*/ 	.byte	0xff
	.zero		1


	//   ....[99]....
        /*0858*/ 	.word	0x00007550
        /*085c*/ 	.word	0x00000000
        /*0860*/ 	.word	0x000000a8
        /*0864*/ 	.short	0x010a
        /*0866*/ 	.byte	0xff
	.zero		1


	//   ....[100]....
        /*0868*/ 	.word	0x000075b0
        /*086c*/ 	.word	0x00000000
        /*0870*/ 	.word	0x000000b8
        /*0874*/ 	.short	0x010a
        /*0876*/ 	.byte	0xff
	.zero		1


	//   ....[101]....
        /*0878*/ 	.word	0x00007600
        /*087c*/ 	.word	0x00000003
        /*0880*/ 	.word	0x000000d0
        /*0884*/ 	.short	0x010a
        /*0886*/ 	.byte	0xff
	.zero		1


	//   ....[102]....
        /*0888*/ 	.word	0x00007650
        /*088c*/ 	.word	0x00000003
        /*0890*/ 	.word	0x000000e0
        /*0894*/ 	.short	0x010a
        /*0896*/ 	.byte	0xff
	.zero		1


	//   ....[103]....
        /*0898*/ 	.word	0x000076c0
        /*089c*/ 	.word	0x00000000
        /*08a0*/ 	.word	0x000000c8
        /*08a4*/ 	.short	0x010a
        /*08a6*/ 	.byte	0xff
	.zero		1


	//   ....[104]....
        /*08a8*/ 	.word	0x00007710
        /*08ac*/ 	.word	0x00000003
        /*08b0*/ 	.word	0x000000b0
        /*08b4*/ 	.short	0x010a
        /*08b6*/ 	.byte	0xff
	.zero		1


	//   ....[105]....
        /*08b8*/ 	.word	0x00007760
        /*08bc*/ 	.word	0x00000004
        /*08c0*/ 	.word	0x000000f0
        /*08c4*/ 	.short	0x010a
        /*08c6*/ 	.byte	0xff
	.zero		1


	//----- nvinfo : EIATTR_NUM_MBARRIERS
	.align		4
.L_190:
        /*08c8*/ 	.byte	0x03, 0x38
        /*08ca*/ 	.short	0x001f


	//----- nvinfo : EIATTR_EXIT_INSTR_OFFSETS
	.align		4
        /*08cc*/ 	.byte	0x04, 0x1c
        /*08ce*/ 	.short	(.L_192 - .L_191)


	//   ....[0]....
.L_191:
        /*08d0*/ 	.word	0x00006740


	//   ....[1]....
        /*08d4*/ 	.word	0x00006ad0


	//----- nvinfo : EIATTR_REQNTID
	.align		4
.L_192:
        /*08d8*/ 	.byte	0x04, 0x10
        /*08da*/ 	.short	(.L_194 - .L_193)
.L_193:
        /*08dc*/ 	.word	0x00000180
        /*08e0*/ 	.word	0x00000001
        /*08e4*/ 	.word	0x00000001


	//----- nvinfo : EIATTR_CRS_STACK_SIZE
	.align		4
.L_194:
        /*08e8*/ 	.byte	0x04, 0x1e
        /*08ea*/ 	.short	(.L_196 - .L_195)
.L_195:
        /*08ec*/ 	.word	0x00000000


	//----- nvinfo : EIATTR_CBANK_PARAM_SIZE
	.align		4
.L_196:
        /*08f0*/ 	.byte	0x03, 0x19
        /*08f2*/ 	.short	0x048c


	//----- nvinfo : EIATTR_PARAM_CBANK
	.align		4
        /*08f4*/ 	.byte	0x04, 0x0a
        /*08f6*/ 	.short	(.L_198 - .L_197)
	.align		4
.L_197:
        /*08f8*/ 	.word	index@(.nv.constant0.kernel_cutlass_kernel_cudnnsdpabwdfmha_dq_d256_sm100BlackwellFusedAttentionDQKernel_object_at_____Int32_Int32_Int32_TiledMMA_ThrLayoutVMNK21111000_PermutationMNK____MMAAtom_ThrID21_ShapeM_1)
        /*08fc*/ 	.short	0x0380
        /*08fe*/ 	.short	0x048c


	//----- nvinfo : EIATTR_SW_WAR
	.align		4
.L_198:
        /*0900*/ 	.byte	0x04, 0x36
        /*0902*/ 	.short	(.L_200 - .L_199)
.L_199:
        /*0904*/ 	.word	0x00000008
.L_200:


//--------------------- .nv.info.kernel_cutlass_sum_OdO_cudnnsdpabwdfmha_backward_sm100_2kernelBlackwellFusedMultiHeadAttentionBackward_object_at__tensorptrbf16gmemalign64o409625620481256div64_tensorptrbf16gmemalign64o40_0 --------------------------
	.section	.nv.info.kernel_cutlass_sum_OdO_cudnnsdpabwdfmha_backward_sm100_2kernelBlackwellFusedMultiHeadAttentionBackward_object_at__tensorptrbf16gmemalign64o409625620481256div64_tensorptrbf16gmemalign64o40_0,"",@"SHT_CUDA_INFO"
	.sectionflags	@""
	.align	4


	//----- nvinfo : EIATTR_CUDA_API_VERSION
	.align		4
        /*0000*/ 	.byte	0x04, 0x37
        /*0002*/ 	.short	(.L_202 - .L_201)
.L_201:
        /*0004*/ 	.word	0x00000081


	//----- nvinfo : EIATTR_KPARAM_INFO
	.align		4
.L_202:
        /*0008*/ 	.byte	0x04, 0x17
        /*000a*/ 	.short	(.L_204 - .L_203)
.L_203:
        /*000c*/ 	.word	0x00000000
        /*0010*/ 	.short	0x000c
        /*0012*/ 	.short	0x00b4
        /*0014*/ 	.byte	0x00, 0xf0, 0x11, 0x00


	//----- nvinfo : EIATTR_KPARAM_INFO
	.align		4
.L_204:
        /*0018*/ 	.byte	0x04, 0x17
        /*001a*/ 	.short	(.L_206 - .L_205)
.L_205:
        /*001c*/ 	.word	0x00000000
        /*0020*/ 	.short	0x000b
        /*0022*/ 	.short	0x00b0
        /*0024*/ 	.byte	0x00, 0xf0, 0x11, 0x00


	//----- nvinfo : EIATTR_KPARAM_INFO
	.align		4
.L_206:
        /*0028*/ 	.byte	0x04, 0x17
        /*002a*/ 	.short	(.L_208 - .L_207)
.L_207:
        /*002c*/ 	.word	0x00000000
        /*0030*/ 	.short	0x000a
        /*0032*/ 	.short	0x00ac
        /*0034*/ 	.byte	0x00, 0xf0, 0x11, 0x00


	//----- nvinfo : EIATTR_KPARAM_INFO
	.align		4
.L_208:
        /*0038*/ 	.byte	0x04, 0x17
        /*003a*/ 	.short	(.L_210 - .L_209)
.L_209:
        /*003c*/ 	.word	0x00000000
        /*0040*/ 	.short	0x0009
        /*0042*/ 	.short	0x00a8
        /*0044*/ 	.byte	0x00, 0xf0, 0x11, 0x00


	//----- nvinfo : EIATTR_KPARAM_INFO
	.align		4
.L_210:
        /*0048*/ 	.byte	0x04, 0x17
        /*004a*/ 	.short	(.L_212 - .L_211)
.L_211:
        /*004c*/ 	.word	0x00000000
        /*0050*/ 	.short	0x0008
        /*0052*/ 	.short	0x00a4
        /*0054*/ 	.byte	0x00, 0xf0, 0x11, 0x00


	//----- nvinfo : EIATTR_KPARAM_INFO
	.align		4
.L_212:
        /*0058*/ 	.byte	0x04, 0x17
        /*005a*/ 	.short	(.L_214 - .L_213)
.L_213:
        /*005c*/ 	.word	0x00000000
        /*0060*/ 	.short	0x0007
        /*0062*/ 	.short	0x00a0
        /*0064*/ 	.byte	0x00, 0xf0, 0x11, 0x00


	//----- nvinfo : EIATTR_KPARAM_INFO
	.align		4
.L_214:
        /*0068*/ 	.byte	0x04, 0x17
        /*006a*/ 	.short	(.L_216 - .L_215)
.L_215:
        /*006c*/ 	.word	0x00000000
        /*0070*/ 	.short	0x0006
        /*0072*/ 	.short	0x009c
        /*0074*/ 	.byte	0x00, 0xf0, 0x11, 0x00


	//----- nvinfo : EIATTR_KPARAM_INFO
	.align		4
.L_216:
        /*0078*/ 	.byte	0x04, 0x17
        /*007a*/ 	.short	(.L_218 - .L_217)
.L_217:
        /*007c*/ 	.word	0x00000000
        /*0080*/ 	.short	0x0005
        /*0082*/ 	.short	0x0098
        /*0084*/ 	.byte	0x00, 0xf0, 0x11, 0x00


	//----- nvinfo : EIATTR_KPARAM_INFO
	.align		4
.L_218:
        /*0088*/ 	.byte	0x04, 0x17
        /*008a*/ 	.short	(.L_220 - .L_219)
.L_219:
        /*008c*/ 	.word	0x00000000
        /*0090*/ 	.short	0x0004
        /*0092*/ 	.short	0x0078
        /*0094*/ 	.byte	0x00, 0xf0, 0x81, 0x00


	//----- nvinfo : EIATTR_KPARAM_INFO
	.align		4
.L_220:
        /*0098*/ 	.byte	0x04, 0x17
        /*009a*/ 	.short	(.L_222 - .L_221)
.L_221:
        /*009c*/ 	.word	0x00000000
        /*00a0*/ 	.short	0x0003
        /*00a2*/ 	.short	0x0060
        /*00a4*/ 	.byte	0x00, 0xf0, 0x61, 0x00


	//----- nvinfo : EIATTR_KPARAM_INFO
	.align		4
.L_222:
        /*00a8*/ 	.byte	0x04, 0x17
        /*00aa*/ 	.short	(.L_224 - .L_223)
.L_223:
        /*00ac*/ 	.word	0x00000000
        /*00b0*/ 	.short	0x0002
        /*00b2*/ 	.short	0x0040
        /*00b4*/ 	.byte	0x00, 0xf0, 0x81, 0x00


	//----- nvinfo : EIATTR_KPARAM_INFO
	.align		4
.L_224:
        /*00b8*/ 	.byte	0x04, 0x17
        /*00ba*/ 	.short	(.L_226 - .L_225)
.L_225:
        /*00bc*/ 	.word	0x00000000
        /*00c0*/ 	.short	0x0001
        /*00c2*/ 	.short	0x0020
        /*00c4*/ 	.byte	0x00, 0xf0, 0x81, 0x00


	//----- nvinfo : EIATTR_KPARAM_INFO
	.align		4
.L_226:
        /*00c8*/ 	.byte	0x04, 0x17
        /*00ca*/ 	.short	(.L_228 - .L_227)
.L_227:
        /*00cc*/ 	.word	0x00000000
        /*00d0*/ 	.short	0x0000
        /*00d2*/ 	.short	0x0000
        /*00d4*/ 	.byte	0x00, 0xf0, 0x81, 0x00


	//----- nvinfo : EIATTR_SPARSE_MMA_MASK
	.align		4
.L_228:
        /*00d8*/ 	.byte	0x03, 0x50
        /*00da*/ 	.short	0x0000


	//----- nvinfo : EIATTR_MAXREG_COUNT
	.align		4
        /*00dc*/ 	.byte	0x03, 0x1b
        /*00de*/ 	.short	0x00ff


	//----- nvinfo : EIATTR_COOP_GROUP_MASK_REGIDS
	.align		4
        /*00e0*/ 	.byte	0x04, 0x29
        /*00e2*/ 	.short	(.L_230 - .L_229)


	//   ....[0]....
.L_229:
        /*00e4*/ 	.word	0xffffffff


	//   ....[1]....
        /*00e8*/ 	.word	0xffffffff


	//   ....[2]....
        /*00ec*/ 	.word	0xffffffff


	//----- nvinfo : EIATTR_COOP_GROUP_INSTR_OFFSETS
	.align		4
.L_230:
        /*00f0*/ 	.byte	0x04, 0x28
        /*00f2*/ 	.short	(.L_232 - .L_231)


	//   ....[0]....
.L_231:
        /*00f4*/ 	.word	0x00000700


	//   ....[1]....
        /*00f8*/ 	.word	0x00000730


	//   ....[2]....
        /*00fc*/ 	.word	0x00000750


	//----- nvinfo : EIATTR_VRC_CTA_INIT_COUNT
	.align		4
.L_232:
        /*0100*/ 	.byte	0x02, 0x4a
	.zero		1
	.zero		1


	//----- nvinfo : EIATTR_EXIT_INSTR_OFFSETS
	.align		4
        /*0104*/ 	.byte	0x04, 0x1c
        /*0106*/ 	.short	(.L_234 - .L_233)


	//   ....[0]....
.L_233:
        /*0108*/ 	.word	0x00000030


	//   ....[1]....
        /*010c*/ 	.word	0x00000080


	//   ....[2]....
        /*0110*/ 	.word	0x00000770


	//   ....[3]....
        /*0114*/ 	.word	0x00000df0


	//----- nvinfo : EIATTR_REQNTID
	.align		4
.L_234:
        /*0118*/ 	.byte	0x04, 0x10
        /*011a*/ 	.short	(.L_236 - .L_235)
.L_235:
        /*011c*/ 	.word	0x00000008
        /*0120*/ 	.word	0x00000010
        /*0124*/ 	.word	0x00000001


	//----- nvinfo : EIATTR_CRS_STACK_SIZE
	.align		4
.L_236:
        /*0128*/ 	.byte	0x04, 0x1e
        /*012a*/ 	.short	(.L_238 - .L_237)
.L_237:
        /*012c*/ 	.word	0x00000000


	//----- nvinfo : EIATTR_CBANK_PARAM_SIZE
	.align		4
.L_238:
        /*0130*/ 	.byte	0x03, 0x19
        /*0132*/ 	.short	0x00b8


	//----- nvinfo : EIATTR_PARAM_CBANK
	.align		4
        /*0134*/ 	.byte	0x04, 0x0a
        /*0136*/ 	.short	(.L_240 - .L_239)
	.align		4
.L_239:
        /*0138*/ 	.word	index@(.nv.constant0.kernel_cutlass_sum_OdO_cudnnsdpabwdfmha_backward_sm100_2kernelBlackwellFusedMultiHeadAttentionBackward_object_at__tensorptrbf16gmemalign64o409625620481256div64_tensorptrbf16gmemalign64o40_0)
        /*013c*/ 	.short	0x0380
        /*013e*/ 	.short	0x00b8


	//----- nvinfo : EIATTR_SW_WAR
	.align		4
.L_240:
        /*0140*/ 	.byte	0x04, 0x36
        /*0142*/ 	.short	(.L_242 - .L_241)
.L_241:
        /*0144*/ 	.word	0x00000008
.L_242:


//--------------------- .nv.callgraph             --------------------------
	.section	.nv.callgraph,"",@"SHT_CUDA_CALLGRAPH"
	.align	4
	.sectionentsize	8
	.align		4
        /*0000*/ 	.word	0x00000000
	.align		4
        /*0004*/ 	.word	0xffffffff
	.align		4
        /*0008*/ 	.word	0x00000000
	.align		4
        /*000c*/ 	.word	0xfffffffe
	.align		4
        /*0010*/ 	.word	0x00000000
	.align		4
        /*0014*/ 	.word	0xfffffffd
	.align		4
        /*0018*/ 	.word	0x00000000
	.align		4
        /*001c*/ 	.word	0xfffffffc


//--------------------- .text.kernel_cutlass_dkdv_bwd_cudnnsdpabwdfmha_dkdv_d256_sm100BlackwellFusedAttentionDKDVKernel_object_at__TiledMMA_ThrLayoutVMNK21111000_PermutationMNK____MMAAtom_ThrID21_ShapeMNK2566416_TVLay_2 --------------------------
	.section	.text.kernel_cutlass_dkdv_bwd_cudnnsdpabwdfmha_dkdv_d256_sm100BlackwellFusedAttentionDKDVKernel_object_at__TiledMMA_ThrLayoutVMNK21111000_PermutationMNK____MMAAtom_ThrID21_ShapeMNK2566416_TVLay_2,"ax",@progbits
	.align	128
        .global         kernel_cutlass_dkdv_bwd_cudnnsdpabwdfmha_dkdv_d256_sm100BlackwellFusedAttentionDKDVKernel_object_at__TiledMMA_ThrLayoutVMNK21111000_PermutationMNK____MMAAtom_ThrID21_ShapeMNK2566416_TVLay_2
        .type           kernel_cutlass_dkdv_bwd_cudnnsdpabwdfmha_dkdv_d256_sm100BlackwellFusedAttentionDKDVKernel_object_at__TiledMMA_ThrLayoutVMNK21111000_PermutationMNK____MMAAtom_ThrID21_ShapeMNK2566416_TVLay_2,@function
        .size           kernel_cutlass_dkdv_bwd_cudnnsdpabwdfmha_dkdv_d256_sm100BlackwellFusedAttentionDKDVKernel_object_at__TiledMMA_ThrLayoutVMNK21111000_PermutationMNK____MMAAtom_ThrID21_ShapeMNK2566416_TVLay_2,(.L_x_541 - kernel_cutlass_dkdv_bwd_cudnnsdpabwdfmha_dkdv_d256_sm100BlackwellFusedAttentionDKDVKernel_object_at__TiledMMA_ThrLayoutVMNK21111000_PermutationMNK____MMAAtom_ThrID21_ShapeMNK2566416_TVLay_2)
        .other          kernel_cutlass_dkdv_bwd_cudnnsdpabwdfmha_dkdv_d256_sm100BlackwellFusedAttentionDKDVKernel_object_at__TiledMMA_ThrLayoutVMNK21111000_PermutationMNK____MMAAtom_ThrID21_ShapeMNK2566416_TVLay_2,@"STO_CUDA_ENTRY STV_DEFAULT"
kernel_cutlass_dkdv_bwd_cudnnsdpabwdfmha_dkdv_d256_sm100BlackwellFusedAttentionDKDVKernel_object_at__TiledMMA_ThrLayoutVMNK21111000_PermutationMNK____MMAAtom_ThrID21_ShapeMNK2566416_TVLay_2:
.text.kernel_cutlass_dkdv_bwd_cudnnsdpabwdfmha_dkdv_d256_sm100BlackwellFusedAttentionDKDVKernel_object_at__TiledMMA_ThrLayoutVMNK21111000_PermutationMNK____MMAAtom_ThrID21_ShapeMNK2566416_TVLay_2:
[----:B------:R-:W0:Y:S08]  /*0000*/  LDC R1, c[0x0][0x37c] ;  /* 0x0000df00ff017b82 */ /* 0x000e300000000800 */
[----:B------:R-:W1:Y:S01]  /*0010*/  LDC.U8 R4, c[0x0][0x38b] ;  /* 0x0000e2c0ff047b82 */ /* 0x000e620000000000 */
[----:B------:R-:W2:Y:S01]  /*0020*/  S2R R23, SR_TID.X ;  /* 0x0000000000177919 */ /* 0x000ea20000002100 */
[----:B------:R-:W-:Y:S01]  /*0030*/  LOP3.LUT R0, R0, 0xfffffffb, RZ, 0xc0, !PT ;  /* 0xfffffffb00007812 */ /* 0x000fe200078ec0ff */
[----:B0-----:R-:W-:Y:S01]  /*0040*/  VIADD R1, R1, 0xfffffe70 ;  /* 0xfffffe7001017836 */ /* 0x001fe20000000000 */
[----:B------:R-:W0:Y:S04]  /*0050*/  S2R R107, SR_CTAID.X ;  /* 0x00000000006b7919 */ /* 0x000e280000002500 */
[----:B------:R-:W3:Y:S08]  /*0060*/  LDC.U8 R3, c[0x0][0x38a] ;  /* 0x0000e280ff037b82 */ /* 0x000ef00000000000 */
[----:B------:R-:W4:Y:S01]  /*0070*/  LDC.U8 R6, c[0x0][0x388] ;  /* 0x0000e200ff067b82 */ /* 0x000f220000000000 */
[----:B-1----:R-:W-:-:S07]  /*0080*/  LOP3.LUT R12, R4, 0x1, RZ, 0xc0, !PT ;  /* 0x00000001040c7812 */ /* 0x002fce00078ec0ff */
[----:B------:R-:W1:Y:S01]  /*0090*/  LDC.U8 R2, c[0x0][0x386] ;  /* 0x0000e180ff027b82 */ /* 0x000e620000000000 */
[----:B------:R-:W-:Y:S02]  /*00a0*/  ISETP.NE.U32.AND P2, PT, R12, 0x1, PT ;  /* 0x000000010c00780c */ /* 0x000fe40003f45070 */
[----:B---3--:R-:W-:-:S05]  /*00b0*/  LOP3.LUT R11, R3, 0x1, RZ, 0xc0, !PT ;  /* 0x00000001030b7812 */ /* 0x008fca00078ec0ff */
[----:B------:R-:W3:Y:S01]  /*00c0*/  LDC.U8 R7, c[0x0][0x385] ;  /* 0x0000e140ff077b82 */ /* 0x000ee20000000000 */
[----:B--2---:R-:W-:Y:S02]  /*00d0*/  SHF.R.U32.HI R15, RZ, 0x5, R23 ;  /* 0x00000005ff0f7819 */ /* 0x004fe40000011617 */
[----:B------:R-:W-:-:S03]  /*00e0*/  ISETP.NE.U32.AND P1, PT, R11, 0x1, PT ;  /* 0x000000010b00780c */ /* 0x000fc60003f25070 */
[----:B------:R2:W-:Y:S01]  /*00f0*/  STL [R1+0x110], R15 ;  /* 0x0001100f01007387 */ /* 0x0005e20000100800 */
[----:B----4-:R-:W-:Y:S01]  /*0100*/  LOP3.LUT R65, R6, 0x1, RZ, 0xc0, !PT ;  /* 0x0000000106417812 */ /* 0x010fe200078ec0ff */
[----:B------:R-:W4:Y:S01]  /*0110*/  LDC.U8 R8, c[0x0][0x384] ;  /* 0x0000e100ff087b82 */ /* 0x000f220000000000 */
[----:B------:R-:W-:-:S04]  /*0120*/  @P2 LOP3.LUT R0, R0, 0x4, RZ, 0xfc, !PT ;  /* 0x0000000400002812 */ /* 0x000fc800078efcff */
[----:B------:R-:W-:-:S03]  /*0130*/  LOP3.LUT R0, R0, 0xfffffffd, RZ, 0xc0, !PT ;  /* 0xfffffffd00007812 */ /* 0x000fc600078ec0ff */
[----:B------:R-:W5:Y:S01]  /*0140*/  LDC.U8 R5, c[0x0][0x387] ;  /* 0x0000e1c0ff057b82 */ /* 0x000f620000000000 */
[----:B------:R-:W-:Y:S02]  /*0150*/  @P1 LOP3.LUT R0, R0, 0x2, RZ, 0xfc, !PT ;  /* 0x0000000200001812 */ /* 0x000fe400078efcff */
[----:B------:R-:W-:Y:S02]  /*0160*/  ISETP.NE.U32.AND P1, PT, R65, 0x1, PT ;  /* 0x000000014100780c */ /* 0x000fe40003f25070 */
[----:B-1----:R-:W-:Y:S02]  /*0170*/  LOP3.LUT R2, R2, 0x1, RZ, 0xc0, !PT ;  /* 0x0000000102027812 */ /* 0x002fe400078ec0ff */
[----:B------:R-:W-:Y:S01]  /*0180*/  LOP3.LUT R0, R0, 0xfffffffe, RZ, 0xc0, !PT ;  /* 0xfffffffe00007812 */ /* 0x000fe200078ec0ff */
[----:B------:R-:W1:Y:S01]  /*0190*/  LDC.U8 R9, c[0x0][0x382] ;  /* 0x0000e080ff097b82 */ /* 0x000e620000000000 */
[----:B------:R-:W-:Y:S02]  /*01a0*/  ISETP.EQ.U32.AND P0, PT, R2, 0x1, PT ;  /* 0x000000010200780c */ /* 0x000fe40003f02070 */
[----:B---3--:R-:W-:-:S04]  /*01b0*/  LOP3.LUT R3, R7, 0x1, RZ, 0xc0, !PT ;  /* 0x0000000107037812 */ /* 0x008fc800078ec0ff */
[----:B------:R-:W-:Y:S01]  /*01c0*/  ISETP.NE.U32.AND P4, PT, R3, 0x1, PT ;  /* 0x000000010300780c */ /* 0x000fe20003f85070 */
[----:B------:R-:W3:Y:S01]  /*01d0*/  LDC.U8 R10, c[0x0][0x381] ;  /* 0x0000e040ff0a7b82 */ /* 0x000ee20000000000 */
[----:B------:R-:W-:Y:S02]  /*01e0*/  @P1 LOP3.LUT R0, R0, 0x1, RZ, 0xfc, !PT ;  /* 0x0000000100001812 */ /* 0x000fe400078efcff */
[----:B------:R-:W-:Y:S02]  /*01f0*/  ISETP.NE.AND P1, PT, R15, 0x9, PT ;  /* 0x000000090f00780c */ /* 0x000fe40003f25270 */
[----:B----4-:R-:W-:Y:S01]  /*0200*/  LOP3.LUT R2, R8, 0x1, RZ, 0xc0, !PT ;  /* 0x0000000108027812 */ /* 0x010fe200078ec0ff */
[----:B------:R-:W-:Y:S02]  /*0210*/  VOTEU.ANY UP1, P0 ;  /* 0x0000000000ff7886 */ /* 0x000fe40000020100 */
[----:B------:R-:W4:Y:S01]  /*0220*/  LDC R12, c[0x0][0x360] ;  /* 0x0000d800ff0c7b82 */ /* 0x000f220000000800 */
[----:B------:R-:W-:-:S02]  /*0230*/  ISETP.NE.U32.AND P5, PT, R2, 0x1, PT ;  /* 0x000000010200780c */ /* 0x000fc40003fa5070 */
[----:B-----5:R-:W-:-:S04]  /*0240*/  LOP3.LUT R4, R5, 0x1, RZ, 0xc0, !PT ;  /* 0x0000000105047812 */ /* 0x020fc800078ec0ff */
[----:B------:R-:W-:Y:S01]  /*0250*/  ISETP.NE.U32.AND P6, PT, R4, 0x1, PT ;  /* 0x000000010400780c */ /* 0x000fe20003fc5070 */
[----:B------:R-:W0:Y:S01]  /*0260*/  S2UR UR60, SR_CTAID.Y ;  /* 0x00000000003c79c3 */ /* 0x000e220000002600 */
[----:B-1----:R-:W-:-:S04]  /*0270*/  LOP3.LUT R3, R9, 0x1, RZ, 0xc0, !PT ;  /* 0x0000000109037812 */ /* 0x002fc800078ec0ff */
[----:B------:R-:W-:Y:S02]  /*0280*/  ISETP.NE.U32.AND P2, PT, R3, 0x1, PT ;  /* 0x000000010300780c */ /* 0x000fe40003f45070 */
[----:B---3--:R-:W-:Y:S01]  /*0290*/  LOP3.LUT R2, R10, 0x1, RZ, 0xc0, !PT ;  /* 0x000000010a027812 */ /* 0x008fe200078ec0ff */
[----:B------:R-:W1:Y:S03]  /*02a0*/  S2UR UR54, SR_CTAID.Z ;  /* 0x00000000003679c3 */ /* 0x000e660000002700 */
[----:B------:R-:W-:Y:S01]  /*02b0*/  ISETP.NE.U32.AND P3, PT, R2, 0x1, PT ;  /* 0x000000010200780c */ /* 0x000fe20003f65070 */
[----:B0-2---:R-:W-:-:S12]  /*02c0*/  @P1 BRA `(.L_x_0) ;  /* 0x0000000000841947 */ /* 0x005fd80003800000 */
[----:B------:R-:W0:Y:S01]  /*02d0*/  LDC.64 R16, c[0x0][0x348] ;  /* 0x0000d200ff107b82 */ /* 0x000e220000000a00 */
[----:B------:R-:W-:Y:S01]  /*02e0*/  UPLOP3.LUT UP0, UPT, UPT, UPT, UPT, 0x40, 0x4 ;  /* 0x000000000004789c */ /* 0x000fe20003f0e870 */
[----:B0-----:R-:W-:-:S04]  /*02f0*/  IADD3 R14, P0, PT, R16, 0x40, RZ ;  /* 0x00000040100e7810 */ /* 0x001fc80007f1e0ff */
[----:B------:R-:W-:Y:S01]  /*0300*/  R2UR UR14, R14 ;  /* 0x000000000e0e72ca */ /* 0x000fe200000e0000 */
[----:B------:R-:W-:Y:S01]  /*0310*/  IMAD.X R13, RZ, RZ, R17, P0 ;  /* 0x000000ffff0d7224 */ /* 0x000fe200000e0611 */
[----:B------:R-:W-:-:S04]  /*0320*/  IADD3 R11, P0, PT, R16, 0x1c0, RZ ;  /* 0x000001c0100b7810 */ /* 0x000fc80007f1e0ff */
[----:B------:R-:W-:Y:S01]  /*0330*/  R2UR UR15, R13 ;  /* 0x000000000d0f72ca */ /* 0x000fe200000e0000 */
[--C-:B------:R-:W-:Y:S01]  /*0340*/  IMAD.X R10, RZ, RZ, R17.reuse, P0 ;  /* 0x000000ffff0a7224 */ /* 0x100fe200000e0611 */
[----:B------:R-:W-:Y:S02]  /*0350*/  IADD3 R9, P0, PT, R16, 0x280, RZ ;  /* 0x0000028010097810 */ /* 0x000fe40007f1e0ff */
[----:B------:R-:W-:Y:S02]  /*0360*/  R2UR UR12, R11 ;  /* 0x000000000b0c72ca */ /* 0x000fe400000e0000 */
[----:B------:R-:W-:Y:S01]  /*0370*/  R2UR UR13, R10 ;  /* 0x000000000a0d72ca */ /* 0x000fe200000e0000 */
[----:B------:R-:W-:Y:S01]  /*0380*/  IMAD.X R8, RZ, RZ, R17, P0 ;  /* 0x000000ffff087224 */ /* 0x000fe200000e0611 */
[----:B------:R-:W-:Y:S02]  /*0390*/  IADD3 R7, P0, PT, R16, 0x100, RZ ;  /* 0x0000010010077810 */ /* 0x000fe40007f1e0ff */
[----:B------:R-:W-:-:S02]  /*03a0*/  R2UR UR10, R9 ;  /* 0x00000000090a72ca */ /* 0x000fc400000e0000 */
[----:B------:R-:W-:Y:S01]  /*03b0*/  R2UR UR11, R8 ;  /* 0x00000000080b72ca */ /* 0x000fe200000e0000 */
[--C-:B------:R-:W-:Y:S01]  /*03c0*/  IMAD.X R6, RZ, RZ, R17.reuse, P0 ;  /* 0x000000ffff067224 */ /* 0x100fe200000e0611 */
[C---:B------:R-:W-:Y:S01]  /*03d0*/  IADD3 R5, P0, PT, R16.reuse, 0x340, RZ ;  /* 0x0000034010057810 */ /* 0x040fe20007f1e0ff */
[----:B------:R0:W-:Y:S04]  /*03e0*/  UTMACCTL.PF [UR14] ;  /* 0x000000000e0079b9 */ /* 0x0001e80008040000 */
[--C-:B------:R-:W-:Y:S01]  /*03f0*/  IMAD.X R4, RZ, RZ, R17.reuse, P0 ;  /* 0x000000ffff047224 */ /* 0x100fe200000e0611 */
[----:B------:R-:W-:Y:S01]  /*0400*/  IADD3 R3, P0, PT, R16, 0x400, RZ ;  /* 0x0000040010037810 */ /* 0x000fe20007f1e0ff */
[----:B------:R0:W-:Y:S04]  /*0410*/  UTMACCTL.PF [UR12] ;  /* 0x000000000c0079b9 */ /* 0x0001e80008040000 */
[----:B------:R-:W-:Y:S01]  /*0420*/  IMAD.X R2, RZ, RZ, R17, P0 ;  /* 0x000000ffff027224 */ /* 0x000fe200000e0611 */
[----:B------:R-:W-:Y:S01]  /*0430*/  R2UR UR8, R7 ;  /* 0x00000000070872ca */ /* 0x000fe200000e0000 */
[----:B------:R0:W-:Y:S01]  /*0440*/  UTMACCTL.PF [UR10] ;  /* 0x000000000a0079b9 */ /* 0x0001e20008040000 */
[----:B------:R-:W-:-:S02]  /*0450*/  R2UR UR9, R6 ;  /* 0x00000000060972ca */ /* 0x000fc400000e0000 */
[----:B------:R-:W-:Y:S02]  /*0460*/  R2UR UR6, R5 ;  /* 0x00000000050672ca */ /* 0x000fe400000e0000 */
[----:B------:R-:W-:Y:S02]  /*0470*/  R2UR UR7, R4 ;  /* 0x00000000040772ca */ /* 0x000fe400000e0000 */
[----:B------:R-:W-:Y:S02]  /*0480*/  R2UR UR4, R3 ;  /* 0x00000000030472ca */ /* 0x000fe400000e0000 */
[----:B------:R-:W-:-:S05]  /*0490*/  R2UR UR5, R2 ;  /* 0x00000000020572ca */ /* 0x000fca00000e0000 */
[----:B------:R0:W-:Y:S04]  /*04a0*/  UTMACCTL.PF [UR8] ;  /* 0x00000000080079b9 */ /* 0x0001e80008040000 */
[----:B------:R0:W-:Y:S04]  /*04b0*/  UTMACCTL.PF [UR6] ;  /* 0x00000000060079b9 */ /* 0x0001e80008040000 */
[----:B------:R0:W-:Y:S02]  /*04c0*/  UTMACCTL.PF [UR4] ;  /* 0x00000000040079b9 */ /* 0x0001e40008040000 */
[----:B0-----:R-:W-:Y:S05]  /*04d0*/  BRA `(.L_x_1) ;  /* 0x0000000000407947 */ /* 0x001fea0003800000 */
.L_x_0:
[----:B------:R-:W-:Y:S01]  /*04e0*/  ISETP.NE.AND P0, PT, R15, RZ, PT ;  /* 0x000000ff0f00720c */ /* 0x000fe20003f05270 */
[----:B------:R-:W-:-:S12]  /*04f0*/  UPLOP3.LUT UP0, UPT, UPT, UPT, UPT, 0x40, 0x4 ;  /* 0x000000000004789c */ /* 0x000fd80003f0e870 */
[----:B------:R-:W-:Y:S05]  /*0500*/  @P0 BRA `(.L_x_1) ;  /* 0x0000000000340947 */ /* 0x000fea0003800000 */
[----:B------:R-:W0:Y:S01]  /*0510*/  S2UR UR5, SR_CgaCtaId ;  /* 0x00000000000579c3 */ /* 0x000e220000008800 */
[----:B------:R-:W-:Y:S01]  /*0520*/  MOV R2, 0x400 ;  /* 0x0000040000027802 */ /* 0x000fe20000000f00 */
[----:B------:R-:W-:Y:S01]  /*0530*/  UMOV UR4, 0x1 ;  /* 0x0000000100047882 */ /* 0x000fe20000000000 */
[----:B------:R-:W-:Y:S02]  /*0540*/  UPLOP3.LUT UP0, UPT, UPT, UPT, UPT, 0x80, 0x8 ;  /* 0x000000000008789c */ /* 0x000fe40003f0f070 */
[----:B------:R-:W-:-:S04]  /*0550*/  UIADD3 UR8, UPT, UPT, -UR4, 0x100000, URZ ;  /* 0x0010000004087890 */ /* 0x000fc8000fffe1ff */
[----:B------:R-:W-:Y:S02]  /*0560*/  USHF.L.U32 UR9, UR8, 0xb, URZ ;  /* 0x0000000b08097899 */ /* 0x000fe400080006ff */
[----:B------:R-:W-:Y:S01]  /*0570*/  USHF.L.U32 UR8, UR8, 0x1, URZ ;  /* 0x0000000108087899 */ /* 0x000fe200080006ff */
[----:B------:R-:W-:-:S13]  /*0580*/  R2UR UR6, R2 ;  /* 0x00000000020672ca */ /* 0x000fda00000e0000 */
[----:B0-----:R-:W-:Y:S01]  /*0590*/  ULEA UR5, UR5, UR6, 0x18 ;  /* 0x0000000605057291 */ /* 0x001fe2000f8ec0ff */
[----:B------:R-:W0:Y:S11]  /*05a0*/  FENCE.VIEW.ASYNC.S ;  /* 0x00000000000073c6 */ /* 0x000e360000000000 */
[----:B0-----:R0:W2:Y:S01]  /*05b0*/  SYNCS.EXCH.64 URZ, [UR5], UR8 ;  /* 0x0000000805ff75b2 */ /* 0x0010a20008000100 */
[----:B------:R0:W3:Y:S01]  /*05c0*/  SYNCS.EXCH.64 URZ, [UR5+0x8], UR8 ;  /* 0x0000080805ff75b2 */ /* 0x0000e20008000100 */
[----:B------:R-:W-:Y:S01]  /*05d0*/  NOP ;  /* 0x0000000000007918 */ /* 0x000fe20000000000 */
.L_x_1:
[----:B------:R-:W-:Y:S01]  /*05e0*/  PLOP3.LUT P0, PT, PT, PT, UP0, 0x80, 0x8 ;  /* 0x000000000008781c */ /* 0x000fe20003f0f008 */
[----:B------:R-:W5:Y:S01]  /*05f0*/  S2R R16, SR_CgaCtaId ;  /* 0x0000000000107919 */ /* 0x000f620000008800 */
[----:B------:R-:W0:Y:S01]  /*0600*/  S2UR UR6, SR_CgaCtaId ;  /* 0x00000000000679c3 */ /* 0x000e220000008800 */
[----:B------:R-:W-:Y:S01]  /*0610*/  UMOV UR16, 0x20 ;  /* 0x0000002000107882 */ /* 0x000fe20000000000 */
[----:B------:R-:W-:Y:S01]  /*0620*/  UMOV UR14, 0x100 ;  /* 0x00000100000e7882 */ /* 0x000fe20000000000 */
[----:B------:R-:W-:Y:S01]  /*0630*/  UMOV UR12, 0x1 ;  /* 0x00000001000c7882 */ /* 0x000fe20000000000 */
[----:B------:R-:W-:Y:S01]  /*0640*/  UMOV UR18, 0x200 ;  /* 0x0000020000127882 */ /* 0x000fe20000000000 */
[----:B------:R-:W-:-:S04]  /*0650*/  @UP0 UIADD3 UR16, UPT, UPT, -UR16, 0x100000, URZ ;  /* 0x0010000010100890 */ /* 0x000fc8000fffe1ff */
[----:B------:R-:W-:Y:S02]  /*0660*/  @UP0 USHF.L.U32 UR17, UR16, 0xb, URZ ;  /* 0x0000000b10110899 */ /* 0x000fe400080006ff */
[----:B------:R-:W-:Y:S02]  /*0670*/  @UP0 USHF.L.U32 UR16, UR16, 0x1, URZ ;  /* 0x0000000110100899 */ /* 0x000fe400080006ff */
[----:B------:R-:W-:-:S04]  /*0680*/  @UP0 UIADD3 UR14, UPT, UPT, -UR14, 0x100000, URZ ;  /* 0x001000000e0e0890 */ /* 0x000fc8000fffe1ff */
[----:B------:R-:W-:Y:S02]  /*0690*/  @UP0 USHF.L.U32 UR15, UR14, 0xb, URZ ;  /* 0x0000000b0e0f0899 */ /* 0x000fe400080006ff */
[----:B------:R-:W-:Y:S02]  /*06a0*/  @UP0 USHF.L.U32 UR14, UR14, 0x1, URZ ;  /* 0x000000010e0e0899 */ /* 0x000fe400080006ff */
[----:B------:R-:W-:-:S04]  /*06b0*/  @UP0 UIADD3 UR12, UPT, UPT, -UR12, 0x100000, URZ ;  /* 0x001000000c0c0890 */ /* 0x000fc8000fffe1ff */
[----:B------:R-:W-:Y:S02]  /*06c0*/  @UP0 USHF.L.U32 UR13, UR12, 0xb, URZ ;  /* 0x0000000b0c0d0899 */ /* 0x000fe400080006ff */
[----:B------:R-:W-:Y:S01]  /*06d0*/  @UP0 USHF.L.U32 UR12, UR12, 0x1, URZ ;  /* 0x000000010c0c0899 */ /* 0x000fe200080006ff */
[----:B------:R-:W-:Y:S02]  /*06e0*/  @P0 MOV R3, 0x400 ;  /* 0x0000040000030802 */ /* 0x000fe40000000f00 */
[----:B------:R-:W-:Y:S02]  /*06f0*/  @P0 MOV R2, 0x400 ;  /* 0x0000040000020802 */ /* 0x000fe40000000f00 */
[----:B------:R-:W-:Y:S01]  /*0700*/  PLOP3.LUT P0, PT, PT, PT, UP0, 0x80, 0x8 ;  /* 0x000000000008781c */ /* 0x000fe20003f0f008 */
[----:B------:R-:W-:-:S04]  /*0710*/  @UP0 UIADD3 UR18, UPT, UPT, -UR18, 0x100000, URZ ;  /* 0x0010000012120890 */ /* 0x000fc8000fffe1ff */
[----:B------:R-:W-:Y:S02]  /*0720*/  @UP0 USHF.L.U32 UR19, UR18, 0xb, URZ ;  /* 0x0000000b12130899 */ /* 0x000fe400080006ff */
[----:B------:R-:W-:-:S06]  /*0730*/  @UP0 USHF.L.U32 UR18, UR18, 0x1, URZ ;  /* 0x0000000112120899 */ /* 0x000fcc00080006ff */
[----:B------:R-:W-:Y:S02]  /*0740*/  @P0 R2UR UR10, R3 ;  /* 0x00000000030a02ca */ /* 0x000fe400000e0000 */
[----:B------:R-:W-:-:S11]  /*0750*/  PLOP3.LUT P0, PT, PT, PT, UP0, 0x80, 0x8 ;  /* 0x000000000008781c */ /* 0x000fd60003f0f008 */
[----:B0-----:R-:W-:Y:S02]  /*0760*/  @UP0 ULEA UR10, UR6, UR10, 0x18 ;  /* 0x0000000a060a0291 */ /* 0x001fe4000f8ec0ff */
[----:B------:R-:W-:Y:S02]  /*0770*/  @P0 R2UR UR9, R2 ;  /* 0x00000000020902ca */ /* 0x000fe400000e0000 */
[----:B-----5:R-:W-:-:S04]  /*0780*/  LEA.HI R2, R16, R16, RZ, 0x1 ;  /* 0x0000001010027211 */ /* 0x020fc800078f08ff */
[----:B------:R-:W-:Y:S02]  /*0790*/  LOP3.LUT R15, R2, 0xfffffffe, RZ, 0xc0, !PT ;  /* 0xfffffffe020f7812 */ /* 0x000fe400078ec0ff */
[----:B------:R-:W-:Y:S02]  /*07a0*/  SHF.R.U32.HI R2, RZ, 0x1, R2 ;  /* 0x00000001ff027819 */ /* 0x000fe40000011602 */
[----:B------:R-:W-:-:S03]  /*07b0*/  ISETP.NE.AND P0, PT, R16, R15, PT ;  /* 0x0000000f1000720c */ /* 0x000fc60003f05270 */
[----:B------:R-:W-:Y:S01]  /*07c0*/  VIADD R11, R2, 0xffffffff ;  /* 0xffffffff020b7836 */ /* 0x000fe20000000000 */
[----:B------:R-:W-:Y:S01]  /*07d0*/  ISETP.LT.AND P0, PT, R16, RZ, P0 ;  /* 0x000000ff1000720c */ /* 0x000fe20000701270 */
[----:B------:R-:W-:-:S12]  /*07e0*/  @UP0 ULEA UR9, UR6, UR9, 0x18 ;  /* 0x0000000906090291 */ /* 0x000fd8000f8ec0ff */
[----:B------:R-:W-:Y:S01]  /*07f0*/  @!P0 IMAD.MOV R11, RZ, RZ, R2 ;  /* 0x000000ffff0b8224 */ /* 0x000fe200078e0202 */
[----:B------:R-:W-:-:S04]  /*0800*/  MOV R2, 0x400 ;  /* 0x0000040000027802 */ /* 0x000fc80000000f00 */
[----:B------:R-:W-:-:S13]  /*0810*/  R2UR UR4, R2 ;  /* 0x00000000020472ca */ /* 0x000fda00000e0000 */
[----:B------:R-:W-:-:S06]  /*0820*/  ULEA UR4, UR6, UR4, 0x18 ;  /* 0x0000000406047291 */ /* 0x000fcc000f8ec0ff */
[----:B------:R-:W-:-:S04]  /*0830*/  IMAD.U32 R5, RZ, RZ, UR4 ;  /* 0x00000004ff057e24 */ /* 0x000fc8000f8e00ff */
[C---:B------:R-:W-:Y:S02]  /*0840*/  VIADD R4, R5.reuse, 0x180 ;  /* 0x0000018005047836 */ /* 0x040fe40000000000 */
[C---:B------:R-:W-:Y:S02]  /*0850*/  VIADD R3, R5.reuse, 0x20180 ;  /* 0x0002018005037836 */ /* 0x040fe40000000000 */
[C---:B------:R-:W-:Y:S01]  /*0860*/  VIADD R2, R5.reuse, 0x10180 ;  /* 0x0001018005027836 */ /* 0x040fe20000000000 */
[----:B------:R-:W-:Y:S01]  /*0870*/  SHF.R.U32.HI R10, RZ, 0x4, R4 ;  /* 0x00000004ff0a7819 */ /* 0x000fe20000011604 */
[C---:B------:R-:W-:Y:S01]  /*0880*/  VIADD R6, R5.reuse, 0x28180 ;  /* 0x0002818005067836 */ /* 0x040fe20000000000 */
[----:B------:R-:W-:Y:S01]  /*0890*/  SHF.R.U32.HI R8, RZ, 0x4, R3 ;  /* 0x00000004ff087819 */ /* 0x000fe20000011603 */
[C---:B------:R-:W-:Y:S01]  /*08a0*/  VIADD R7, R5.reuse, 0x34180 ;  /* 0x0003418005077836 */ /* 0x040fe20000000000 */
[----:B------:R-:W-:Y:S01]  /*08b0*/  SHF.R.U32.HI R4, RZ, 0x4, R2 ;  /* 0x00000004ff047819 */ /* 0x000fe20000011602 */
[----:B------:R-:W-:Y:S01]  /*08c0*/  VIADD R9, R5, 0x24180 ;  /* 0x0002418005097836 */ /* 0x000fe20000000000 */
[----:B------:R-:W-:-:S02]  /*08d0*/  SHF.R.U32.HI R3, RZ, 0x4, R6 ;  /* 0x00000004ff037819 */ /* 0x000fc40000011606 */
[----:B------:R-:W-:Y:S02]  /*08e0*/  SHF.R.U32.HI R2, RZ, 0x4, R7 ;  /* 0x00000004ff027819 */ /* 0x000fe40000011607 */
[----:B------:R-:W-:Y:S02]  /*08f0*/  SHF.R.U32.HI R6, RZ, 0x4, R9 ;  /* 0x00000004ff067819 */ /* 0x000fe40000011609 */
[----:B------:R-:W-:Y:S02]  /*0900*/  LOP3.LUT R7, R4, 0x3fd8, RZ, 0xc0, !PT ;  /* 0x00003fd804077812 */ /* 0x000fe400078ec0ff */
[----:B------:R-:W-:Y:S02]  /*0910*/  LOP3.LUT R4, R3, 0x3fd8, RZ, 0xc0, !PT ;  /* 0x00003fd803047812 */ /* 0x000fe400078ec0ff */
[----:B------:R-:W-:Y:S02]  /*0920*/  LOP3.LUT R3, R2, 0x3fd8, RZ, 0xc0, !PT ;  /* 0x00003fd802037812 */ /* 0x000fe400078ec0ff */
[----:B------:R-:W-:-:S02]  /*0930*/  LOP3.LUT R2, R6, 0x3fd8, RZ, 0xc0, !PT ;  /* 0x00003fd806027812 */ /* 0x000fc400078ec0ff */
[----:B------:R-:W-:Y:S02]  /*0940*/  LOP3.LUT R18, R3, 0x10000, RZ, 0xfc, !PT ;  /* 0x0001000003127812 */ /* 0x000fe400078efcff */
[----:B------:R-:W-:Y:S02]  /*0950*/  LOP3.LUT R17, R2, 0x2000000, RZ, 0xfc, !PT ;  /* 0x0200000002117812 */ /* 0x000fe400078efcff */
[----:B------:R-:W-:Y:S01]  /*0960*/  LOP3.LUT R9, R10, 0x3fd8, RZ, 0xc0, !PT ;  /* 0x00003fd80a097812 */ /* 0x000fe200078ec0ff */
[----:B------:R0:W-:Y:S01]  /*0970*/  STL [R1+0xa8], R18 ;  /* 0x0000a81201007387 */ /* 0x0001e20000100800 */
[----:B------:R-:W-:Y:S02]  /*0980*/  LOP3.LUT R8, R8, 0x3fd8, RZ, 0xc0, !PT ;  /* 0x00003fd808087812 */ /* 0x000fe400078ec0ff */
[----:B------:R-:W-:Y:S01]  /*0990*/  LOP3.LUT R9, R9, 0x10000, RZ, 0xfc, !PT ;  /* 0x0001000009097812 */ /* 0x000fe200078efcff */
[----:B------:R0:W-:Y:S01]  /*09a0*/  STL [R1+0xa4], R17 ;  /* 0x0000a41101007387 */ /* 0x0001e20000100800 */
[----:B------:R-:W-:-:S02]  /*09b0*/  LOP3.LUT R14, R8, 0x10000, RZ, 0xfc, !PT ;  /* 0x00010000080e7812 */ /* 0x000fc400078efcff */
[----:B------:R-:W-:Y:S02]  /*09c0*/  LOP3.LUT R10, R7, 0x10000, RZ, 0xfc, !PT ;  /* 0x00010000070a7812 */ /* 0x000fe400078efcff */
[----:B------:R-:W-:Y:S02]  /*09d0*/  LOP3.LUT R13, R4, 0x10000, RZ, 0xfc, !PT ;  /* 0x00010000040d7812 */ /* 0x000fe400078efcff */
[----:B------:R-:W-:Y:S02]  /*09e0*/  R2UR UR70, R9 ;  /* 0x00000000094672ca */ /* 0x000fe400000e0000 */
[----:B------:R-:W-:Y:S02]  /*09f0*/  R2UR UR68, R14 ;  /* 0x000000000e4472ca */ /* 0x000fe400000e0000 */
[----:B------:R-:W-:Y:S02]  /*0a00*/  R2UR UR66, R10 ;  /* 0x000000000a4272ca */ /* 0x000fe400000e0000 */
[----:B------:R-:W-:-:S02]  /*0a10*/  R2UR UR64, R13 ;  /* 0x000000000d4072ca */ /* 0x000fc400000e0000 */
[----:B------:R-:W-:Y:S02]  /*0a20*/  R2UR UR62, R18 ;  /* 0x00000000123e72ca */ /* 0x000fe400000e0000 */
[----:B------:R-:W-:Y:S01]  /*0a30*/  R2UR UR58, R17 ;  /* 0x00000000113a72ca */ /* 0x000fe200000e0000 */
[----:B------:R-:W-:-:S14]  /*0a40*/  BRA.U !UP0, `(.L_x_2) ;  /* 0x0000000108787547 */ /* 0x000fdc000b800000 */
[----:B------:R-:W5:Y:S01]  /*0a50*/  S2UR UR7, SR_CgaCtaId ;  /* 0x00000000000779c3 */ /* 0x000f620000008800 */
[----:B------:R-:W-:Y:S01]  /*0a60*/  MOV R2, 0x400 ;  /* 0x0000040000027802 */ /* 0x000fe20000000f00 */
[----:B------:R-:W-:Y:S02]  /*0a70*/  UMOV UR5, 0x1 ;  /* 0x0000000100057882 */ /* 0x000fe40000000000 */
[----:B------:R-:W-:-:S04]  /*0a80*/  UIADD3 UR20, UPT, UPT, -UR5, 0x100000, URZ ;  /* 0x0010000005147890 */ /* 0x000fc8000fffe1ff */
[----:B------:R-:W-:Y:S02]  /*0a90*/  USHF.L.U32 UR21, UR20, 0xb, URZ ;  /* 0x0000000b14157899 */ /* 0x000fe400080006ff */
[----:B------:R-:W-:Y:S01]  /*0aa0*/  USHF.L.U32 UR20, UR20, 0x1, URZ ;  /* 0x0000000114147899 */ /* 0x000fe200080006ff */
[----:B------:R-:W-:Y:S01]  /*0ab0*/  R2UR UR8, R2 ;  /* 0x00000000020872ca */ /* 0x000fe200000e0000 */
[----:B------:R-:W-:Y:S02]  /*0ac0*/  UMOV UR5, 0x100 ;  /* 0x0000010000057882 */ /* 0x000fe40000000000 */
[----:B------:R-:W-:-:S04]  /*0ad0*/  UIADD3 UR24, UPT, UPT, -UR5, 0x100000, URZ ;  /* 0x0010000005187890 */ /* 0x000fc8000fffe1ff */
[----:B------:R-:W-:Y:S02]  /*0ae0*/  USHF.L.U32 UR25, UR24, 0xb, URZ ;  /* 0x0000000b18197899 */ /* 0x000fe400080006ff */
[----:B------:R-:W-:-:S04]  /*0af0*/  USHF.L.U32 UR24, UR24, 0x1, URZ ;  /* 0x0000000118187899 */ /* 0x000fc800080006ff */
[----:B-----5:R-:W-:-:S03]  /*0b00*/  ULEA UR8, UR7, UR8, 0x18 ;  /* 0x0000000807087291 */ /* 0x020fc6000f8ec0ff */
[----:B------:R-:W-:Y:S02]  /*0b10*/  UMOV UR7, 0x20 ;  /* 0x0000002000077882 */ /* 0x000fe40000000000 */
[----:B------:R-:W-:-:S04]  /*0b20*/  UIADD3 UR22, UPT, UPT, -UR7, 0x100000, URZ ;  /* 0x0010000007167890 */ /* 0x000fc8000fffe1ff */
[----:B------:R-:W-:Y:S02]  /*0b30*/  USHF.L.U32 UR23, UR22, 0xb, URZ ;  /* 0x0000000b16177899 */ /* 0x000fe400080006ff */
[----:B------:R-:W-:Y:S01]  /*0b40*/  USHF.L.U32 UR22, UR22, 0x1, URZ ;  /* 0x0000000116167899 */ /* 0x000fe200080006ff */
[----:B------:R-:W5:Y:S02]  /*0b50*/  FENCE.VIEW.ASYNC.S ;  /* 0x00000000000073c6 */ /* 0x000f640000000000 */
[----:B-----5:R0:W4:Y:S01]  /*0b60*/  SYNCS.EXCH.64 URZ, [UR8+0x10], UR20 ;  /* 0x0000101408ff75b2 */ /* 0x0201220008000100 */
[----:B------:R0:W3:Y:S01]  /*0b70*/  SYNCS.EXCH.64 URZ, [UR8+0x18], UR20 ;  /* 0x0000181408ff75b2 */ /* 0x0000e20008000100 */
[----:B------:R0:W2:Y:S01]  /*0b80*/  SYNCS.EXCH.64 URZ, [UR8+0x20], UR20 ;  /* 0x0000201408ff75b2 */ /* 0x0000a20008000100 */
[----:B------:R0:W1:Y:S01]  /*0b90*/  SYNCS.EXCH.64 URZ, [UR8+0x28], UR20 ;  /* 0x0000281408ff75b2 */ /* 0x0000620008000100 */
[----:B------:R0:W0:Y:S01]  /*0ba0*/  SYNCS.EXCH.64 URZ, [UR8+0x30], UR20 ;  /* 0x0000301408ff75b2 */ /* 0x0000220008000100 */
[----:B------:R0:W0:Y:S01]  /*0bb0*/  SYNCS.EXCH.64 URZ, [UR8+0x38], UR20 ;  /* 0x0000381408ff75b2 */ /* 0x0000220008000100 */
[----:B------:R0:W0:Y:S01]  /*0bc0*/  SYNCS.EXCH.64 URZ, [UR8+0x40], UR20 ;  /* 0x0000401408ff75b2 */ /* 0x0000220008000100 */
[----:B------:R0:W0:Y:S01]  /*0bd0*/  SYNCS.EXCH.64 URZ, [UR8+0x48], UR20 ;  /* 0x0000481408ff75b2 */ /* 0x0000220008000100 */
[----:B------:R0:W0:Y:S01]  /*0be0*/  SYNCS.EXCH.64 URZ, [UR8+0x50], UR20 ;  /* 0x0000501408ff75b2 */ /* 0x0000220008000100 */
[----:B------:R0:W0:Y:S01]  /*0bf0*/  SYNCS.EXCH.64 URZ, [UR8+0x58], UR20 ;  /* 0x0000581408ff75b2 */ /* 0x0000220008000100 */
[----:B------:R0:W0:Y:S01]  /*0c00*/  SYNCS.EXCH.64 URZ, [UR8+0x60], UR22 ;  /* 0x0000601608ff75b2 */ /* 0x0000220008000100 */
[----:B------:R0:W0:Y:S01]  /*0c10*/  SYNCS.EXCH.64 URZ, [UR8+0x68], UR24 ;  /* 0x0000681808ff75b2 */ /* 0x0000220008000100 */
[----:B------:R-:W-:Y:S01]  /*0c20*/  NOP ;  /* 0x0000000000007918 */ /* 0x000fe20000000000 */
.L_x_2:
[----:B------:R-:W-:Y:S01]  /*0c30*/  NOP ;  /* 0x0000000000007918 */ /* 0x000fe20000000000 */
[----:B01234-:R-:W-:Y:S06]  /*0c40*/  BAR.SYNC.DEFER_BLOCKING 0x0 ;  /* 0x0000000000007b1d */ /* 0x01ffec0000010000 */
[----:B------:R-:W0:Y:S02]  /*0c50*/  FENCE.VIEW.ASYNC.S ;  /* 0x00000000000073c6 */ /* 0x000e240000000000 */
[----:B0-----:R0:W1:Y:S01]  /*0c60*/  @UP0 SYNCS.EXCH.64 URZ, [UR10+0x70], UR16 ;  /* 0x000070100aff05b2 */ /* 0x0010620008000100 */
[----:B------:R0:W1:Y:S01]  /*0c70*/  @UP0 SYNCS.EXCH.64 URZ, [UR10+0x78], UR14 ;  /* 0x0000780e0aff05b2 */ /* 0x0000620008000100 */
[----:B------:R-:W-:Y:S01]  /*0c80*/  NOP ;  /* 0x0000000000007918 */ /* 0x000fe20000000000 */
[----:B-1----:R-:W-:Y:S06]  /*0c90*/  BAR.SYNC.DEFER_BLOCKING 0x0 ;  /* 0x0000000000007b1d */ /* 0x002fec0000010000 */
[----:B------:R0:W1:Y:S01]  /*0ca0*/  @UP0 SYNCS.EXCH.64 URZ, [UR9+0x80], UR12 ;  /* 0x0000800c09ff05b2 */ /* 0x0000620008000100 */
[----:B------:R0:W2:Y:S01]  /*0cb0*/  @UP0 SYNCS.EXCH.64 URZ, [UR9+0x88], UR18 ;  /* 0x0000881209ff05b2 */ /* 0x0000a20008000100 */
[----:B------:R-:W-:Y:S05]  /*0cc0*/  BRA.U !UP0, `(.L_x_3) ;  /* 0x00000001085c7547 */ /* 0x000fea000b800000 */
[----:B------:R-:W-:Y:S01]  /*0cd0*/  MOV R2, 0x400 ;  /* 0x0000040000027802 */ /* 0x000fe20000000f00 */
[----:B------:R-:W-:Y:S01]  /*0ce0*/  UMOV UR7, 0x1 ;  /* 0x0000000100077882 */ /* 0x000fe20000000000 */
[----:B------:R-:W-:Y:S01]  /*0cf0*/  UMOV UR5, 0x200 ;  /* 0x0000020000057882 */ /* 0x000fe20000000000 */
[----:B0-----:R-:W-:-:S04]  /*0d00*/  UIADD3 UR10, UPT, UPT, -UR7, 0x100000, URZ ;  /* 0x00100000070a7890 */ /* 0x001fc8000fffe1ff */
[----:B------:R-:W-:Y:S02]  /*0d10*/  USHF.L.U32 UR11, UR10, 0xb, URZ ;  /* 0x0000000b0a0b7899 */ /* 0x000fe400080006ff */
[----:B------:R-:W-:Y:S01]  /*0d20*/  USHF.L.U32 UR10, UR10, 0x1, URZ ;  /* 0x000000010a0a7899 */ /* 0x000fe200080006ff */
[----:B------:R-:W-:-:S13]  /*0d30*/  R2UR UR8, R2 ;  /* 0x00000000020872ca */ /* 0x000fda00000e0000 */
[----:B------:R-:W-:Y:S02]  /*0d40*/  ULEA UR8, UR6, UR8, 0x18 ;  /* 0x0000000806087291 */ /* 0x000fe4000f8ec0ff */
[----:B------:R-:W-:-:S04]  /*0d50*/  UIADD3 UR6, UPT, UPT, -UR5, 0x100000, URZ ;  /* 0x0010000005067890 */ /* 0x000fc8000fffe1ff */
[----:B------:R-:W-:Y:S02]  /*0d60*/  USHF.L.U32 UR7, UR6, 0xb, URZ ;  /* 0x0000000b06077899 */ /* 0x000fe400080006ff */
[----:B------:R-:W-:Y:S01]  /*0d70*/  USHF.L.U32 UR6, UR6, 0x1, URZ ;  /* 0x0000000106067899 */ /* 0x000fe200080006ff */
[----:B------:R-:W0:Y:S03]  /*0d80*/  FENCE.VIEW.ASYNC.S ;  /* 0x00000000000073c6 */ /* 0x000e260000000000 */
[----:B0-----:R3:W4:Y:S08]  /*0d90*/  SYNCS.EXCH.64 URZ, [UR8+0x90], UR10 ;  /* 0x0000900a08ff75b2 */ /* 0x0017300008000100 */
[----:B------:R3:W0:Y:S01]  /*0da0*/  SYNCS.EXCH.64 URZ, [UR8+0x98], UR6 ;  /* 0x0000980608ff75b2 */ /* 0x0006220008000100 */
[----:B------:R3:W2:Y:S01]  /*0db0*/  SYNCS.EXCH.64 URZ, [UR8+0xa0], UR6 ;  /* 0x0000a00608ff75b2 */ /* 0x0006a20008000100 */
[----:B------:R3:W1:Y:S01]  /*0dc0*/  SYNCS.EXCH.64 URZ, [UR8+0xa8], UR10 ;  /* 0x0000a80a08ff75b2 */ /* 0x0006620008000100 */
[----:B------:R3:W0:Y:S01]  /*0dd0*/  SYNCS.EXCH.64 URZ, [UR8+0xb0], UR6 ;  /* 0x0000b00608ff75b2 */ /* 0x0006220008000100 */
[----:B------:R3:W0:Y:S01]  /*0de0*/  SYNCS.EXCH.64 URZ, [UR8+0xb8], UR10 ;  /* 0x0000b80a08ff75b2 */ /* 0x0006220008000100 */
[----:B------:R3:W0:Y:S01]  /*0df0*/  SYNCS.EXCH.64 URZ, [UR8+0xc0], UR10 ;  /* 0x0000c00a08ff75b2 */ /* 0x0006220008000100 */
[----:B------:R3:W0:Y:S01]  /*0e00*/  SYNCS.EXCH.64 URZ, [UR8+0xc8], UR10 ;  /* 0x0000c80a08ff75b2 */ /* 0x0006220008000100 */
[----:B------:R3:W0:Y:S01]  /*0e10*/  SYNCS.EXCH.64 URZ, [UR8+0xd0], UR6 ;  /* 0x0000d00608ff75b2 */ /* 0x0006220008000100 */
[----:B------:R3:W0:Y:S02]  /*0e20*/  SYNCS.EXCH.64 URZ, [UR8+0xd8], UR6 ;  /* 0x0000d80608ff75b2 */ /* 0x0006240008000100 */
[----:B---3--:R-:W-:Y:S01]  /*0e30*/  NOP ;  /* 0x0000000000007918 */ /* 0x008fe20000000000 */
.L_x_3:
[----:B012-4-:R-:W-:Y:S01]  /*0e40*/  BAR.SYNC.DEFER_BLOCKING 0x0, 0x180 ;  /* 0x0006000000007b1d */ /* 0x017fe20000010000 */
[----:B------:R-:W-:Y:S01]  /*0e50*/  LOP3.LUT R34, R107, 0x1, RZ, 0xc0, !PT ;  /* 0x000000016b227812 */ /* 0x000fe200078ec0ff */
[----:B------:R-:W-:Y:S01]  /*0e60*/  IMAD.IADD R63, R16, 0x1, -R15 ;  /* 0x00000001103f7824 */ /* 0x000fe200078e0a0f */
[----:B------:R-:W-:-:S03]  /*0e70*/  IADD3 R123, PT, PT, R11, R11, RZ ;  /* 0x0000000b0b7b7210 */ /* 0x000fc60007ffe0ff */
[----:B------:R-:W-:Y:S01]  /*0e80*/  UMOV UR71, 0x40004040 ;  /* 0x4000404000477882 */ /* 0x000fe20000000000 */
[----:B------:R-:W-:Y:S01]  /*0e90*/  UMOV UR69, 0x40004040 ;  /* 0x4000404000457882 */ /* 0x000fe20000000000 */
[----:B------:R-:W-:Y:S01]  /*0ea0*/  UMOV UR67, 0x40004040 ;  /* 0x4000404000437882 */ /* 0x000fe20000000000 */
[----:B------:R-:W-:Y:S05]  /*0eb0*/  @P1 BRA `(.L_x_4) ;  /* 0x0000000000201947 */ /* 0x000fea0003800000 */
[----:B------:R-:W-:Y:S01]  /*0ec0*/  UMOV UR5, 0x20 ;  /* 0x0000002000057882 */ /* 0x000fe20000000000 */
[----:B------:R-:W-:Y:S01]  /*0ed0*/  ELECT P0, URZ, PT ;  /* 0x0000000000ff782f */ /* 0x000fe20003800000 */
[----:B------:R-:W-:-:S04]  /*0ee0*/  UIADD3 UR6, UPT, UPT, -UR5, 0x100000, URZ ;  /* 0x0010000005067890 */ /* 0x000fc8000fffe1ff */
[----:B------:R-:W-:Y:S02]  /*0ef0*/  USHF.L.U32 UR7, UR6, 0xb, URZ ;  /* 0x0000000b06077899 */ /* 0x000fe400080006ff */
[----:B------:R-:W-:Y:S01]  /*0f00*/  USHF.L.U32 UR6, UR6, 0x1, URZ ;  /* 0x0000000106067899 */ /* 0x000fe200080006ff */
[----:B------:R-:W0:Y:S11]  /*0f10*/  FENCE.VIEW.ASYNC.S ;  /* 0x00000000000073c6 */ /* 0x000e360000000000 */
[----:B0-----:R0:W1:Y:S01]  /*0f20*/  SYNCS.EXCH.64 URZ, [UR4+0xe8], UR6 ;  /* 0x0000e80604ff75b2 */ /* 0x0010620008000100 */
[----:B------:R-:W-:Y:S01]  /*0f30*/  NOP ;  /* 0x0000000000007918 */ /* 0x000fe20000000000 */
.L_x_4:
[----:B------:R-:W-:Y:S01]  /*0f40*/  UMOV UR65, 0x40004040 ;  /* 0x4000404000417882 */ /* 0x000fe20000000000 */
[----:B------:R-:W-:Y:S01]  /*0f50*/  UMOV UR63, 0x40004040 ;  /* 0x40004040003f7882 */ /* 0x000fe20000000000 */
[----:B------:R-:W-:Y:S01]  /*0f60*/  UMOV UR59, 0x40004040 ;  /* 0x40004040003b7882 */ /* 0x000fe20000000000 */
[----:B------:R-:W-:Y:S01]  /*0f70*/  NOP ;  /* 0x0000000000007918 */ /* 0x000fe20000000000 */
[----:B------:R-:W-:Y:S05]  /*0f80*/  @P1 BRA `(.L_x_5) ;  /* 0x0000000400801947 */ /* 0x000fea0003800000 */
[----:B-1----:R-:W-:Y:S01]  /*0f90*/  NOP ;  /* 0x0000000000007918 */ /* 0x002fe20000000000 */
[----:B------:R-:W-:-:S04]  /*0fa0*/  MOV R2, 0x40 ;  /* 0x0000004000027802 */ /* 0x000fc80000000f00 */
[----:B------:R-:W-:-:S06]  /*0fb0*/  LEA R2, R16, R2, 0x18 ;  /* 0x0000000210027211 */ /* 0x000fcc00078ec0ff */
[----:B------:R-:W1:Y:S02]  /*0fc0*/  LDS.U8 R2, [R2] ;  /* 0x0000000002027984 */ /* 0x000e640000000000 */
[----:B-1----:R-:W-:-:S13]  /*0fd0*/  ISETP.NE.AND P0, PT, R2, RZ, PT ;  /* 0x000000ff0200720c */ /* 0x002fda0003f05270 */
[----:B------:R-:W-:Y:S05]  /*0fe0*/  @P0 BRA `(.L_x_6) ;  /* 0x0000000400500947 */ /* 0x000fea0003800000 */
[C---:B------:R-:W-:Y:S02]  /*0ff0*/  LOP3.LUT R2, R16.reuse, 0x1, RZ, 0xc0, !PT ;  /* 0x0000000110027812 */ /* 0x040fe400078ec0ff */
[----:B------:R-:W-:Y:S02]  /*1000*/  LOP3.LUT R11, R16, 0x1, RZ, 0x3c, !PT ;  /* 0x00000001100b7812 */ /* 0x000fe400078e3cff */
[----:B------:R-:W-:-:S13]  /*1010*/  ISETP.NE.U32.AND P1, PT, R2, 0x1, PT ;  /* 0x000000010200780c */ /* 0x000fda0003f25070 */
[----:B------:R-:W-:Y:S05]  /*1020*/  @!P1 BRA `(.L_x_7) ;  /* 0x0000000000c49947 */ /* 0x000fea0003800000 */
[----:B------:R-:W-:Y:S01]  /*1030*/  ELECT P0, URZ, PT ;  /* 0x0000000000ff782f */ /* 0x000fe20003800000 */
[----:B------:R-:W-:-:S12]  /*1040*/  BSSY B0, `(.L_x_7) ;  /* 0x000002f000007945 */ /* 0x000fd80003800000 */
[----:B------:R-:W-:Y:S05]  /*1050*/  @!P0 BRA `(.L_x_8) ;  /* 0x0000000000b48947 */ /* 0x000fea0003800000 */
[----:B------:R-:W-:-:S05]  /*1060*/  UMOV UR5, 0x10 ;  /* 0x0000001000057882 */ /* 0x000fca0000000000 */
[----:B------:R-:W-:Y:S04]  /*1070*/  DEPBAR.LE SB1, 0x36 ;  /* 0x00009d800000791a */ /* 0x000fe80000000000 */
[----:B------:R-:W1:Y:S02]  /*1080*/  UTCATOMSWS.2CTA.FIND_AND_SET.ALIGN UP0, UR5, UR5 ;  /* 0x00000005000575e3 */ /* 0x000e640008200800 */
[----:B-1----:R-:W-:Y:S01]  /*1090*/  PLOP3.LUT P0, PT, PT, PT, UP0, 0x80, 0x8 ;  /* 0x000000000008781c */ /* 0x002fe20003f0f008 */
[----:B------:R-:W-:-:S03]  /*10a0*/  IMAD.U32 R3, RZ, RZ, UR5 ;  /* 0x00000005ff037e24 */ /* 0x000fc6000f8e00ff */
[----:B------:R-:W-:-:S04]  /*10b0*/  SEL R2, RZ, 0xffffffff, !P0 ;  /* 0xffffffffff027807 */ /* 0x000fc80004000000 */
[----:B------:R-:W-:-:S13]  /*10c0*/  ISETP.NE.AND P0, PT, R2, RZ, PT ;  /* 0x000000ff0200720c */ /* 0x000fda0003f05270 */
[----:B------:R-:W-:Y:S05]  /*10d0*/  @P0 BRA `(.L_x_9) ;  /* 0x0000000000240947 */ /* 0x000fea0003800000 */
.L_x_10:
[----:B------:R-:W-:Y:S05]  /*10e0*/  NANOSLEEP 0x64 ;  /* 0x000000640000795d */ /* 0x000fea0003800000 */
[----:B------:R-:W-:-:S05]  /*10f0*/  UMOV UR5, 0x10 ;  /* 0x0000001000057882 */ /* 0x000fca0000000000 */
[----:B------:R-:W-:Y:S04]  /*1100*/  DEPBAR.LE SB1, 0x36 ;  /* 0x00009d800000791a */ /* 0x000fe80000000000 */
[----:B------:R-:W1:Y:S02]  /*1110*/  UTCATOMSWS.2CTA.FIND_AND_SET.ALIGN UP0, UR5, UR5 ;  /* 0x00000005000575e3 */ /* 0x000e640008200800 */
[----:B-1----:R-:W-:Y:S01]  /*1120*/  PLOP3.LUT P0, PT, PT, PT, UP0, 0x80, 0x8 ;  /* 0x000000000008781c */ /* 0x002fe20003f0f008 */
[----:B------:R-:W-:-:S03]  /*1130*/  IMAD.U32 R3, RZ, RZ, UR5 ;  /* 0x00000005ff037e24 */ /* 0x000fc6000f8e00ff */
[----:B------:R-:W-:-:S04]  /*1140*/  SEL R2, RZ, 0xffffffff, !P0 ;  /* 0xffffffffff027807 */ /* 0x000fc80004000000 */
[----:B------:R-:W-:-:S13]  /*1150*/  ISETP.NE.AND P0, PT, R2, RZ, PT ;  /* 0x000000ff0200720c */ /* 0x000fda0003f05270 */
[----:B------:R-:W-:Y:S05]  /*1160*/  @!P0 BRA `(.L_x_10) ;  /* 0xfffffffc00dc8947 */ /* 0x000fea000383ffff */
.L_x_9:
[----:B------:R-:W-:Y:S01]  /*1170*/  MOV R2, 0x60 ;  /* 0x0000006000027802 */ /* 0x000fe20000000f00 */
[----:B------:R-:W-:Y:S02]  /*1180*/  VIADD R6, R5, 0xe0 ;  /* 0x000000e005067836 */ /* 0x000fe40000000000 */
[----:B------:R-:W-:Y:S01]  /*1190*/  IMAD.MOV.U32 R17, RZ, RZ, 0x4 ;  /* 0x00000004ff117424 */ /* 0x000fe200078e00ff */
[----:B------:R-:W-:Y:S02]  /*11a0*/  LEA R8, R16, R2, 0x18 ;  /* 0x0000000210087211 */ /* 0x000fe400078ec0ff */
[----:B------:R-:W-:-:S03]  /*11b0*/  MOV R2, 0x58 ;  /* 0x0000005800027802 */ /* 0x000fc60000000f00 */
[----:B------:R-:W1:Y:S01]  /*11c0*/  LDS R4, [R8] ;  /* 0x0000000008047984 */ /* 0x000e620000000800 */
[----:B------:R-:W-:Y:S01]  /*11d0*/  LEA R2, R16, R2, 0x18 ;  /* 0x0000000210027211 */ /* 0x000fe200078ec0ff */
[----:B-1----:R-:W-:-:S04]  /*11e0*/  IMAD.U32 R4, R4, -0x80000000, RZ ;  /* 0x8000000004047824 */ /* 0x002fc800078e00ff */
[----:B------:R-:W1:Y:S02]  /*11f0*/  SYNCS.PHASECHK.TRANS64.TRYWAIT P0, [R2+URZ], R4 ;  /* 0x00000004020075a7 */ /* 0x000e6400080011ff */
[----:B-1----:R-:W-:Y:S05]  /*1200*/  @P0 BRA `(.L_x_11) ;  /* 0x0000000000080947 */ /* 0x002fea0003800000 */
[----:B------:R-:W1:Y:S02]  /*1210*/  SYNCS.PHASECHK.TRANS64.TRYWAIT P0, [R2+URZ], R4 ;  /* 0x00000004020075a7 */ /* 0x000e6400080011ff */
[----:B-1----:R-:W-:Y:S05]  /*1220*/  @!P0 BRA `(.L_x_12) ;  /* 0x0000017400a08947 */ /* 0x002fea0003800000 */
.L_x_11:
[----:B------:R-:W-:Y:S01]  /*1230*/  PRMT R7, R11, 0x654, R2 ;  /* 0x000006540b077816 */ /* 0x000fe20000000002 */
[----:B------:R-:W-:Y:S01]  /*1240*/  IMAD.SHL.U32 R4, R3, 0x20, RZ ;  /* 0x0000002003047824 */ /* 0x000fe200078e00ff */
[----:B------:R-:W-:Y:S01]  /*1250*/  PRMT R6, R11, 0x654, R6 ;  /* 0x000006540b067816 */ /* 0x000fe20000000006 */
[----:B------:R-:W-:Y:S01]  /*1260*/  IMAD.MOV.U32 R15, RZ, RZ, 0x1 ;  /* 0x00000001ff0f7424 */ /* 0x000fe200078e00ff */
[----:B------:R2:W-:Y:S01]  /*1270*/  SYNCS.ARRIVE.TRANS64.RED RZ, [R7+URZ], R17 ;  /* 0x0000001107ff79a7 */ /* 0x0005e200080004ff */
[----:B-1----:R-:W-:Y:S01]  /*1280*/  VIADD R2, R3, 0x10 ;  /* 0x0000001003027836 */ /* 0x002fe20000000000 */
[----:B------:R1:W-:Y:S01]  /*1290*/  STS [UR4+0xe0], R4 ;  /* 0x0000e004ff007988 */ /* 0x0003e20008000804 */
[----:B------:R-:W-:-:S03]  /*12a0*/  IMAD.MOV.U32 R5, RZ, RZ, 0xffff ;  /* 0x0000ffffff057424 */ /* 0x000fc600078e00ff */
[----:B------:R3:W-:Y:S02]  /*12b0*/  STAS [R6.64], R3 ;  /* 0x0000000306007dbd */ /* 0x0007e4000c0008ff */
[----:B------:R-:W-:Y:S02]  /*12c0*/  SHF.L.U32 R5, R5, R3, RZ ;  /* 0x0000000305057219 */ /* 0x000fe400000006ff */
[----:B-1----:R-:W-:Y:S02]  /*12d0*/  SHF.L.U32 R4, R15, R2, RZ ;  /* 0x000000020f047219 */ /* 0x002fe400000006ff */
[----:B------:R-:W-:-:S04]  /*12e0*/  MOV R2, 0x50 ;  /* 0x0000005000027802 */ /* 0x000fc80000000f00 */
[----:B------:R-:W-:Y:S02]  /*12f0*/  LEA R2, R16, R2, 0x18 ;  /* 0x0000000210027211 */ /* 0x000fe400078ec0ff */
[----:B---3--:R-:W-:-:S05]  /*1300*/  LOP3.LUT R3, R4, R5, RZ, 0xfc, !PT ;  /* 0x0000000504037212 */ /* 0x008fca00078efcff */
[----:B------:R2:W-:Y:S04]  /*1310*/  ATOMS.OR RZ, [R2], R3 ;  /* 0x0000000302ff738c */ /* 0x0005e80003000000 */
[----:B------:R2:W-:Y:S02]  /*1320*/  ATOMS.XOR RZ, [R8], R15 ;  /* 0x0000000f08ff738c */ /* 0x0005e40003800000 */
.L_x_8:
[----:B0-----:R-:W-:Y:S05]  /*1330*/  BSYNC B0 ;  /* 0x0000000000007941 */ /* 0x001fea0003800000 */
.L_x_7:
[----:B------:R-:W-:Y:S05]  /*1340*/  @P1 BRA `(.L_x_13) ;  /* 0x0000000000881947 */ /* 0x000fea0003800000 */
[----:B------:R-:W-:Y:S05]  /*1350*/  WARPSYNC.ALL ;  /* 0x0000000000007948 */ /* 0x000fea0003800000 */
[----:B------:R-:W-:Y:S01]  /*1360*/  NOP ;  /* 0x0000000000007918 */ /* 0x000fe20000000000 */
[----:B------:R-:W-:-:S13]  /*1370*/  ELECT P0, URZ, PT ;  /* 0x0000000000ff782f */ /* 0x000fda0003800000 */
[----:B------:R-:W-:Y:S05]  /*1380*/  @!P0 BRA `(.L_x_13) ;  /* 0x0000000000788947 */ /* 0x000fea0003800000 */
[----:B--2---:R-:W-:Y:S02]  /*1390*/  MOV R2, 0x60 ;  /* 0x0000006000027802 */ /* 0x004fe40000000f00 */
[----:B------:R-:W-:Y:S02]  /*13a0*/  MOV R4, 0x58 ;  /* 0x0000005800047802 */ /* 0x000fe40000000f00 */
[C---:B------:R-:W-:Y:S02]  /*13b0*/  LEA R7, R16.reuse, R2, 0x18 ;  /* 0x0000000210077211 */ /* 0x040fe400078ec0ff */
[----:B------:R-:W-:-:S03]  /*13c0*/  LEA R4, R16, R4, 0x18 ;  /* 0x0000000410047211 */ /* 0x000fc600078ec0ff */
[----:B------:R-:W1:Y:S02]  /*13d0*/  LDS R2, [R7] ;  /* 0x0000000007027984 */ /* 0x000e640000000800 */
[----:B-1----:R-:W-:-:S04]  /*13e0*/  IMAD.U32 R2, R2, -0x80000000, RZ ;  /* 0x8000000002027824 */ /* 0x002fc800078e00ff */
[----:B------:R-:W1:Y:S02]  /*13f0*/  SYNCS.PHASECHK.TRANS64.TRYWAIT P0, [R4+URZ], R2 ;  /* 0x00000002040075a7 */ /* 0x000e6400080011ff */
[----:B-1----:R-:W-:Y:S05]  /*1400*/  @P0 BRA `(.L_x_14) ;  /* 0x0000000000080947 */ /* 0x002fea0003800000 */
[----:B------:R-:W1:Y:S02]  /*1410*/  SYNCS.PHASECHK.TRANS64.TRYWAIT P0, [R4+URZ], R2 ;  /* 0x00000002040075a7 */ /* 0x000e6400080011ff */
[----:B-1----:R-:W-:Y:S05]  /*1420*/  @!P0 BRA `(.L_x_15) ;  /* 0x0000017400388947 */ /* 0x002fea0003800000 */
.L_x_14:
[----:B------:R-:W2:Y:S01]  /*1430*/  LDS R2, [UR4+0xe0] ;  /* 0x0000e004ff027984 */ /* 0x000ea20008000800 */
[----:B------:R-:W-:Y:S01]  /*1440*/  IMAD.MOV.U32 R5, RZ, RZ, 0xffff ;  /* 0x0000ffffff057424 */ /* 0x000fe200078e00ff */
[----:B-1----:R-:W-:Y:S01]  /*1450*/  PRMT R4, R11, 0x654, R4 ;  /* 0x000006540b047816 */ /* 0x002fe20000000004 */
[----:B------:R-:W-:Y:S02]  /*1460*/  IMAD.MOV.U32 R8, RZ, RZ, 0x1 ;  /* 0x00000001ff087424 */ /* 0x000fe400078e00ff */
[C---:B--2---:R-:W-:Y:S01]  /*1470*/  IMAD.SHL.U32 R6, R2.reuse, 0x20, RZ ;  /* 0x0000002002067824 */ /* 0x044fe200078e00ff */
[----:B------:R-:W-:Y:S01]  /*1480*/  SHF.L.U32 R5, R5, R2, RZ ;  /* 0x0000000205057219 */ /* 0x000fe200000006ff */
[----:B------:R-:W-:-:S03]  /*1490*/  VIADD R3, R2, 0x10 ;  /* 0x0000001002037836 */ /* 0x000fc60000000000 */
[----:B------:R1:W-:Y:S01]  /*14a0*/  STS [UR4+0xe0], R6 ;  /* 0x0000e006ff007988 */ /* 0x0003e20008000804 */
[----:B------:R-:W-:Y:S02]  /*14b0*/  MOV R2, 0x50 ;  /* 0x0000005000027802 */ /* 0x000fe40000000f00 */
[----:B------:R-:W-:Y:S02]  /*14c0*/  SHF.L.U32 R3, R8, R3, RZ ;  /* 0x0000000308037219 */ /* 0x000fe400000006ff */
[----:B------:R-:W-:Y:S02]  /*14d0*/  LEA R2, R16, R2, 0x18 ;  /* 0x0000000210027211 */ /* 0x000fe400078ec0ff */
[----:B------:R-:W-:-:S05]  /*14e0*/  LOP3.LUT R5, R3, R5, RZ, 0xfc, !PT ;  /* 0x0000000503057212 */ /* 0x000fca00078efcff */
[----:B------:R1:W-:Y:S01]  /*14f0*/  ATOMS.OR RZ, [R2], R5 ;  /* 0x0000000502ff738c */ /* 0x0003e20003000000 */
[----:B------:R1:W-:Y:S03]  /*1500*/  SYNCS.ARRIVE.TRANS64.RED.A1T0 RZ, [R4+URZ], RZ ;  /* 0x000000ff04ff79a7 */ /* 0x0003e600081004ff */
[----:B------:R1:W-:Y:S01]  /*1510*/  ATOMS.XOR RZ, [R7], R8 ;  /* 0x0000000807ff738c */ /* 0x0003e20003800000 */
[----:B------:R-:W-:Y:S05]  /*1520*/  BRA `(.L_x_13) ;  /* 0x0000000000107947 */ /* 0x000fea0003800000 */
.L_x_6:
[----:B------:R-:W-:-:S05]  /*1530*/  MOV R2, 0xffffffff ;  /* 0xffffffff00027802 */ /* 0x000fca0000000f00 */
[----:B------:R1:W-:Y:S02]  /*1540*/  STS [UR4+0xe0], R2 ;  /* 0x0000e002ff007988 */ /* 0x0003e40008000804 */
[----:B-1----:R-:W-:Y:S02]  /*1550*/  MOV R2, 0x1570 ;  /* 0x0000157000027802 */ /* 0x002fe40000000f00 */
[----:B0-----:R-:W-:Y:S05]  /*1560*/  CALL.REL.NOINC `($__internal_1_$__cuda_sm10x_tcgen05_guardrail_trap_phase_invalid_during_alloc) ;  /* 0x000001a000187944 */ /* 0x001fea0003c00000 */
.L_x_13:
[----:B------:R-:W-:Y:S05]  /*1570*/  WARPSYNC.ALL ;  /* 0x0000000000007948 */ /* 0x000fea0003800000 */
[----:B------:R-:W-:Y:S01]  /*1580*/  NOP ;  /* 0x0000000000007918 */ /* 0x000fe20000000000 */
.L_x_5:
[----:B--2---:R-:W2:Y:S01]  /*1590*/  S2R R3, SR_CgaCtaId ;  /* 0x0000000000037919 */ /* 0x004ea20000008800 */
[----:B-1----:R-:W-:Y:S01]  /*15a0*/  MOV R2, 0x400 ;  /* 0x0000040000027802 */ /* 0x002fe20000000f00 */
[----:B------:R-:W-:Y:S03]  /*15b0*/  BAR.SYNC.DEFER_BLOCKING 0x1, 0x180 ;  /* 0x0046000000007b1d */ /* 0x000fe60000010000 */
[----:B------:R-:W-:Y:S02]  /*15c0*/  R2UR UR5, R2 ;  /* 0x00000000020572ca */ /* 0x000fe400000e0000 */
[----:B0-2---:R-:W-:Y:S01]  /*15d0*/  R2UR UR4, R3 ;  /* 0x00000000030472ca */ /* 0x005fe200000e0000 */
[----:B------:R0:W-:-:S12]  /*15e0*/  STL [R1+0xa0], R3 ;  /* 0x0000a00301007387 */ /* 0x0001d80000100800 */
[----:B------:R-:W-:-:S09]  /*15f0*/  ULEA UR4, UR4, UR5, 0x18 ;  /* 0x0000000504047291 */ /* 0x000fd2000f8ec0ff */
[----:B------:R-:W1:Y:S01]  /*1600*/  LDS R2, [UR4+0xe0] ;  /* 0x0000e004ff027984 */ /* 0x000e620008000800 */
[----:B------:R-:W-:Y:S01]  /*1610*/  NOP ;  /* 0x0000000000007918 */ /* 0x000fe20000000000 */
[----:B0-----:R-:W0:Y:S02]  /*1620*/  LDC R3, c[0x0][0x36c] ;  /* 0x0000db00ff037b82 */ /* 0x001e240000000800 */
[----:B0-----:R-:W-:Y:S02]  /*1630*/  ISETP.EQ.U32.AND P1, PT, R3, 0x1, PT ;  /* 0x000000010300780c */ /* 0x001fe40003f22070 */
[----:B-1----:R-:W-:-:S11]  /*1640*/  R2UR UR5, R2 ;  /* 0x00000000020572ca */ /* 0x002fd600000e0000 */
[----:B------:R-:W-:Y:S05]  /*1650*/  @!P1 BRA `(.L_x_16) ;  /* 0x0000000000289947 */ /* 0x000fea0003800000 */
[----:B------:R-:W-:Y:S01]  /*1660*/  @!PT LDS RZ, [RZ] ;  /* 0x00000000fffff984 */ /* 0x000fe20000000800 */
[----:B------:R-:W-:Y:S01]  /*1670*/  @!PT LDS RZ, [RZ] ;  /* 0x00000000fffff984 */ /* 0x000fe20000000800 */
[----:B------:R-:W-:Y:S01]  /*1680*/  @!PT LDS RZ, [RZ] ;  /* 0x00000000fffff984 */ /* 0x000fe20000000800 */
[----:B------:R-:W-:Y:S01]  /*1690*/  @!PT LDS RZ, [RZ] ;  /* 0x00000000fffff984 */ /* 0x000fe20000000800 */
[----:B------:R-:W-:-:S00]  /*16a0*/  MEMBAR.ALL.CTA ;  /* 0x0000000000007992 */ /* 0x000fc00000008000 */
[----:B------:R-:W-:Y:S06]  /*16b0*/  MEMBAR.ALL.GPU ;  /* 0x0000000000007992 */ /* 0x000fec000000a000 */
[----:B------:R-:W-:-:S00]  /*16c0*/  ERRBAR ;  /* 0x00000000000079ab */ /* 0x000fc00000000000 */
[----:B------:R-:W-:Y:S08]  /*16d0*/  CGAERRBAR ;  /* 0x00000000000075ab */ /* 0x000ff00000000000 */
[----:B------:R-:W-:Y:S01]  /*16e0*/  UCGABAR_ARV ;  /* 0x00000000000079c7 */ /* 0x000fe20008000000 */
[----:B------:R-:W-:Y:S05]  /*16f0*/  BRA `(.L_x_17) ;  /* 0x0000000000047947 */ /* 0x000fea0003800000 */
.L_x_16:
[----:B------:R-:W-:Y:S01]  /*1700*/  NOP ;  /* 0x0000000000007918 */ /* 0x000fe20000000000 */
.L_x_17:
[----:B------:R-:W0:Y:S01]  /*1710*/  LDC.64 R6, c[0x0][0x888] ;  /* 0x00022200ff067b82 */ /* 0x000e220000000a00 */
[----:B------:R-:W-:Y:S01]  /*1720*/  IMAD.SHL.U32 R80, R107, 0x80, RZ ;  /* 0x000000806b507824 */ /* 0x000fe200078e00ff */
[----:B------:R-:W-:Y:S01]  /*1730*/  UIADD3 UR24, UPT, UPT, UR4, 0x2c180, URZ ;  /* 0x0002c18004187890 */ /* 0x000fe2000fffe0ff */
[----:B------:R-:W-:Y:S01]  /*1740*/  IMAD.U32 R33, RZ, RZ, UR4 ;  /* 0x00000004ff217e24 */ /* 0x000fe2000f8e00ff */
[----:B------:R-:W-:Y:S01]  /*1750*/  UMOV UR57, 0x40004040 ;  /* 0x4000404000397882 */ /* 0x000fe20000000000 */
[----:B------:R-:W-:Y:S01]  /*1760*/  UMOV UR7, 0x40004040 ;  /* 0x4000404000077882 */ /* 0x000fe20000000000 */
[----:B------:R-:W-:Y:S01]  /*1770*/  LOP3.LUT R15, R80, 0xffffff00, RZ, 0xc0, !PT ;  /* 0xffffff00500f7812 */ /* 0x000fe200078ec0ff */
[----:B0-----:R-:W-:Y:S01]  /*1780*/  IMAD.MOV R2, RZ, RZ, -R6 ;  /* 0x000000ffff027224 */ /* 0x001fe200078e0a06 */
[C---:B------:R-:W-:Y:S01]  /*1790*/  ISETP.GT.AND P0, PT, R6.reuse, RZ, PT ;  /* 0x000000ff0600720c */ /* 0x040fe20003f04270 */
[----:B------:R-:W-:-:S03]  /*17a0*/  VIADD R38, R6, 0xffffffff ;  /* 0xffffffff06267836 */ /* 0x000fc60000000000 */
[----:B------:R-:W-:Y:S02]  /*17b0*/  SHF.R.S32.HI R2, RZ, 0x1f, R2 ;  /* 0x0000001fff027819 */ /* 0x000fe40000011402 */
[----:B------:R-:W-:Y:S02]  /*17c0*/  SHF.R.S32.HI R3, RZ, 0x1f, R38 ;  /* 0x0000001fff037819 */ /* 0x000fe40000011426 */
[----:B------:R-:W-:Y:S02]  /*17d0*/  LEA.HI R2, R2, -R6, RZ, 0x6 ;  /* 0x8000000602027211 */ /* 0x000fe400078f30ff */
[----:B------:R-:W-:Y:S02]  /*17e0*/  LEA.HI R38, R3, R38, RZ, 0x6 ;  /* 0x0000002603267211 */ /* 0x000fe400078f30ff */
[----:B------:R-:W-:Y:S02]  /*17f0*/  SHF.R.S32.HI R2, RZ, 0x6, R2 ;  /* 0x00000006ff027819 */ /* 0x000fe40000011402 */
[----:B------:R-:W-:-:S03]  /*1800*/  LEA.HI.SX32 R38, R38, 0x1, 0x1a ;  /* 0x0000000126267811 */ /* 0x000fc600078fd2ff */
[----:B------:R-:W-:-:S04]  /*1810*/  IMAD.MOV R2, RZ, RZ, -R2 ;  /* 0x000000ffff027224 */ /* 0x000fc800078e0a02 */
[----:B------:R-:W-:Y:S01]  /*1820*/  @!P0 IMAD.MOV.U32 R38, RZ, RZ, R2 ;  /* 0x000000ffff268224 */ /* 0x000fe200078e0002 */
[----:B------:R-:W-:-:S04]  /*1830*/  IADD3 R2, PT, PT, -R7, R15, R6 ;  /* 0x0000000f07027210 */ /* 0x000fc80007ffe106 */
[----:B------:R-:W-:-:S04]  /*1840*/  SHF.R.S32.HI R3, RZ, 0x1f, R2 ;  /* 0x0000001fff037819 */ /* 0x000fc80000011402 */
[----:B------:R-:W-:-:S04]  /*1850*/  LEA.HI R3, R3, R2, RZ, 0x6 ;  /* 0x0000000203037211 */ /* 0x000fc800078f30ff */
[----:B------:R-:W-:-:S04]  /*1860*/  LOP3.LUT R4, R3, 0xffffffc0, RZ, 0xc0, !PT ;  /* 0xffffffc003047812 */ /* 0x000fc800078ec0ff */
[C---:B------:R-:W-:Y:S02]  /*1870*/  ISETP.NE.AND P0, PT, R2.reuse, R4, PT ;  /* 0x000000040200720c */ /* 0x040fe40003f05270 */
[----:B------:R-:W-:Y:S02]  /*1880*/  LEA.HI.SX32 R4, R3, 0xffffffff, 0x1a ;  /* 0xffffffff03047811 */ /* 0x000fe400078fd2ff */
[----:B------:R-:W-:Y:S02]  /*1890*/  ISETP.LT.AND P0, PT, R2, RZ, P0 ;  /* 0x000000ff0200720c */ /* 0x000fe40000701270 */
[----:B------:R-:W-:Y:S01]  /*18a0*/  SHF.R.S32.HI R2, RZ, 0x6, R3 ;  /* 0x00000006ff027819 */ /* 0x000fe20000011403 */
[----:B------:R-:W-:-:S05]  /*18b0*/  VIADD R3, R33, 0x30180 ;  /* 0x0003018021037836 */ /* 0x000fca0000000000 */
[----:B------:R-:W-:-:S04]  /*18c0*/  SHF.R.U32.HI R3, RZ, 0x4, R3 ;  /* 0x00000004ff037819 */ /* 0x000fc80000011603 */
[----:B------:R-:W-:Y:S01]  /*18d0*/  LOP3.LUT R3, R3, 0x3fd8, RZ, 0xc0, !PT ;  /* 0x00003fd803037812 */ /* 0x000fe200078ec0ff */
[----:B------:R-:W-:Y:S02]  /*18e0*/  @!P0 IMAD.MOV R4, RZ, RZ, R2 ;  /* 0x000000ffff048224 */ /* 0x000fe400078e0202 */
[----:B------:R-:W-:Y:S01]  /*18f0*/  IMAD.U32 R2, RZ, RZ, UR24 ;  /* 0x00000018ff027e24 */ /* 0x000fe2000f8e00ff */
[----:B------:R-:W-:-:S04]  /*1900*/  LOP3.LUT R39, R3, 0x10000, RZ, 0xfc, !PT ;  /* 0x0001000003277812 */ /* 0x000fc800078efcff */
[----:B------:R-:W-:Y:S02]  /*1910*/  SHF.R.U32.HI R2, RZ, 0x4, R2 ;  /* 0x00000004ff027819 */ /* 0x000fe40000011602 */
[----:B------:R-:W-:Y:S02]  /*1920*/  R2UR UR56, R39 ;  /* 0x00000000273872ca */ /* 0x000fe400000e0000 */
[----:B------:R-:W-:-:S04]  /*1930*/  LOP3.LUT R2, R2, 0x3fd8, RZ, 0xc0, !PT ;  /* 0x00003fd802027812 */ /* 0x000fc800078ec0ff */
[----:B------:R-:W-:Y:S02]  /*1940*/  LOP3.LUT R41, R2, 0x2000000, RZ, 0xfc, !PT ;  /* 0x0200000002297812 */ /* 0x000fe400078efcff */
[----:B------:R-:W-:Y:S02]  /*1950*/  LEA.HI R2, R4, R4, RZ, 0x1 ;  /* 0x0000000404027211 */ /* 0x000fe400078f08ff */
[----:B------:R-:W-:Y:S02]  /*1960*/  R2UR UR6, R41 ;  /* 0x00000000290672ca */ /* 0x000fe400000e0000 */
[----:B------:R-:W-:-:S04]  /*1970*/  LOP3.LUT R2, R2, 0xfffffffe, RZ, 0xc0, !PT ;  /* 0xfffffffe02027812 */ /* 0x000fc800078ec0ff */
[----:B------:R-:W-:Y:S01]  /*1980*/  VIMNMX R37, PT, PT, RZ, R2, !PT ;  /* 0x00000002ff257248 */ /* 0x000fe20007fe0100 */
[----:B------:R-:W-:Y:S05]  /*1990*/  @!P1 BRA `(.L_x_18) ;  /* 0x00000000000c9947 */ /* 0x000fea0003800000 */
[----:B------:R-:W-:Y:S01]  /*19a0*/  UCGABAR_WAIT ;  /* 0x0000000000007dc7 */ /* 0x000fe20008000000 */
[----:B------:R-:W-:Y:S01]  /*19b0*/  CCTL.IVALL ;  /* 0x00000000ff00798f */ /* 0x000fe20002000000 */
[----:B------:R-:W-:Y:S05]  /*19c0*/  BRA `(.L_x_19) ;  /* 0x0000000000047947 */ /* 0x000fea0003800000 */
.L_x_18:
[----:B------:R-:W-:Y:S06]  /*19d0*/  BAR.SYNC.DEFER_BLOCKING 0x0 ;  /* 0x0000000000007b1d */ /* 0x000fec0000010000 */
.L_x_19:
[----:B------:R-:W0:Y:S01]  /*19e0*/  LDC R2, c[0x0][0x894] ;  /* 0x00022500ff027b82 */ /* 0x000e220000000800 */
[----:B------:R-:W-:-:S05]  /*19f0*/  IADD3 R36, PT, PT, R38, -R37, RZ ;  /* 0x8000002526247210 */ /* 0x000fca0007ffe0ff */
[----:B0-----:R-:W-:-:S05]  /*1a00*/  IMAD R36, R36, R2, RZ ;  /* 0x0000000224247224 */ /* 0x001fca00078e02ff */
[----:B------:R-:W-:-:S13]  /*1a10*/  ISETP.GT.AND P0, PT, R36, RZ, PT ;  /* 0x000000ff2400720c */ /* 0x000fda0003f04270 */
[----:B------:R-:W-:Y:S05]  /*1a20*/  @P0 BRA `(.L_x_20) ;  /* 0x0000001800f40947 */ /* 0x000fea0003800000 */
[----:B------:R-:W-:-:S13]  /*1a30*/  ISETP.GE.AND P0, PT, R80, R7, PT ;  /* 0x000000075000720c */ /* 0x000fda0003f06270 */
[----:B------:R-:W-:Y:S05]  /*1a40*/  @P0 BRA `(.L_x_21) ;  /* 0x0000016800480947 */ /* 0x000fea0003800000 */
[----:B------:R-:W0:Y:S01]  /*1a50*/  S2R R13, SR_CTAID.Y ;  /* 0x00000000000d7919 */ /* 0x000e220000002600 */
[----:B------:R-:W1:Y:S01]  /*1a60*/  LDC R11, c[0x0][0x824] ;  /* 0x00020900ff0b7b82 */ /* 0x000e620000000800 */
[----:B------:R-:W-:Y:S01]  /*1a70*/  IMAD.SHL.U32 R10, R23, 0x8, RZ ;  /* 0x00000008170a7824 */ /* 0x000fe200078e00ff */
[----:B------:R-:W-:Y:S01]  /*1a80*/  MOV R5, 0x1b70 ;  /* 0x00001b7000057802 */ /* 0x000fe20000000f00 */
[----:B------:R-:W-:-:S03]  /*1a90*/  IMAD.SHL.U32 R19, R12, 0x8, RZ ;  /* 0x000000080c137824 */ /* 0x000fc600078e00ff */
[----:B------:R-:W-:Y:S02]  /*1aa0*/  LOP3.LUT R0, RZ, R10, RZ, 0x33, !PT ;  /* 0x0000000aff007212 */ /* 0x000fe400078e33ff */
[----:B------:R-:W2:Y:S01]  /*1ab0*/  LDC R2, c[0x0][0x83c] ;  /* 0x00020f00ff027b82 */ /* 0x000ea20000000800 */
[C---:B------:R-:W-:Y:S02]  /*1ac0*/  LOP3.LUT R4, R19.reuse, 0xffff, RZ, 0xc0, !PT ;  /* 0x0000ffff13047812 */ /* 0x040fe400078ec0ff */
[----:B------:R-:W-:-:S04]  /*1ad0*/  IADD3 R0, PT, PT, -R19, R0, RZ ;  /* 0x0000000013007210 */ /* 0x000fc80007ffe1ff */
[----:B------:R-:W-:Y:S01]  /*1ae0*/  LOP3.LUT R3, R0, 0xffff, RZ, 0xc0, !PT ;  /* 0x0000ffff00037812 */ /* 0x000fe200078ec0ff */
[----:B0-----:R-:W-:-:S04]  /*1af0*/  IMAD.SHL.U32 R13, R13, 0x100, RZ ;  /* 0x000001000d0d7824 */ /* 0x001fc800078e00ff */
[--C-:B-1----:R-:W-:Y:S02]  /*1b00*/  IMAD R11, R11, UR54, R13.reuse ;  /* 0x000000360b0b7c24 */ /* 0x102fe4000f8e020d */
[----:B--2---:R-:W-:Y:S02]  /*1b10*/  IMAD R13, R2, UR54, R13 ;  /* 0x00000036020d7c24 */ /* 0x004fe4000f8e020d */
[----:B------:R-:W-:-:S03]  /*1b20*/  IMAD R11, R107, 0x40000, R11 ;  /* 0x000400006b0b7824 */ /* 0x000fc600078e020b */
[----:B------:R-:W-:Y:S02]  /*1b30*/  LEA R13, R107, R13, 0x12 ;  /* 0x0000000d6b0d7211 */ /* 0x000fe400078e90ff */
[----:B------:R-:W-:Y:S02]  /*1b40*/  SHF.R.S32.HI R17, RZ, 0x1f, R11 ;  /* 0x0000001fff117819 */ /* 0x000fe4000001140b */
[----:B------:R-:W-:Y:S02]  /*1b50*/  SHF.R.S32.HI R22, RZ, 0x1f, R13 ;  /* 0x0000001fff167819 */ /* 0x000fe4000001140d */
[----:B------:R-:W-:Y:S05]  /*1b60*/  CALL.REL.NOINC `($__internal_3_$__cuda_sm20_div_u16) ;  /* 0x0000019800b07944 */ /* 0x000fea0003c00000 */
[----:B------:R-:W0:Y:S01]  /*1b70*/  LDC R20, c[0x0][0x890] ;  /* 0x00022400ff147b82 */ /* 0x000e220000000800 */
[----:B------:R-:W-:Y:S01]  /*1b80*/  LOP3.LUT R16, R0, 0x3, RZ, 0xc0, !PT ;  /* 0x0000000300107812 */ /* 0x000fe200078ec0ff */
[----:B------:R-:W-:Y:S01]  /*1b90*/  BSSY.RECONVERGENT B0, `(.L_x_22) ;  /* 0x0000036000007945 */ /* 0x000fe20003800200 */
[----:B------:R-:W-:Y:S02]  /*1ba0*/  IMAD.MOV.U32 R6, RZ, RZ, R10 ;  /* 0x000000ffff067224 */ /* 0x000fe400078e000a */
[C---:B------:R-:W-:Y:S02]  /*1bb0*/  ISETP.NE.AND P0, PT, R16.reuse, 0x2, PT ;  /* 0x000000021000780c */ /* 0x040fe40003f05270 */
[----:B------:R-:W-:Y:S01]  /*1bc0*/  LOP3.LUT R18, R16, 0x2, RZ, 0x3c, !PT ;  /* 0x0000000210127812 */ /* 0x000fe200078e3cff */
[----:B------:R-:W1:Y:S08]  /*1bd0*/  LDC R21, c[0x0][0x88c] ;  /* 0x00022300ff157b82 */ /* 0x000e700000000800 */
[----:B------:R-:W2:Y:S02]  /*1be0*/  LDC.64 R14, c[0x0][0x810] ;  /* 0x00020400ff0e7b82 */ /* 0x000ea40000000a00 */
[----:B------:R-:W-:Y:S05]  /*1bf0*/  @!P0 BRA `(.L_x_23) ;  /* 0x0000000000bc8947 */ /* 0x000fea0003800000 */
[----:B------:R-:W3:Y:S01]  /*1c00*/  LDC.64 R4, c[0x0][0x810] ;  /* 0x00020400ff047b82 */ /* 0x000ee20000000a00 */
[----:B------:R-:W-:Y:S02]  /*1c10*/  IADD3 R2, P0, PT, R11, R11, RZ ;  /* 0x0000000b0b027210 */ /* 0x000fe40007f1e0ff */
[----:B------:R-:W-:-:S03]  /*1c20*/  MOV R6, R10 ;  /* 0x0000000a00067202 */ /* 0x000fc60000000f00 */
[----:B------:R-:W-:Y:S02]  /*1c30*/  IMAD.X R3, R17, 0x1, R17, P0 ;  /* 0x0000000111037824 */ /* 0x000fe400000e0611 */
[----:B------:R-:W4:Y:S01]  /*1c40*/  LDC R7, c[0x0][0x88c] ;  /* 0x00022300ff077b82 */ /* 0x000f220000000800 */
[----:B------:R-:W-:-:S07]  /*1c50*/  IMAD.WIDE.U32 R2, R23, 0x10, R2 ;  /* 0x0000001017027825 */ /* 0x000fce00078e0002 */
[----:B------:R-:W2:Y:S01]  /*1c60*/  LDC R8, c[0x0][0x890] ;  /* 0x00022400ff087b82 */ /* 0x000ea20000000800 */
[----:B---3--:R-:W-:-:S05]  /*1c70*/  IADD3 R2, P0, PT, R2, R4, RZ ;  /* 0x0000000402027210 */ /* 0x008fca0007f1e0ff */
[----:B------:R-:W-:Y:S01]  /*1c80*/  IMAD.X R4, R3, 0x1, R5, P0 ;  /* 0x0000000103047824 */ /* 0x000fe200000e0605 */
[----:B------:R-:W-:-:S07]  /*1c90*/  IADD3 R5, PT, PT, -R18, RZ, RZ ;  /* 0x000000ff12057210 */ /* 0x000fce0007ffe1ff */
.L_x_24:
[----:B------:R-:W-:Y:S01]  /*1ca0*/  LOP3.LUT R0, R6, 0xf8, RZ, 0xc0, !PT ;  /* 0x000000f806007812 */ /* 0x000fe200078ec0ff */
[----:B------:R-:W3:Y:S01]  /*1cb0*/  LDC.64 R24, c[0x0][0x358] ;  /* 0x0000d600ff187b82 */ /* 0x000ee20000000a00 */
[----:B------:R-:W-:-:S03]  /*1cc0*/  VIADD R5, R5, 0x1 ;  /* 0x0000000105057836 */ /* 0x000fc60000000000 */
[----:B------:R-:W-:Y:S01]  /*1cd0*/  IMAD.IADD R3, R80, 0x1, R0 ;  /* 0x0000000150037824 */ /* 0x000fe200078e0200 */
[--C-:B------:R-:W-:Y:S01]  /*1ce0*/  SHF.R.U32.HI R0, RZ, 0x8, R6.reuse ;  /* 0x00000008ff007819 */ /* 0x100fe20000011606 */
[----:B------:R-:W-:-:S03]  /*1cf0*/  IMAD.IADD R6, R19, 0x1, R6 ;  /* 0x0000000113067824 */ /* 0x000fc600078e0206 */
[----:B----4-:R-:W-:Y:S01]  /*1d00*/  ISETP.GE.AND P0, PT, R3, R7, PT ;  /* 0x000000070300720c */ /* 0x010fe20003f06270 */
[----:B------:R-:W-:-:S03]  /*1d10*/  IMAD.MOV.U32 R3, RZ, RZ, R4 ;  /* 0x000000ffff037224 */ /* 0x000fc600078e0004 */
[----:B--2---:R-:W-:-:S13]  /*1d20*/  ISETP.GE.OR P0, PT, R0, R8, P0 ;  /* 0x000000080000720c */ /* 0x004fda0000706670 */
[C---:B---3--:R-:W-:Y:S02]  /*1d30*/  @!P0 R2UR UR20, R24.reuse ;  /* 0x00000000181482ca */ /* 0x048fe400000e0000 */
[C---:B------:R-:W-:Y:S02]  /*1d40*/  @!P0 R2UR UR21, R25.reuse ;  /* 0x00000000191582ca */ /* 0x040fe400000e0000 */
[C---:B------:R-:W-:Y:S02]  /*1d50*/  @!P0 R2UR UR18, R24.reuse ;  /* 0x00000000181282ca */ /* 0x040fe400000e0000 */
[C---:B------:R-:W-:Y:S02]  /*1d60*/  @!P0 R2UR UR19, R25.reuse ;  /* 0x00000000191382ca */ /* 0x040fe400000e0000 */
[----:B------:R-:W-:Y:S02]  /*1d70*/  @!P0 R2UR UR16, R24 ;  /* 0x00000000181082ca */ /* 0x000fe400000e0000 */
[----:B------:R-:W-:-:S02]  /*1d80*/  @!P0 R2UR UR17, R25 ;  /* 0x00000000191182ca */ /* 0x000fc400000e0000 */
[C---:B------:R-:W-:Y:S02]  /*1d90*/  @!P0 R2UR UR14, R24.reuse ;  /* 0x00000000180e82ca */ /* 0x040fe400000e0000 */
[C---:B------:R-:W-:Y:S01]  /*1da0*/  @!P0 R2UR UR15, R25.reuse ;  /* 0x00000000190f82ca */ /* 0x040fe200000e0000 */
[----:B------:R-:W-:Y:S01]  /*1db0*/  @!P0 STG.E.U16 desc[UR20][R2.64+0xe], RZ ;  /* 0x00000eff02008986 */ /* 0x000fe2000c101514 */
[C---:B------:R-:W-:Y:S02]  /*1dc0*/  @!P0 R2UR UR12, R24.reuse ;  /* 0x00000000180c82ca */ /* 0x040fe400000e0000 */
[C---:B------:R-:W-:Y:S01]  /*1dd0*/  @!P0 R2UR UR13, R25.reuse ;  /* 0x00000000190d82ca */ /* 0x040fe200000e0000 */
[----:B------:R-:W-:Y:S01]  /*1de0*/  @!P0 STG.E.U16 desc[UR18][R2.64+0xc], RZ ;  /* 0x00000cff02008986 */ /* 0x000fe2000c101512 */
[C---:B------:R-:W-:Y:S02]  /*1df0*/  @!P0 R2UR UR10, R24.reuse ;  /* 0x00000000180a82ca */ /* 0x040fe400000e0000 */
[----:B------:R-:W-:Y:S01]  /*1e00*/  @!P0 R2UR UR11, R25 ;  /* 0x00000000190b82ca */ /* 0x000fe200000e0000 */
[----:B------:R-:W-:Y:S01]  /*1e10*/  @!P0 STG.E.U16 desc[UR16][R2.64+0xa], RZ ;  /* 0x00000aff02008986 */ /* 0x000fe2000c101510 */
[----:B------:R-:W-:-:S02]  /*1e20*/  @!P0 R2UR UR8, R24 ;  /* 0x00000000180882ca */ /* 0x000fc400000e0000 */
[C---:B------:R-:W-:Y:S01]  /*1e30*/  @!P0 R2UR UR9, R25.reuse ;  /* 0x00000000190982ca */ /* 0x040fe200000e0000 */
[----:B------:R-:W-:Y:S01]  /*1e40*/  @!P0 STG.E.U16 desc[UR14][R2.64+0x8], RZ ;  /* 0x000008ff02008986 */ /* 0x000fe2000c10150e */
[----:B------:R-:W-:Y:S02]  /*1e50*/  @!P0 R2UR UR6, R24 ;  /* 0x00000000180682ca */ /* 0x000fe400000e0000 */
[----:B------:R-:W-:Y:S01]  /*1e60*/  @!P0 R2UR UR7, R25 ;  /* 0x00000000190782ca */ /* 0x000fe200000e0000 */
[----:B------:R-:W-:Y:S04]  /*1e70*/  @!P0 STG.E.U16 desc[UR12][R2.64+0x6], RZ ;  /* 0x000006ff02008986 */ /* 0x000fe8000c10150c */
[----:B------:R-:W-:Y:S04]  /*1e80*/  @!P0 STG.E.U16 desc[UR10][R2.64+0x4], RZ ;  /* 0x000004ff02008986 */ /* 0x000fe8000c10150a */
[----:B------:R-:W-:Y:S04]  /*1e90*/  @!P0 STG.E.U16 desc[UR8][R2.64+0x2], RZ ;  /* 0x000002ff02008986 */ /* 0x000fe8000c101508 */
[----:B------:R2:W-:Y:S01]  /*1ea0*/  @!P0 STG.E.U16 desc[UR6][R2.64], RZ ;  /* 0x000000ff02008986 */ /* 0x0005e2000c101506 */
[----:B------:R-:W-:Y:S01]  /*1eb0*/  ISETP.NE.AND P0, PT, R5, RZ, PT ;  /* 0x000000ff0500720c */ /* 0x000fe20003f05270 */
[----:B--2---:R-:W-:-:S04]  /*1ec0*/  IMAD.WIDE.U32 R2, R12, 0x10, R2 ;  /* 0x000000100c027825 */ /* 0x004fc800078e0002 */
[----:B------:R-:W-:-:S08]  /*1ed0*/  IMAD.MOV.U32 R4, RZ, RZ, R3 ;  /* 0x000000ffff047224 */ /* 0x000fd000078e0003 */
[----:B------:R-:W-:Y:S05]  /*1ee0*/  @P0 BRA `(.L_x_24) ;  /* 0xfffffffc006c0947 */ /* 0x000fea000383ffff */
.L_x_23:
[----:B------:R-:W-:Y:S05]  /*1ef0*/  BSYNC.RECONVERGENT B0 ;  /* 0x0000000000007941 */ /* 0x000fea0003800200 */
.L_x_22:
[----:B------:R-:W-:Y:S01]  /*1f00*/  BSSY.RECONVERGENT B1, `(.L_x_25) ;  /* 0x000009c000017945 */ /* 0x000fe20003800200 */
[C---:B------:R-:W-:Y:S01]  /*1f10*/  IMAD R9, R12.reuse, 0x18, R6 ;  /* 0x000000180c097824 */ /* 0x040fe200078e0206 */
[-C--:B------:R-:W-:Y:S02]  /*1f20*/  LEA R8, R12, R6.reuse, 0x4 ;  /* 0x000000060c087211 */ /* 0x080fe400078e20ff */
[----:B------:R-:W-:-:S07]  /*1f30*/  IADD3 R7, PT, PT, R19, R6, RZ ;  /* 0x0000000613077210 */ /* 0x000fce0007ffe0ff */
.L_x_34:
[----:B01--4-:R-:W-:Y:S01]  /*1f40*/  LOP3.LUT R3, R6, 0xf8, RZ, 0xc0, !PT ;  /* 0x000000f806037812 */ /* 0x013fe200078ec0ff */
[----:B---3--:R-:W3:Y:S01]  /*1f50*/  LDC.64 R24, c[0x0][0x358] ;  /* 0x0000d600ff187b82 */ /* 0x008ee20000000a00 */
[----:B------:R-:W-:Y:S01]  /*1f60*/  LOP3.LUT R2, R7, 0xf8, RZ, 0xc0, !PT ;  /* 0x000000f807027812 */ /* 0x000fe200078ec0ff */
[----:B------:R-:W-:Y:S01]  /*1f70*/  BSSY.RECONVERGENT B0, `(.L_x_26) ;  /* 0x0000030000007945 */ /* 0x000fe20003800200 */
[----:B------:R-:W-:Y:S01]  /*1f80*/  LOP3.LUT R0, R8, 0xf8, RZ, 0xc0, !PT ;  /* 0x000000f808007812 */ /* 0x000fe200078ec0ff */
[C---:B------:R-:W-:Y:S01]  /*1f90*/  IMAD.IADD R5, R80.reuse, 0x1, R3 ;  /* 0x0000000150057824 */ /* 0x040fe200078e0203 */
[----:B------:R-:W-:Y:S01]  /*1fa0*/  LOP3.LUT R4, R9, 0xf8, RZ, 0xc0, !PT ;  /* 0x000000f809047812 */ /* 0x000fe200078ec0ff */
[C---:B------:R-:W-:Y:S02]  /*1fb0*/  IMAD.IADD R3, R80.reuse, 0x1, R2 ;  /* 0x0000000150037824 */ /* 0x040fe400078e0202 */
[C---:B------:R-:W-:Y:S01]  /*1fc0*/  IMAD.IADD R2, R80.reuse, 0x1, R0 ;  /* 0x0000000150027824 */ /* 0x040fe200078e0200 */
[----:B-1----:R-:W-:Y:S01]  /*1fd0*/  ISETP.GE.AND P0, PT, R5, R21, PT ;  /* 0x000000150500720c */ /* 0x002fe20003f06270 */
[----:B------:R-:W-:Y:S01]  /*1fe0*/  IMAD.IADD R0, R80, 0x1, R4 ;  /* 0x0000000150007824 */ /* 0x000fe200078e0204 */
[----:B------:R-:W-:-:S02]  /*1ff0*/  SHF.R.U32.HI R4, RZ, 0x8, R6 ;  /* 0x00000008ff047819 */ /* 0x000fc40000011606 */
[-C--:B------:R-:W-:Y:S02]  /*2000*/  ISETP.GE.AND P3, PT, R3, R21.reuse, PT ;  /* 0x000000150300720c */ /* 0x080fe40003f66270 */
[----:B0-----:R-:W-:Y:S02]  /*2010*/  ISETP.GE.OR P0, PT, R4, R20, P0 ;  /* 0x000000140400720c */ /* 0x001fe40000706670 */
[-C--:B------:R-:W-:Y:S02]  /*2020*/  ISETP.GE.AND P2, PT, R2, R21.reuse, PT ;  /* 0x000000150200720c */ /* 0x080fe40003f46270 */
[----:B------:R-:W-:Y:S02]  /*2030*/  ISETP.GE.AND P1, PT, R0, R21, PT ;  /* 0x000000150000720c */ /* 0x000fe40003f26270 */
[----:B------:R-:W-:Y:S02]  /*2040*/  SHF.R.U32.HI R3, RZ, 0x8, R7 ;  /* 0x00000008ff037819 */ /* 0x000fe40000011607 */
[----:B------:R-:W-:-:S02]  /*2050*/  SHF.R.U32.HI R2, RZ, 0x8, R8 ;  /* 0x00000008ff027819 */ /* 0x000fc40000011608 */
[----:B------:R-:W-:Y:S02]  /*2060*/  SHF.R.U32.HI R0, RZ, 0x8, R9 ;  /* 0x00000008ff007819 */ /* 0x000fe40000011609 */
[-C--:B------:R-:W-:Y:S02]  /*2070*/  ISETP.GE.OR P3, PT, R3, R20.reuse, P3 ;  /* 0x000000140300720c */ /* 0x080fe40001f66670 */
[-C--:B------:R-:W-:Y:S02]  /*2080*/  ISETP.GE.OR P4, PT, R2, R20.reuse, P2 ;  /* 0x000000140200720c */ /* 0x080fe40001786670 */
[----:B------:R-:W-:Y:S01]  /*2090*/  ISETP.GE.OR P5, PT, R0, R20, P1 ;  /* 0x000000140000720c */ /* 0x000fe20000fa6670 */
[----:B------:R-:W-:-:S12]  /*20a0*/  @P0 BRA `(.L_x_27) ;  /* 0x0000000000700947 */ /* 0x000fd80003800000 */
[----:B------:R-:W-:Y:S02]  /*20b0*/  IADD3 R2, P2, PT, R11, R6, RZ ;  /* 0x000000060b027210 */ /* 0x000fe40007f5e0ff */
[C---:B---3--:R-:W-:Y:S02]  /*20c0*/  R2UR UR20, R24.reuse ;  /* 0x00000000181472ca */ /* 0x048fe400000e0000 */
[C---:B------:R-:W-:Y:S01]  /*20d0*/  R2UR UR21, R25.reuse ;  /* 0x00000000191572ca */ /* 0x040fe200000e0000 */
[----:B------:R-:W-:Y:S01]  /*20e0*/  IMAD.X R0, RZ, RZ, R17, P2 ;  /* 0x000000ffff007224 */ /* 0x000fe200010e0611 */
[C---:B------:R-:W-:Y:S02]  /*20f0*/  R2UR UR18, R24.reuse ;  /* 0x00000000181272ca */ /* 0x040fe400000e0000 */
[----:B------:R-:W-:Y:S02]  /*2100*/  R2UR UR19, R25 ;  /* 0x00000000191372ca */ /* 0x000fe400000e0000 */
[----:B------:R-:W-:-:S02]  /*2110*/  R2UR UR16, R24 ;  /* 0x00000000181072ca */ /* 0x000fc400000e0000 */
[C---:B------:R-:W-:Y:S02]  /*2120*/  R2UR UR17, R25.reuse ;  /* 0x00000000191172ca */ /* 0x040fe400000e0000 */
[C---:B------:R-:W-:Y:S02]  /*2130*/  R2UR UR14, R24.reuse ;  /* 0x00000000180e72ca */ /* 0x040fe400000e0000 */
[C---:B------:R-:W-:Y:S02]  /*2140*/  R2UR UR15, R25.reuse ;  /* 0x00000000190f72ca */ /* 0x040fe400000e0000 */
[C---:B------:R-:W-:Y:S02]  /*2150*/  R2UR UR12, R24.reuse ;  /* 0x00000000180c72ca */ /* 0x040fe400000e0000 */
[----:B------:R-:W-:Y:S02]  /*2160*/  R2UR UR13, R25 ;  /* 0x00000000190d72ca */ /* 0x000fe400000e0000 */
[----:B------:R-:W-:-:S02]  /*2170*/  R2UR UR10, R24 ;  /* 0x00000000180a72ca */ /* 0x000fc400000e0000 */
[C---:B------:R-:W-:Y:S02]  /*2180*/  R2UR UR11, R25.reuse ;  /* 0x00000000190b72ca */ /* 0x040fe400000e0000 */
[C---:B------:R-:W-:Y:S02]  /*2190*/  R2UR UR8, R24.reuse ;  /* 0x00000000180872ca */ /* 0x040fe400000e0000 */
[C---:B------:R-:W-:Y:S02]  /*21a0*/  R2UR UR9, R25.reuse ;  /* 0x00000000190972ca */ /* 0x040fe400000e0000 */
[----:B------:R-:W-:Y:S02]  /*21b0*/  R2UR UR6, R24 ;  /* 0x00000000180672ca */ /* 0x000fe400000e0000 */
[----:B------:R-:W-:Y:S02]  /*21c0*/  R2UR UR7, R25 ;  /* 0x00000000190772ca */ /* 0x000fe400000e0000 */
[----:B--2---:R-:W-:-:S04]  /*21d0*/  IADD3 R2, P1, P0, R2, R14, R2 ;  /* 0x0000000e02027210 */ /* 0x004fc8000783e002 */
[----:B------:R-:W-:-:S05]  /*21e0*/  IADD3.X R3, PT, PT, R0, R15, R0, P1, P0 ;  /* 0x0000000f00037210 */ /* 0x000fca0000fe0400 */
[----:B------:R0:W-:Y:S04]  /*21f0*/  STG.E.U16 desc[UR20][R2.64+0xe], RZ ;  /* 0x00000eff02007986 */ /* 0x0001e8000c101514 */
[----:B------:R0:W-:Y:S04]  /*2200*/  STG.E.U16 desc[UR18][R2.64+0xc], RZ ;  /* 0x00000cff02007986 */ /* 0x0001e8000c101512 */
[----:B------:R0:W-:Y:S04]  /*2210*/  STG.E.U16 desc[UR16][R2.64+0xa], RZ ;  /* 0x00000aff02007986 */ /* 0x0001e8000c101510 */
[----:B------:R0:W-:Y:S04]  /*2220*/  STG.E.U16 desc[UR14][R2.64+0x8], RZ ;  /* 0x000008ff02007986 */ /* 0x0001e8000c10150e */
[----:B------:R0:W-:Y:S04]  /*2230*/  STG.E.U16 desc[UR12][R2.64+0x6], RZ ;  /* 0x000006ff02007986 */ /* 0x0001e8000c10150c */
[----:B------:R0:W-:Y:S04]  /*2240*/  STG.E.U16 desc[UR10][R2.64+0x4], RZ ;  /* 0x000004ff02007986 */ /* 0x0001e8000c10150a */
[----:B------:R0:W-:Y:S04]  /*2250*/  STG.E.U16 desc[UR8][R2.64+0x2], RZ ;  /* 0x000002ff02007986 */ /* 0x0001e8000c101508 */
[----:B------:R0:W-:Y:S02]  /*2260*/  STG.E.U16 desc[UR6][R2.64], RZ ;  /* 0x000000ff02007986 */ /* 0x0001e4000c101506 */
.L_x_27:
[----:B------:R-:W-:Y:S05]  /*2270*/  BSYNC.RECONVERGENT B0 ;  /* 0x0000000000007941 */ /* 0x000fea0003800200 */
.L_x_26:
[----:B------:R-:W-:Y:S04]  /*2280*/  BSSY.RECONVERGENT B0, `(.L_x_28) ;  /* 0x000001e000007945 */ /* 0x000fe80003800200 */
[----:B------:R-:W-:Y:S05]  /*2290*/  @P3 BRA `(.L_x_29) ;  /* 0x0000000000703947 */ /* 0x000fea0003800000 */
[----:B0-----:R-:W-:Y:S02]  /*22a0*/  IADD3 R2, P2, PT, R11, R7, RZ ;  /* 0x000000070b027210 */ /* 0x001fe40007f5e0ff */
        /* <DEDUP_REMOVED lines=27> */
.L_x_29:
[----:B------:R-:W-:Y:S05]  /*2460*/  BSYNC.RECONVERGENT B0 ;  /* 0x0000000000007941 */ /* 0x000fea0003800200 */
.L_x_28:
[----:B------:R-:W-:Y:S04]  /*2470*/  BSSY.RECONVERGENT B0, `(.L_x_30) ;  /* 0x000001e000007945 */ /* 0x000fe80003800200 */
[----:B------:R-:W-:Y:S05]  /*2480*/  @P4 BRA `(.L_x_31) ;  /* 0x0000000000704947 */ /* 0x000fea0003800000 */
[----:B01----:R-:W-:Y:S02]  /*2490*/  IADD3 R2, P2, PT, R11, R8, RZ ;  /* 0x000000080b027210 */ /* 0x003fe40007f5e0ff */
        /* <DEDUP_REMOVED lines=27> */
.L_x_31:
[----:B------:R-:W-:Y:S05]  /*2650*/  BSYNC.RECONVERGENT B0 ;  /* 0x0000000000007941 */ /* 0x000fea0003800200 */
.L_x_30:
[----:B------:R-:W-:Y:S01]  /*2660*/  BSSY.RECONVERGENT B0, `(.L_x_32) ;  /* 0x000001f000007945 */ /* 0x000fe20003800200 */
[----:B------:R-:W-:-:S03]  /*2670*/  IADD3 R4, PT, PT, R19, R6, R19 ;  /* 0x0000000613047210 */ /* 0x000fc60007ffe013 */
[----:B------:R-:W-:Y:S05]  /*2680*/  @P5 BRA `(.L_x_33) ;  /* 0x0000000000705947 */ /* 0x000fea0003800000 */
[----:B01--4-:R-:W-:Y:S02]  /*2690*/  IADD3 R2, P2, PT, R11, R9, RZ ;  /* 0x000000090b027210 */ /* 0x013fe40007f5e0ff */
        /* <DEDUP_REMOVED lines=27> */
.L_x_33:
[----:B------:R-:W-:Y:S05]  /*2850*/  BSYNC.RECONVERGENT B0 ;  /* 0x0000000000007941 */ /* 0x000fea0003800200 */
.L_x_32:
[----:B------:R-:W-:Y:S01]  /*2860*/  IADD3 R6, PT, PT, R19, R4, R19 ;  /* 0x0000000413067210 */ /* 0x000fe20007ffe013 */
[C---:B------:R-:W-:Y:S01]  /*2870*/  IMAD R9, R12.reuse, 0x20, R9 ;  /* 0x000000200c097824 */ /* 0x040fe200078e0209 */
[C---:B------:R-:W-:Y:S01]  /*2880*/  LEA R8, R12.reuse, R8, 0x5 ;  /* 0x000000080c087211 */ /* 0x040fe200078e28ff */
[----:B------:R-:W-:Y:S01]  /*2890*/  IMAD R7, R12, 0x20, R7 ;  /* 0x000000200c077824 */ /* 0x000fe200078e0207 */
[----:B------:R-:W-:-:S13]  /*28a0*/  ISETP.GE.U32.AND P0, PT, R6, 0x10000, PT ;  /* 0x000100000600780c */ /* 0x000fda0003f06070 */
[----:B------:R-:W-:Y:S05]  /*28b0*/  @!P0 BRA `(.L_x_34) ;  /* 0xfffffff400a08947 */ /* 0x000fea000383ffff */
[----:B------:R-:W-:Y:S05]  /*28c0*/  BSYNC.RECONVERGENT B1 ;  /* 0x0000000000017941 */ /* 0x000fea0003800200 */
.L_x_25:
[----:B------:R-:W0:Y:S01]  /*28d0*/  LDC R9, c[0x0][0x890] ;  /* 0x00022400ff097b82 */ /* 0x000e220000000800 */
[----:B------:R-:W-:Y:S01]  /*28e0*/  ISETP.NE.AND P0, PT, R16, 0x2, PT ;  /* 0x000000021000780c */ /* 0x000fe20003f05270 */
[----:B------:R-:W-:Y:S06]  /*28f0*/  BSSY.RECONVERGENT B0, `(.L_x_35) ;  /* 0x0000032000007945 */ /* 0x000fec0003800200 */
[----:B------:R-:W1:Y:S08]  /*2900*/  LDC R11, c[0x0][0x88c] ;  /* 0x00022300ff0b7b82 */ /* 0x000e700000000800 */
[----:B--2---:R-:W2:Y:S01]  /*2910*/  LDC.64 R14, c[0x0][0x828] ;  /* 0x00020a00ff0e7b82 */ /* 0x004ea20000000a00 */
[----:B------:R-:W-:Y:S05]  /*2920*/  @!P0 BRA `(.L_x_36) ;  /* 0x0000000000b88947 */ /* 0x000fea0003800000 */
[----:B------:R-:W5:Y:S01]  /*2930*/  LDC.64 R4, c[0x0][0x828] ;  /* 0x00020a00ff047b82 */ /* 0x000f620000000a00 */
[----:B01--4-:R-:W-:-:S05]  /*2940*/  IADD3 R2, P0, PT, R13, R13, RZ ;  /* 0x0000000d0d027210 */ /* 0x013fca0007f1e0ff */
[----:B------:R-:W-:Y:S02]  /*2950*/  IMAD.X R3, R22, 0x1, R22, P0 ;  /* 0x0000000116037824 */ /* 0x000fe400000e0616 */
[----:B------:R-:W0:Y:S01]  /*2960*/  LDC R7, c[0x0][0x88c] ;  /* 0x00022300ff077b82 */ /* 0x000e220000000800 */
[----:B------:R-:W-:-:S07]  /*2970*/  IMAD.WIDE.U32 R2, R23, 0x10, R2 ;  /* 0x0000001017027825 */ /* 0x000fce00078e0002 */
[----:B------:R-:W1:Y:S01]  /*2980*/  LDC R6, c[0x0][0x890] ;  /* 0x00022400ff067b82 */ /* 0x000e620000000800 */
[----:B-----5:R-:W-:-:S04]  /*2990*/  IADD3 R2, P0, PT, R2, R4, RZ ;  /* 0x0000000402027210 */ /* 0x020fc80007f1e0ff */
[----:B------:R-:W-:Y:S01]  /*29a0*/  IADD3.X R4, PT, PT, R3, R5, RZ, P0, !PT ;  /* 0x0000000503047210 */ /* 0x000fe200007fe4ff */
[----:B------:R-:W-:-:S08]  /*29b0*/  IMAD.MOV R5, RZ, RZ, -R18 ;  /* 0x000000ffff057224 */ /* 0x000fd000078e0a12 */
.L_x_37:
[----:B------:R-:W-:Y:S01]  /*29c0*/  LOP3.LUT R0, R10, 0xf8, RZ, 0xc0, !PT ;  /* 0x000000f80a007812 */ /* 0x000fe200078ec0ff */
[----:B------:R-:W4:Y:S01]  /*29d0*/  LDC.64 R16, c[0x0][0x358] ;  /* 0x0000d600ff107b82 */ /* 0x000f220000000a00 */
[----:B------:R-:W-:-:S03]  /*29e0*/  VIADD R5, R5, 0x1 ;  /* 0x0000000105057836 */ /* 0x000fc60000000000 */
[----:B------:R-:W-:Y:S01]  /*29f0*/  IMAD.IADD R3, R80, 0x1, R0 ;  /* 0x0000000150037824 */ /* 0x000fe200078e0200 */
[--C-:B------:R-:W-:Y:S01]  /*2a00*/  SHF.R.U32.HI R0, RZ, 0x8, R10.reuse ;  /* 0x00000008ff007819 */ /* 0x100fe2000001160a */
[----:B------:R-:W-:-:S03]  /*2a10*/  IMAD.IADD R10, R19, 0x1, R10 ;  /* 0x00000001130a7824 */ /* 0x000fc600078e020a */
[----:B0-----:R-:W-:Y:S01]  /*2a20*/  ISETP.GE.AND P0, PT, R3, R7, PT ;  /* 0x000000070300720c */ /* 0x001fe20003f06270 */
[----:B------:R-:W-:-:S03]  /*2a30*/  IMAD.MOV.U32 R3, RZ, RZ, R4 ;  /* 0x000000ffff037224 */ /* 0x000fc600078e0004 */
[----:B-1----:R-:W-:-:S13]  /*2a40*/  ISETP.GE.OR P0, PT, R0, R6, P0 ;  /* 0x000000060000720c */ /* 0x002fda0000706670 */
[C---:B----4-:R-:W-:Y:S02]  /*2a50*/  @!P0 R2UR UR20, R16.reuse ;  /* 0x00000000101482ca */ /* 0x050fe400000e0000 */
        /* <DEDUP_REMOVED lines=24> */
[----:B0-----:R-:W-:-:S04]  /*2be0*/  IMAD.WIDE.U32 R2, R12, 0x10, R2 ;  /* 0x000000100c027825 */ /* 0x001fc800078e0002 */
[----:B------:R-:W-:-:S08]  /*2bf0*/  IMAD.MOV.U32 R4, RZ, RZ, R3 ;  /* 0x000000ffff047224 */ /* 0x000fd000078e0003 */
[----:B------:R-:W-:Y:S05]  /*2c00*/  @P0 BRA `(.L_x_37) ;  /* 0xfffffffc006c0947 */ /* 0x000fea000383ffff */
.L_x_36:
[----:B------:R-:W-:Y:S05]  /*2c10*/  BSYNC.RECONVERGENT B0 ;  /* 0x0000000000007941 */ /* 0x000fea0003800200 */
.L_x_35:
[----:B------:R-:W-:Y:S01]  /*2c20*/  BSSY.RECONVERGENT B1, `(.L_x_38) ;  /* 0x000009c000017945 */ /* 0x000fe20003800200 */
[C---:B------:R-:W-:Y:S01]  /*2c30*/  IMAD R8, R12.reuse, 0x18, R10 ;  /* 0x000000180c087824 */ /* 0x040fe200078e020a */
[-C--:B------:R-:W-:Y:S02]  /*2c40*/  LEA R7, R12, R10.reuse, 0x4 ;  /* 0x0000000a0c077211 */ /* 0x080fe400078e20ff */
[----:B------:R-:W-:-:S07]  /*2c50*/  IADD3 R6, PT, PT, R19, R10, RZ ;  /* 0x0000000a13067210 */ /* 0x000fce0007ffe0ff */
.L_x_47:
[----:B01--4-:R-:W-:Y:S01]  /*2c60*/  LOP3.LUT R3, R10, 0xf8, RZ, 0xc0, !PT ;  /* 0x000000f80a037812 */ /* 0x013fe200078ec0ff */
[----:B------:R-:W0:Y:S01]  /*2c70*/  LDC.64 R16, c[0x0][0x358] ;  /* 0x0000d600ff107b82 */ /* 0x000e220000000a00 */
[----:B------:R-:W-:Y:S01]  /*2c80*/  LOP3.LUT R2, R6, 0xf8, RZ, 0xc0, !PT ;  /* 0x000000f806027812 */ /* 0x000fe200078ec0ff */
[----:B------:R-:W-:Y:S01]  /*2c90*/  BSSY.RECONVERGENT B0, `(.L_x_39) ;  /* 0x0000030000007945 */ /* 0x000fe20003800200 */
[----:B------:R-:W-:Y:S01]  /*2ca0*/  LOP3.LUT R0, R7, 0xf8, RZ, 0xc0, !PT ;  /* 0x000000f807007812 */ /* 0x000fe200078ec0ff */
[----:B------:R-:W-:Y:S01]  /*2cb0*/  IMAD.IADD R5, R80, 0x1, R3 ;  /* 0x0000000150057824 */ /* 0x000fe200078e0203 */
[----:B------:R-:W-:Y:S01]  /*2cc0*/  LOP3.LUT R4, R8, 0xf8, RZ, 0xc0, !PT ;  /* 0x000000f808047812 */ /* 0x000fe200078ec0ff */
[C---:B------:R-:W-:Y:S02]  /*2cd0*/  IMAD.IADD R3, R80.reuse, 0x1, R2 ;  /* 0x0000000150037824 */ /* 0x040fe400078e0202 */
[C---:B------:R-:W-:Y:S01]  /*2ce0*/  IMAD.IADD R2, R80.reuse, 0x1, R0 ;  /* 0x0000000150027824 */ /* 0x040fe200078e0200 */
[----:B------:R-:W-:Y:S01]  /*2cf0*/  ISETP.GE.AND P0, PT, R5, R11, PT ;  /* 0x0000000b0500720c */ /* 0x000fe20003f06270 */
[----:B------:R-:W-:Y:S01]  /*2d00*/  IMAD.IADD R0, R80, 0x1, R4 ;  /* 0x0000000150007824 */ /* 0x000fe200078e0204 */
[----:B------:R-:W-:-:S02]  /*2d10*/  SHF.R.U32.HI R4, RZ, 0x8, R10 ;  /* 0x00000008ff047819 */ /* 0x000fc4000001160a */
[----:B------:R-:W-:Y:S02]  /*2d20*/  ISETP.GE.AND P3, PT, R3, R11, PT ;  /* 0x0000000b0300720c */ /* 0x000fe40003f66270 */
[----:B------:R-:W-:Y:S02]  /*2d30*/  ISETP.GE.OR P0, PT, R4, R9, P0 ;  /* 0x000000090400720c */ /* 0x000fe40000706670 */
        /* <DEDUP_REMOVED lines=10> */
[C---:B0-----:R-:W-:Y:S02]  /*2de0*/  R2UR UR20, R16.reuse ;  /* 0x00000000101472ca */ /* 0x041fe400000e0000 */
        /* <DEDUP_REMOVED lines=26> */
.L_x_40:
[----:B------:R-:W-:Y:S05]  /*2f90*/  BSYNC.RECONVERGENT B0 ;  /* 0x0000000000007941 */ /* 0x000fea0003800200 */
.L_x_39:
[----:B------:R-:W-:Y:S04]  /*2fa0*/  BSSY.RECONVERGENT B0, `(.L_x_41) ;  /* 0x000001e000007945 */ /* 0x000fe80003800200 */
[----:B------:R-:W-:Y:S05]  /*2fb0*/  @P3 BRA `(.L_x_42) ;  /* 0x0000000000703947 */ /* 0x000fea0003800000 */
[----:B-1----:R-:W-:Y:S02]  /*2fc0*/  IADD3 R2, P2, PT, R13, R6, RZ ;  /* 0x000000060d027210 */ /* 0x002fe40007f5e0ff */
        /* <DEDUP_REMOVED lines=27> */
.L_x_42:
[----:B------:R-:W-:Y:S05]  /*3180*/  BSYNC.RECONVERGENT B0 ;  /* 0x0000000000007941 */ /* 0x000fea0003800200 */
.L_x_41:
[----:B------:R-:W-:Y:S04]  /*3190*/  BSSY.RECONVERGENT B0, `(.L_x_43) ;  /* 0x000001e000007945 */ /* 0x000fe80003800200 */
[----:B------:R-:W-:Y:S05]  /*31a0*/  @P4 BRA `(.L_x_44) ;  /* 0x0000000000704947 */ /* 0x000fea0003800000 */
[----:B-1--4-:R-:W-:Y:S02]  /*31b0*/  IADD3 R2, P2, PT, R13, R7, RZ ;  /* 0x000000070d027210 */ /* 0x012fe40007f5e0ff */
        /* <DEDUP_REMOVED lines=27> */
.L_x_44:
[----:B------:R-:W-:Y:S05]  /*3370*/  BSYNC.RECONVERGENT B0 ;  /* 0x0000000000007941 */ /* 0x000fea0003800200 */
.L_x_43:
[----:B------:R-:W-:Y:S01]  /*3380*/  BSSY.RECONVERGENT B0, `(.L_x_45) ;  /* 0x000001f000007945 */ /* 0x000fe20003800200 */
[----:B------:R-:W-:-:S03]  /*3390*/  IADD3 R4, PT, PT, R19, R10, R19 ;  /* 0x0000000a13047210 */ /* 0x000fc60007ffe013 */
[----:B------:R-:W-:Y:S05]  /*33a0*/  @P5 BRA `(.L_x_46) ;  /* 0x0000000000705947 */ /* 0x000fea0003800000 */
[----:B01--4-:R-:W-:Y:S02]  /*33b0*/  IADD3 R2, P2, PT, R13, R8, RZ ;  /* 0x000000080d027210 */ /* 0x013fe40007f5e0ff */
[C---:B------:R-:W-:Y:S02]  /*33c0*/  R2UR UR20, R16.reuse ;  /* 0x00000000101472ca */ /* 0x040fe400000e0000 */
        /* <DEDUP_REMOVED lines=26> */
.L_x_46:
[----:B------:R-:W-:Y:S05]  /*3570*/  BSYNC.RECONVERGENT B0 ;  /* 0x0000000000007941 */ /* 0x000fea0003800200 */
.L_x_45:
[----:B------:R-:W-:Y:S01]  /*3580*/  IADD3 R10, PT, PT, R19, R4, R19 ;  /* 0x00000004130a7210 */ /* 0x000fe20007ffe013 */
[C---:B------:R-:W-:Y:S01]  /*3590*/  IMAD R8, R12.reuse, 0x20, R8 ;  /* 0x000000200c087824 */ /* 0x040fe200078e0208 */
[C---:B------:R-:W-:Y:S01]  /*35a0*/  LEA R7, R12.reuse, R7, 0x5 ;  /* 0x000000070c077211 */ /* 0x040fe200078e28ff */
[----:B------:R-:W-:Y:S01]  /*35b0*/  IMAD R6, R12, 0x20, R6 ;  /* 0x000000200c067824 */ /* 0x000fe200078e0206 */
[----:B------:R-:W-:-:S13]  /*35c0*/  ISETP.GE.U32.AND P0, PT, R10, 0x10000, PT ;  /* 0x000100000a00780c */ /* 0x000fda0003f06070 */
[----:B------:R-:W-:Y:S05]  /*35d0*/  @!P0 BRA `(.L_x_47) ;  /* 0xfffffff400a08947 */ /* 0x000fea000383ffff */
[----:B------:R-:W-:Y:S05]  /*35e0*/  BSYNC.RECONVERGENT B1 ;  /* 0x0000000000017941 */ /* 0x000fea0003800200 */
.L_x_38:
[----:B------:R-:W-:Y:S05]  /*35f0*/  BRA `(.L_x_21) ;  /* 0x0000014c005c7947 */ /* 0x000fea0003800000 */
.L_x_20:
[----:B------:R-:W2:Y:S02]  /*3600*/  LDL R2, [R1+0x110] ;  /* 0x0001100001027983 */ /* 0x000ea40000100800 */
[----:B--2---:R-:W-:-:S13]  /*3610*/  ISETP.NE.AND P0, PT, R2, 0x9, PT ;  /* 0x000000090200780c */ /* 0x004fda0003f05270 */
[----:B------:R-:W-:Y:S05]  /*3620*/  @P0 BRA `(.L_x_48) ;  /* 0x0000003c00680947 */ /* 0x000fea0003800000 */
[----:B------:R-:W-:-:S08]  /*3630*/  ISETP.NE.AND P0, PT, R34, RZ, PT ;  /* 0x000000ff2200720c */ /* 0x000fd00003f05270 */
[----:B------:R-:W0:-:S00]  /*3640*/  USETMAXREG.DEALLOC.CTAPOOL 0x60 ;  /* 0x00000060000079c8 */ /* 0x000e0000080e0500 */
[----:B0-----:R-:W-:-:S04]  /*3650*/  HFMA2 R16, -RZ, RZ, -0.0 , 0 ;  /* 0x80000000ff107431 */ /* 0x001fc800000001ff */
[----:B------:R-:W0:Y:S02]  /*3660*/  SYNCS.PHASECHK.TRANS64.TRYWAIT P0, [UR4+0x18], R16 ;  /* 0x00001810ff0075a7 */ /* 0x000e240008001104 */
[----:B0-----:R-:W-:Y:S05]  /*3670*/  @!P0 BRA `(.L_x_49) ;  /* 0x0000015000bc8947 */ /* 0x001fea0003800000 */
.L_x_198:
[----:B------:R-:W-:-:S13]  /*3680*/  ISETP.NE.AND P0, PT, R34, RZ, PT ;  /* 0x000000ff2200720c */ /* 0x000fda0003f05270 */
[----:B------:R-:W-:Y:S05]  /*3690*/  @P0 BRA `(.L_x_50) ;  /* 0x00000000000c0947 */ /* 0x000fea0003800000 */
[----:B------:R-:W-:-:S13]  /*36a0*/  ELECT P0, URZ, PT ;  /* 0x0000000000ff782f */ /* 0x000fda0003800000 */
[----:B------:R-:W-:-:S04]  /*36b0*/  @P0 MOV R0, 0x20000 ;  /* 0x0002000000000802 */ /* 0x000fc80000000f00 */
[----:B------:R1:W-:Y:S03]  /*36c0*/  @P0 SYNCS.ARRIVE.TRANS64 RZ, [UR4+0x10], R0 ;  /* 0x00001000ffff09a7 */ /* 0x0003e60008000004 */
.L_x_50:
[----:B------:R-:W-:Y:S01]  /*36d0*/  ELECT P3, URZ, PT ;  /* 0x0000000000ff782f */ /* 0x000fe20003860000 */
[----:B-1----:R-:W-:Y:S01]  /*36e0*/  VIADD R0, R33, 0x10 ;  /* 0x0000001021007836 */ /* 0x002fe20000000000 */
[----:B------:R-:W-:Y:S02]  /*36f0*/  ELECT P2, URZ, PT ;  /* 0x0000000000ff782f */ /* 0x000fe40003840000 */
[----:B------:R-:W-:Y:S02]  /*3700*/  R2UR UR26, R34 ;  /* 0x00000000221a72ca */ /* 0x000fe400000e0000 */
[----:B------:R-:W-:Y:S02]  /*3710*/  ELECT P1, URZ, PT ;  /* 0x0000000000ff782f */ /* 0x000fe40003820000 */
[----:B------:R-:W-:Y:S02]  /*3720*/  R2UR UR59, R15 ;  /* 0x000000000f3b72ca */ /* 0x000fe400000e0000 */
[----:B------:R-:W-:-:S02]  /*3730*/  ELECT P0, URZ, PT ;  /* 0x0000000000ff782f */ /* 0x000fc40003800000 */
[----:B------:R-:W-:Y:S01]  /*3740*/  R2UR UR57, R0 ;  /* 0x00000000003972ca */ /* 0x000fe200000e0000 */
[----:B------:R-:W-:Y:S02]  /*3750*/  UIADD3 UR56, UPT, UPT, UR4, 0x180, URZ ;  /* 0x0000018004387890 */ /* 0x000fe4000fffe0ff */
[----:B------:R-:W-:Y:S02]  /*3760*/  UIADD3 UR32, UPT, UPT, UR4, 0x4180, URZ ;  /* 0x0000418004207890 */ /* 0x000fe4000fffe0ff */
[----:B------:R-:W-:Y:S01]  /*3770*/  UIADD3 UR16, UPT, UPT, UR4, 0x8180, URZ ;  /* 0x0000818004107890 */ /* 0x000fe2000fffe0ff */
[----:B------:R-:W1:Y:S01]  /*3780*/  @P3 LDC.64 R4, c[0x0][0x348] ;  /* 0x0000d200ff043b82 */ /* 0x000e620000000a00 */
[----:B------:R-:W-:Y:S01]  /*3790*/  UMOV UR58, URZ ;  /* 0x000000ff003a7c82 */ /* 0x000fe20008000000 */
[----:B------:R-:W-:Y:S01]  /*37a0*/  UMOV UR61, UR54 ;  /* 0x00000036003d7c82 */ /* 0x000fe20008000000 */
[----:B------:R-:W-:Y:S01]  /*37b0*/  USHF.L.U32 UR26, UR26, 0x7, URZ ;  /* 0x000000071a1a7899 */ /* 0x000fe200080006ff */
[----:B------:R-:W-:Y:S01]  /*37c0*/  UMOV UR34, 0x40 ;  /* 0x0000004000227882 */ /* 0x000fe20000000000 */
[----:B------:R-:W-:-:S02]  /*37d0*/  UMOV UR36, UR60 ;  /* 0x0000003c00247c82 */ /* 0x000fc40008000000 */
[----:B------:R-:W-:Y:S01]  /*37e0*/  UIADD3 UR59, UPT, UPT, UR59, UR26, URZ ;  /* 0x0000001a3b3b7290 */ /* 0x000fe2000fffe0ff */
[----:B------:R-:W2:Y:S01]  /*37f0*/  @P2 LDC.64 R8, c[0x0][0x348] ;  /* 0x0000d200ff082b82 */ /* 0x000ea20000000a00 */
[----:B------:R-:W-:Y:S01]  /*3800*/  ULOP3.LUT UR57, UR57, 0xfefffc10, URZ, 0xc0, !UPT ;  /* 0xfefffc1039397892 */ /* 0x000fe2000f8ec0ff */
[----:B------:R-:W-:Y:S01]  /*3810*/  UMOV UR37, UR54 ;  /* 0x0000003600257c82 */ /* 0x000fe20008000000 */
[----:B------:R-:W-:Y:S01]  /*3820*/  UMOV UR18, 0x80 ;  /* 0x0000008000127882 */ /* 0x000fe20000000000 */
[----:B------:R-:W-:Y:S02]  /*3830*/  UMOV UR20, UR60 ;  /* 0x0000003c00147c82 */ /* 0x000fe40008000000 */
[----:B------:R-:W-:Y:S01]  /*3840*/  UMOV UR35, UR59 ;  /* 0x0000003b00237c82 */ /* 0x000fe20008000000 */
[----:B------:R-:W-:Y:S01]  /*3850*/  UMOV UR21, UR54 ;  /* 0x0000003600157c82 */ /* 0x000fe20008000000 */
[----:B------:R-:W3:Y:S01]  /*3860*/  @P1 LDC.64 R10, c[0x0][0x348] ;  /* 0x0000d200ff0a1b82 */ /* 0x000ee20000000a00 */
[----:B------:R-:W-:Y:S01]  /*3870*/  UMOV UR33, UR57 ;  /* 0x0000003900217c82 */ /* 0x000fe20008000000 */
[----:B------:R-:W-:Y:S01]  /*3880*/  UMOV UR19, UR59 ;  /* 0x0000003b00137c82 */ /* 0x000fe20008000000 */
[----:B------:R-:W-:-:S05]  /*3890*/  UMOV UR17, UR57 ;  /* 0x0000003900117c82 */ /* 0x000fca0008000000 */
[----:B------:R-:W4:Y:S01]  /*38a0*/  @P0 LDC.64 R12, c[0x0][0x348] ;  /* 0x0000d200ff0c0b82 */ /* 0x000f220000000a00 */
[----:B-1----:R-:W-:-:S04]  /*38b0*/  @P3 IADD3 R2, P5, PT, R4, 0x40, RZ ;  /* 0x0000004004023810 */ /* 0x002fc80007fbe0ff */
[----:B------:R-:W-:Y:S01]  /*38c0*/  @P3 R2UR UR13, R2 ;  /* 0x00000000020d32ca */ /* 0x000fe200000e0000 */
[----:B------:R-:W-:Y:S01]  /*38d0*/  @P3 IMAD.X R0, RZ, RZ, R5, P5 ;  /* 0x000000ffff003224 */ /* 0x000fe200028e0605 */
[----:B0-2---:R-:W-:-:S04]  /*38e0*/  @P2 IADD3 R3, P4, PT, R8, 0x40, RZ ;  /* 0x0000004008032810 */ /* 0x005fc80007f9e0ff */
[----:B------:R-:W-:Y:S01]  /*38f0*/  @P3 R2UR UR12, R0 ;  /* 0x00000000000c32ca */ /* 0x000fe200000e0000 */
[----:B------:R-:W-:Y:S01]  /*3900*/  @P2 IMAD.X R4, RZ, RZ, R9, P4 ;  /* 0x000000ffff042224 */ /* 0x000fe200020e0609 */
[----:B------:R-:W-:Y:S02]  /*3910*/  @P2 R2UR UR11, R3 ;  /* 0x00000000030b22ca */ /* 0x000fe400000e0000 */
[----:B---3--:R-:W-:Y:S02]  /*3920*/  @P1 IADD3 R5, P5, PT, R10, 0x40, RZ ;  /* 0x000000400a051810 */ /* 0x008fe40007fbe0ff */
[----:B------:R-:W-:Y:S01]  /*3930*/  @P2 R2UR UR10, R4 ;  /* 0x00000000040a22ca */ /* 0x000fe200000e0000 */
[----:B------:R-:W-:Y:S01]  /*3940*/  IMAD.U32 R4, RZ, RZ, UR13 ;  /* 0x0000000dff047e24 */ /* 0x000fe2000f8e00ff */
[----:B------:R-:W-:Y:S01]  /*3950*/  @P1 R2UR UR9, R5 ;  /* 0x00000000050912ca */ /* 0x000fe200000e0000 */
[----:B------:R-:W-:Y:S01]  /*3960*/  @P1 IMAD.X R3, RZ, RZ, R11, P5 ;  /* 0x000000ffff031224 */ /* 0x000fe200028e060b */
[----:B------:R-:W-:Y:S01]  /*3970*/  UMOV UR13, UR54 ;  /* 0x00000036000d7c82 */ /* 0x000fe20008000000 */
[----:B----4-:R-:W-:-:S02]  /*3980*/  @P0 IADD3 R2, P4, PT, R12, 0x40, RZ ;  /* 0x000000400c020810 */ /* 0x010fc40007f9e0ff */
[----:B------:R-:W-:Y:S01]  /*3990*/  IMAD.U32 R5, RZ, RZ, UR12 ;  /* 0x0000000cff057e24 */ /* 0x000fe2000f8e00ff */
[----:B------:R-:W-:Y:S01]  /*39a0*/  @P1 R2UR UR8, R3 ;  /* 0x00000000030812ca */ /* 0x000fe200000e0000 */
[----:B------:R-:W-:Y:S01]  /*39b0*/  UMOV UR12, UR60 ;  /* 0x0000003c000c7c82 */ /* 0x000fe20008000000 */
[----:B------:R-:W-:Y:S01]  /*39c0*/  @P0 R2UR UR7, R2 ;  /* 0x00000000020702ca */ /* 0x000fe200000e0000 */
[----:B------:R-:W-:Y:S01]  /*39d0*/  @P0 IMAD.X R0, RZ, RZ, R13, P4 ;  /* 0x000000ffff000224 */ /* 0x000fe200020e060d */
[----:B------:R-:W-:Y:S01]  /*39e0*/  @P3 R2UR UR28, R4 ;  /* 0x00000000041c32ca */ /* 0x000fe200000e0000 */
[----:B------:R-:W-:Y:S01]  /*39f0*/  IMAD.U32 R2, RZ, RZ, UR11 ;  /* 0x0000000bff027e24 */ /* 0x000fe2000f8e00ff */
[----:B------:R-:W-:Y:S01]  /*3a00*/  @P3 R2UR UR29, R5 ;  /* 0x00000000051d32ca */ /* 0x000fe200000e0000 */
[----:B------:R-:W-:Y:S01]  /*3a10*/  IMAD.U32 R3, RZ, RZ, UR10 ;  /* 0x0000000aff037e24 */ /* 0x000fe2000f8e00ff */
[----:B------:R-:W-:Y:S01]  /*3a20*/  @P0 R2UR UR6, R0 ;  /* 0x00000000000602ca */ /* 0x000fe200000e0000 */
[----:B------:R-:W-:Y:S01]  /*3a30*/  IMAD.U32 R4, RZ, RZ, UR9 ;  /* 0x00000009ff047e24 */ /* 0x000fe2000f8e00ff */
[----:B------:R-:W-:Y:S01]  /*3a40*/  @P2 R2UR UR22, R2 ;  /* 0x00000000021622ca */ /* 0x000fe200000e0000 */
[----:B------:R-:W-:Y:S01]  /*3a50*/  UMOV UR10, 0xc0 ;  /* 0x000000c0000a7882 */ /* 0x000fe20000000000 */
[----:B------:R-:W-:Y:S01]  /*3a60*/  @P2 R2UR UR23, R3 ;  /* 0x00000000031722ca */ /* 0x000fe200000e0000 */
[----:B------:R-:W-:Y:S01]  /*3a70*/  IMAD.U32 R5, RZ, RZ, UR8 ;  /* 0x00000008ff057e24 */ /* 0x000fe2000f8e00ff */
[----:B------:R-:W-:Y:S01]  /*3a80*/  @P1 R2UR UR14, R4 ;  /* 0x00000000040e12ca */ /* 0x000fe200000e0000 */
[----:B------:R-:W-:Y:S01]  /*3a90*/  IMAD.U32 R2, RZ, RZ, UR7 ;  /* 0x00000007ff027e24 */ /* 0x000fe2000f8e00ff */
[----:B------:R-:W-:-:S02]  /*3aa0*/  UIADD3 UR8, UPT, UPT, UR4, 0xc180, URZ ;  /* 0x0000c18004087890 */ /* 0x000fc4000fffe0ff */
[----:B------:R-:W-:Y:S01]  /*3ab0*/  @P1 R2UR UR15, R5 ;  /* 0x00000000050f12ca */ /* 0x000fe200000e0000 */
[----:B------:R0:W-:Y:S01]  /*3ac0*/  UTMALDG.4D.2CTA [UR56], [UR28], desc[URZ] ;  /* 0x0000ff381c0075b4 */ /* 0x0001e20008219000 */
[----:B------:R-:W-:Y:S01]  /*3ad0*/  UMOV UR11, UR59 ;  /* 0x0000003b000b7c82 */ /* 0x000fe20008000000 */
[----:B------:R-:W-:Y:S01]  /*3ae0*/  IMAD.U32 R3, RZ, RZ, UR6 ;  /* 0x00000006ff037e24 */ /* 0x000fe2000f8e00ff */
[----:B------:R-:W-:Y:S01]  /*3af0*/  @P0 R2UR UR6, R2 ;  /* 0x00000000020602ca */ /* 0x000fe200000e0000 */
[----:B------:R-:W-:-:S03]  /*3b00*/  UMOV UR9, UR57 ;  /* 0x0000003900097c82 */ /* 0x000fc60008000000 */
[----:B------:R-:W-:Y:S01]  /*3b10*/  @P0 R2UR UR7, R3 ;  /* 0x00000000030702ca */ /* 0x000fe200000e0000 */
[----:B------:R0:W-:Y:S04]  /*3b20*/  UTMALDG.4D.2CTA [UR32], [UR22], desc[URZ] ;  /* 0x0000ff20160075b4 */ /* 0x0001e80008219000 */
[----:B------:R0:W-:Y:S08]  /*3b30*/  UTMALDG.4D.2CTA [UR16], [UR14], desc[URZ] ;  /* 0x0000ff100e0075b4 */ /* 0x0001f00008219000 */
[----:B------:R0:W-:Y:S01]  /*3b40*/  UTMALDG.4D.2CTA [UR8], [UR6], desc[URZ] ;  /* 0x0000ff08060075b4 */ /* 0x0001e20008219000 */
[----:B------:R-:W1:Y:S02]  /*3b50*/  SYNCS.PHASECHK.TRANS64.TRYWAIT P0, [UR4+0x8], R16 ;  /* 0x00000810ff0075a7 */ /* 0x000e640008001104 */
[----:B01----:R-:W-:Y:S05]  /*3b60*/  @!P0 BRA `(.L_x_51) ;  /* 0x0000014c009c8947 */ /* 0x003fea0003800000 */
.L_x_200:
[----:B------:R-:W-:-:S13]  /*3b70*/  ISETP.NE.AND P0, PT, R34, RZ, PT ;  /* 0x000000ff2200720c */ /* 0x000fda0003f05270 */
[----:B------:R-:W-:Y:S05]  /*3b80*/  @P0 BRA `(.L_x_52) ;  /* 0x00000000000c0947 */ /* 0x000fea0003800000 */
[----:B------:R-:W-:-:S13]  /*3b90*/  ELECT P0, URZ, PT ;  /* 0x0000000000ff782f */ /* 0x000fda0003800000 */
[----:B------:R-:W-:-:S04]  /*3ba0*/  @P0 MOV R0, 0x8000 ;  /* 0x0000800000000802 */ /* 0x000fc80000000f00 */
[----:B------:R1:W-:Y:S03]  /*3bb0*/  @P0 SYNCS.ARRIVE.TRANS64 RZ, [UR4], R0 ;  /* 0x00000000ffff09a7 */ /* 0x0003e60008000004 */
.L_x_52:
[----:B------:R-:W-:Y:S01]  /*3bc0*/  ELECT P3, URZ, PT ;  /* 0x0000000000ff782f */ /* 0x000fe20003860000 */
[----:B------:R-:W-:Y:S01]  /*3bd0*/  IMAD.SHL.U32 R32, R34, 0x20, RZ ;  /* 0x0000002022207824 */ /* 0x000fe200078e00ff */
[----:B------:R-:W-:Y:S02]  /*3be0*/  ELECT P2, URZ, PT ;  /* 0x0000000000ff782f */ /* 0x000fe40003840000 */
[----:B------:R-:W-:Y:S02]  /*3bf0*/  ELECT P1, URZ, PT ;  /* 0x0000000000ff782f */ /* 0x000fe40003820000 */
[----:B------:R-:W-:Y:S01]  /*3c00*/  ELECT P0, URZ, PT ;  /* 0x0000000000ff782f */ /* 0x000fe20003800000 */
[----:B------:R-:W-:Y:S02]  /*3c10*/  ULOP3.LUT UR41, UR4, 0xfefffc00, URZ, 0xc0, !UPT ;  /* 0xfefffc0004297892 */ /* 0x000fe4000f8ec0ff */
[----:B------:R-:W-:Y:S02]  /*3c20*/  UIADD3 UR32, UPT, UPT, UR4, 0x20180, URZ ;  /* 0x0002018004207890 */ /* 0x000fe4000fffe0ff */
[----:B------:R-:W-:-:S02]  /*3c30*/  UIADD3 UR48, UPT, UPT, UR4, 0x22180, URZ ;  /* 0x0002218004307890 */ /* 0x000fc4000fffe0ff */
[----:B0-----:R-:W0:Y:S01]  /*3c40*/  @P3 LDC.64 R2, c[0x0][0x348] ;  /* 0x0000d200ff023b82 */ /* 0x001e220000000a00 */
[----:B------:R-:W-:Y:S01]  /*3c50*/  UIADD3 UR40, UPT, UPT, UR4, 0x23180, URZ ;  /* 0x0002318004287890 */ /* 0x000fe2000fffe0ff */
[----:B------:R-:W-:Y:S01]  /*3c60*/  UMOV UR34, URZ ;  /* 0x000000ff00227c82 */ /* 0x000fe20008000000 */
[----:B------:R-:W-:Y:S01]  /*3c70*/  UMOV UR36, URZ ;  /* 0x000000ff00247c82 */ /* 0x000fe20008000000 */
[----:B------:R-:W-:Y:S01]  /*3c80*/  UMOV UR37, UR60 ;  /* 0x0000003c00257c82 */ /* 0x000fe20008000000 */
[----:B------:R-:W-:Y:S01]  /*3c90*/  UMOV UR38, UR54 ;  /* 0x0000003600267c82 */ /* 0x000fe20008000000 */
[----:B------:R-:W-:Y:S02]  /*3ca0*/  UMOV UR33, UR41 ;  /* 0x0000002900217c82 */ /* 0x000fe40008000000 */
[----:B------:R-:W2:Y:S01]  /*3cb0*/  @P2 LDC.64 R4, c[0x0][0x348] ;  /* 0x0000d200ff042b82 */ /* 0x000ea20000000a00 */
[----:B------:R-:W-:Y:S01]  /*3cc0*/  UMOV UR10, 0x40 ;  /* 0x00000040000a7882 */ /* 0x000fe20000000000 */
[----:B------:R-:W-:Y:S01]  /*3cd0*/  UMOV UR12, URZ ;  /* 0x000000ff000c7c82 */ /* 0x000fe20008000000 */
[----:B------:R-:W-:Y:S01]  /*3ce0*/  UMOV UR14, UR54 ;  /* 0x00000036000e7c82 */ /* 0x000fe20008000000 */
[----:B------:R-:W-:Y:S01]  /*3cf0*/  UMOV UR50, 0x80 ;  /* 0x0000008000327882 */ /* 0x000fe20000000000 */
[----:B------:R-:W-:Y:S01]  /*3d00*/  UMOV UR52, URZ ;  /* 0x000000ff00347c82 */ /* 0x000fe20008000000 */
[----:B------:R-:W-:Y:S01]  /*3d10*/  UMOV UR53, UR60 ;  /* 0x0000003c00357c82 */ /* 0x000fe20008000000 */
[----:B------:R-:W-:Y:S01]  /*3d20*/  UMOV UR49, UR41 ;  /* 0x0000002900317c82 */ /* 0x000fe20008000000 */
[----:B------:R-:W3:Y:S01]  /*3d30*/  @P1 LDC.64 R8, c[0x0][0x348] ;  /* 0x0000d200ff081b82 */ /* 0x000ee20000000a00 */
[----:B------:R-:W-:Y:S01]  /*3d40*/  UMOV UR42, 0xc0 ;  /* 0x000000c0002a7882 */ /* 0x000fe20000000000 */
[----:B------:R-:W-:Y:S01]  /*3d50*/  UMOV UR44, URZ ;  /* 0x000000ff002c7c82 */ /* 0x000fe20008000000 */
[----:B------:R-:W-:Y:S01]  /*3d60*/  UMOV UR45, UR60 ;  /* 0x0000003c002d7c82 */ /* 0x000fe20008000000 */
[----:B------:R-:W-:-:S04]  /*3d70*/  UMOV UR46, UR54 ;  /* 0x00000036002e7c82 */ /* 0x000fc80008000000 */
[----:B------:R-:W4:Y:S01]  /*3d80*/  @P0 LDC.64 R10, c[0x0][0x348] ;  /* 0x0000d200ff0a0b82 */ /* 0x000f220000000a00 */
[----:B0-----:R-:W-:-:S04]  /*3d90*/  @P3 IADD3 R2, P4, PT, R2, 0x1c0, RZ ;  /* 0x000001c002023810 */ /* 0x001fc80007f9e0ff */
[----:B------:R-:W-:Y:S01]  /*3da0*/  @P3 R2UR UR7, R2 ;  /* 0x00000000020732ca */ /* 0x000fe200000e0000 */
[----:B-1----:R-:W-:Y:S01]  /*3db0*/  @P3 IMAD.X R0, RZ, RZ, R3, P4 ;  /* 0x000000ffff003224 */ /* 0x002fe200020e0603 */
[----:B--2---:R-:W-:-:S04]  /*3dc0*/  @P2 IADD3 R2, P4, PT, R4, 0x1c0, RZ ;  /* 0x000001c004022810 */ /* 0x004fc80007f9e0ff */
[----:B------:R-:W-:Y:S01]  /*3dd0*/  @P3 R2UR UR6, R0 ;  /* 0x00000000000632ca */ /* 0x000fe200000e0000 */
[----:B------:R-:W-:Y:S01]  /*3de0*/  @P2 IMAD.X R7, RZ, RZ, R5, P4 ;  /* 0x000000ffff072224 */ /* 0x000fe200020e0605 */
[----:B------:R-:W-:Y:S02]  /*3df0*/  @P2 R2UR UR8, R2 ;  /* 0x00000000020822ca */ /* 0x000fe400000e0000 */
[----:B---3--:R-:W-:-:S03]  /*3e00*/  @P1 IADD3 R0, P5, PT, R8, 0x1c0, RZ ;  /* 0x000001c008001810 */ /* 0x008fc60007fbe0ff */
[----:B------:R-:W-:Y:S01]  /*3e10*/  IMAD.U32 R2, RZ, RZ, UR7 ;  /* 0x00000007ff027e24 */ /* 0x000fe2000f8e00ff */
[----:B------:R-:W-:Y:S01]  /*3e20*/  @P1 R2UR UR13, R0 ;  /* 0x00000000000d12ca */ /* 0x000fe200000e0000 */
[----:B------:R-:W-:-:S03]  /*3e30*/  @P1 IMAD.X R4, RZ, RZ, R9, P5 ;  /* 0x000000ffff041224 */ /* 0x000fc600028e0609 */
[----:B------:R-:W-:Y:S01]  /*3e40*/  @P3 R2UR UR20, R2 ;  /* 0x00000000021432ca */ /* 0x000fe200000e0000 */
[----:B------:R-:W-:Y:S01]  /*3e50*/  IMAD.U32 R3, RZ, RZ, UR6 ;  /* 0x00000006ff037e24 */ /* 0x000fe2000f8e00ff */
[----:B----4-:R-:W-:Y:S02]  /*3e60*/  @P0 IADD3 R5, P4, PT, R10, 0x1c0, RZ ;  /* 0x000001c00a050810 */ /* 0x010fe40007f9e0ff */
[----:B------:R-:W-:Y:S01]  /*3e70*/  @P2 R2UR UR6, R7 ;  /* 0x00000000070622ca */ /* 0x000fe200000e0000 */
[----:B------:R-:W-:Y:S01]  /*3e80*/  IMAD.U32 R2, RZ, RZ, UR8 ;  /* 0x00000008ff027e24 */ /* 0x000fe2000f8e00ff */
[----:B------:R-:W-:Y:S01]  /*3e90*/  @P1 R2UR UR11, R4 ;  /* 0x00000000040b12ca */ /* 0x000fe200000e0000 */
[----:B------:R-:W-:Y:S01]  /*3ea0*/  @P0 IMAD.X R0, RZ, RZ, R11, P4 ;  /* 0x000000ffff000224 */ /* 0x000fe200020e060b */
[----:B------:R-:W-:Y:S01]  /*3eb0*/  @P0 R2UR UR9, R5 ;  /* 0x00000000050902ca */ /* 0x000fe200000e0000 */
[----:B------:R-:W-:Y:S01]  /*3ec0*/  IMAD.SHL.U32 R4, R37, 0x40, RZ ;  /* 0x0000004025047824 */ /* 0x000fe200078e00ff */
[----:B------:R-:W-:Y:S01]  /*3ed0*/  @P3 R2UR UR21, R3 ;  /* 0x00000000031532ca */ /* 0x000fe200000e0000 */
[----:B------:R-:W-:Y:S01]  /*3ee0*/  IMAD.U32 R8, RZ, RZ, UR13 ;  /* 0x0000000dff087e24 */ /* 0x000fe2000f8e00ff */
[----:B------:R-:W-:Y:S01]  /*3ef0*/  @P0 R2UR UR7, R0 ;  /* 0x00000000000702ca */ /* 0x000fe200000e0000 */
[----:B------:R-:W-:Y:S01]  /*3f00*/  UIADD3 UR8, UPT, UPT, UR4, 0x21180, URZ ;  /* 0x0002118004087890 */ /* 0x000fe2000fffe0ff */
[----:B------:R-:W-:Y:S01]  /*3f10*/  R2UR UR35, R4 ;  /* 0x00000000042372ca */ /* 0x000fe200000e0000 */
[----:B------:R-:W-:Y:S01]  /*3f20*/  UMOV UR13, UR60 ;  /* 0x0000003c000d7c82 */ /* 0x000fe20008000000 */
[----:B------:R-:W-:Y:S01]  /*3f30*/  @P2 R2UR UR18, R2 ;  /* 0x00000000021222ca */ /* 0x000fe200000e0000 */
[----:B------:R-:W-:Y:S01]  /*3f40*/  IMAD.U32 R3, RZ, RZ, UR6 ;  /* 0x00000006ff037e24 */ /* 0x000fe2000f8e00ff */
[----:B------:R-:W-:Y:S01]  /*3f50*/  R2UR UR6, R32 ;  /* 0x00000000200672ca */ /* 0x000fe200000e0000 */
[----:B------:R-:W-:Y:S01]  /*3f60*/  IMAD.U32 R9, RZ, RZ, UR11 ;  /* 0x0000000bff097e24 */ /* 0x000fe2000f8e00ff */
[----:B------:R-:W-:Y:S01]  /*3f70*/  @P1 R2UR UR16, R8 ;  /* 0x00000000081012ca */ /* 0x000fe200000e0000 */
[----:B------:R-:W-:Y:S01]  /*3f80*/  IMAD.U32 R2, RZ, RZ, UR9 ;  /* 0x00000009ff027e24 */ /* 0x000fe2000f8e00ff */
[----:B------:R-:W-:Y:S01]  /*3f90*/  @P2 R2UR UR19, R3 ;  /* 0x00000000031322ca */ /* 0x000fe200000e0000 */
[----:B------:R-:W-:Y:S01]  /*3fa0*/  UMOV UR9, UR41 ;  /* 0x0000002900097c82 */ /* 0x000fe20008000000 */
[----:B------:R-:W-:Y:S01]  /*3fb0*/  @P1 R2UR UR17, R9 ;  /* 0x00000000091112ca */ /* 0x000fe200000e0000 */
[----:B------:R-:W-:-:S05]  /*3fc0*/  IMAD.U32 R3, RZ, RZ, UR7 ;  /* 0x00000007ff037e24 */ /* 0x000fca000f8e00ff */
[----:B------:R-:W-:Y:S01]  /*3fd0*/  @P0 R2UR UR7, R3 ;  /* 0x00000000030702ca */ /* 0x000fe200000e0000 */
[----:B------:R-:W-:Y:S01]  /*3fe0*/  UIADD3 UR35, UPT, UPT, UR6, UR35, URZ ;  /* 0x0000002306237290 */ /* 0x000fe2000fffe0ff */
[----:B------:R-:W-:-:S06]  /*3ff0*/  @P0 R2UR UR6, R2 ;  /* 0x00000000020602ca */ /* 0x000fcc00000e0000 */
[----:B------:R-:W-:Y:S01]  /*4000*/  UMOV UR11, UR35 ;  /* 0x00000023000b7c82 */ /* 0x000fe20008000000 */
[----:B------:R-:W-:Y:S01]  /*4010*/  UMOV UR51, UR35 ;  /* 0x0000002300337c82 */ /* 0x000fe20008000000 */
[----:B------:R0:W-:Y:S01]  /*4020*/  UTMALDG.5D.2CTA [UR32], [UR20], desc[URZ] ;  /* 0x0000ff20140075b4 */ /* 0x0001e20008221000 */
[----:B------:R-:W-:Y:S01]  /*4030*/  UMOV UR43, UR35 ;  /* 0x00000023002b7c82 */ /* 0x000fe20008000000 */
[----:B------:R0:W-:Y:S01]  /*4040*/  UTMALDG.5D.2CTA [UR8], [UR18], desc[URZ] ;  /* 0x0000ff08120075b4 */ /* 0x0001e20008221000 */
[----:B------:R0:W-:Y:S02]  /*4050*/  UTMALDG.5D.2CTA [UR48], [UR16], desc[URZ] ;  /* 0x0000ff30100075b4 */ /* 0x0001e40008221000 */
[----:B------:R0:W-:Y:S01]  /*4060*/  UTMALDG.5D.2CTA [UR40], [UR6], desc[URZ] ;  /* 0x0000ff28060075b4 */ /* 0x0001e20008221000 */
[----:B------:R-:W1:Y:S02]  /*4070*/  SYNCS.PHASECHK.TRANS64.TRYWAIT P0, [UR4+0x68], R16 ;  /* 0x00006810ff0075a7 */ /* 0x000e640008001104 */
[----:B01----:R-:W-:Y:S05]  /*4080*/  @!P0 BRA `(.L_x_53) ;  /* 0x0000014800708947 */ /* 0x003fea0003800000 */
.L_x_202:
[C---:B------:R-:W-:Y:S01]  /*4090*/  IMAD.IADD R7, R23.reuse, 0x1, R23 ;  /* 0x0000000117077824 */ /* 0x040fe200078e0217 */
[----:B------:R-:W1:Y:S01]  /*40a0*/  LDC R9, c[0x0][0x858] ;  /* 0x00021600ff097b82 */ /* 0x000e620000000800 */
[----:B------:R-:W-:-:S03]  /*40b0*/  SHF.L.U32 R29, R23, 0x3, RZ ;  /* 0x00000003171d7819 */ /* 0x000fc600000006ff */
[----:B------:R-:W-:Y:S02]  /*40c0*/  LOP3.LUT R7, R7, 0x3e, RZ, 0xc0, !PT ;  /* 0x0000003e07077812 */ /* 0x000fe400078ec0ff */
[----:B------:R-:W-:Y:S02]  /*40d0*/  LOP3.LUT R29, R29, 0xf8, RZ, 0xc0, !PT ;  /* 0x000000f81d1d7812 */ /* 0x000fe400078ec0ff */
[----:B0-----:R-:W0:Y:S01]  /*40e0*/  LDC R3, c[0x0][0x854] ;  /* 0x00021500ff037b82 */ /* 0x001e220000000800 */
[----:B------:R-:W-:Y:S01]  /*40f0*/  IMAD.IADD R0, R4, 0x1, R7 ;  /* 0x0000000104007824 */ /* 0x000fe200078e0207 */
[----:B------:R-:W-:-:S03]  /*4100*/  IADD3 R24, PT, PT, R29, UR4, RZ ;  /* 0x000000041d187c10 */ /* 0x000fc6000fffe0ff */
[C---:B------:R-:W-:Y:S01]  /*4110*/  VIADD R2, R0.reuse, 0x1 ;  /* 0x0000000100027836 */ /* 0x040fe20000000000 */
[-C--:B------:R-:W-:Y:S02]  /*4120*/  ISETP.GE.AND P5, PT, R0, R6.reuse, PT ;  /* 0x000000060000720c */ /* 0x080fe40003fa6270 */
[----:B------:R-:W2:Y:S02]  /*4130*/  LDC.64 R12, c[0x0][0x358] ;  /* 0x0000d600ff0c7b82 */ /* 0x000ea40000000a00 */
[----:B------:R-:W-:-:S06]  /*4140*/  ISETP.GE.AND P4, PT, R2, R6, PT ;  /* 0x000000060200720c */ /* 0x000fcc0003f86270 */
[----:B------:R-:W3:Y:S01]  /*4150*/  LDC.64 R10, c[0x0][0x840] ;  /* 0x00021000ff0a7b82 */ /* 0x000ee20000000a00 */
[----:B-1----:R-:W-:-:S04]  /*4160*/  IMAD R9, R9, UR54, RZ ;  /* 0x0000003609097c24 */ /* 0x002fc8000f8e02ff */
[----:B0-----:R-:W-:-:S04]  /*4170*/  IMAD R2, R3, UR60, R9 ;  /* 0x0000003c03027c24 */ /* 0x001fc8000f8e0209 */
[----:B------:R-:W-:Y:S01]  /*4180*/  IMAD.IADD R2, R0, 0x1, R2 ;  /* 0x0000000100027824 */ /* 0x000fe200078e0202 */
[C---:B--2---:R-:W-:Y:S02]  /*4190*/  @!P5 R2UR UR8, R12.reuse ;  /* 0x000000000c08d2ca */ /* 0x044fe400000e0000 */
[C---:B------:R-:W-:Y:S02]  /*41a0*/  @!P5 R2UR UR9, R13.reuse ;  /* 0x000000000d09d2ca */ /* 0x040fe400000e0000 */
[----:B------:R-:W-:Y:S02]  /*41b0*/  @!P4 R2UR UR6, R12 ;  /* 0x000000000c06c2ca */ /* 0x000fe400000e0000 */
[----:B------:R-:W-:Y:S01]  /*41c0*/  @!P4 R2UR UR7, R13 ;  /* 0x000000000d07c2ca */ /* 0x000fe200000e0000 */
[----:B---3--:R-:W-:-:S08]  /*41d0*/  IMAD.WIDE R2, R2, 0x4, R10 ;  /* 0x0000000402027825 */ /* 0x008fd000078e020a */
[----:B------:R-:W-:Y:S01]  /*41e0*/  @!PT LDS RZ, [RZ] ;  /* 0x00000000fffff984 */ /* 0x000fe20000000800 */
[----:B------:R-:W-:Y:S01]  /*41f0*/  @!PT LDS RZ, [RZ] ;  /* 0x00000000fffff984 */ /* 0x000fe20000000800 */
[----:B------:R-:W-:Y:S01]  /*4200*/  @!PT LDS RZ, [RZ] ;  /* 0x00000000fffff984 */ /* 0x000fe20000000800 */
[----:B------:R0:W-:Y:S04]  /*4210*/  @!P5 LDGSTS.E.LTC128B [R24+0x38180], desc[UR8][R2.64] ;  /* 0x381800000218dfae */ /* 0x0001e8000b9a1208 */
[----:B------:R0:W-:Y:S04]  /*4220*/  @P5 STS [R29+UR4+0x38180], RZ ;  /* 0x038180ff1d005988 */ /* 0x0001e80008000804 */
[----:B------:R-:W-:Y:S01]  /*4230*/  @!PT LDS RZ, [RZ] ;  /* 0x00000000fffff984 */ /* 0x000fe20000000800 */
[----:B------:R-:W-:Y:S01]  /*4240*/  @!PT LDS RZ, [RZ] ;  /* 0x00000000fffff984 */ /* 0x000fe20000000800 */
[----:B------:R-:W-:Y:S01]  /*4250*/  @!PT LDS RZ, [RZ] ;  /* 0x00000000fffff984 */ /* 0x000fe20000000800 */
[----:B------:R0:W-:Y:S04]  /*4260*/  @!P4 LDGSTS.E.LTC128B [R24+0x38184], desc[UR6][R2.64+0x4] ;  /* 0x381840040218cfae */ /* 0x0001e8000b9a1206 */
[----:B------:R0:W-:Y:S01]  /*4270*/  @P4 STS [R29+UR4+0x38184], RZ ;  /* 0x038184ff1d004988 */ /* 0x0001e20008000804 */
[----:B------:R-:W-:-:S03]  /*4280*/  NOP ;  /* 0x0000000000007918 */ /* 0x000fc60000000000 */
[----:B------:R-:W-:Y:S01]  /*4290*/  ARRIVES.LDGSTSBAR.64.ARVCNT [UR4+0x60] ;  /* 0x00006000ff0079b0 */ /* 0x000fe20008001a04 */
[----:B------:R-:W-:Y:S01]  /*42a0*/  NOP ;  /* 0x0000000000007918 */ /* 0x000fe20000000000 */
[----:B------:R-:W1:Y:S02]  /*42b0*/  SYNCS.PHASECHK.TRANS64.TRYWAIT P0, [UR4+0x28], R16 ;  /* 0x00002810ff0075a7 */ /* 0x000e640008001104 */
[----:B01----:R-:W-:Y:S05]  /*42c0*/  @!P0 BRA `(.L_x_54) ;  /* 0x0000014400fc8947 */ /* 0x003fea0003800000 */
.L_x_204:
[----:B------:R-:W-:-:S13]  /*42d0*/  ISETP.NE.AND P0, PT, R34, RZ, PT ;  /* 0x000000ff2200720c */ /* 0x000fda0003f05270 */
[----:B------:R-:W-:Y:S05]  /*42e0*/  @P0 BRA `(.L_x_55) ;  /* 0x00000000000c0947 */ /* 0x000fea0003800000 */
[----:B------:R-:W-:-:S13]  /*42f0*/  ELECT P0, URZ, PT ;  /* 0x0000000000ff782f */ /* 0x000fda0003800000 */
[----:B------:R-:W-:-:S04]  /*4300*/  @P0 MOV R2, 0x20000 ;  /* 0x0002000000020802 */ /* 0x000fc80000000f00 */
[----:B------:R1:W-:Y:S03]  /*4310*/  @P0 SYNCS.ARRIVE.TRANS64 RZ, [UR4+0x20], R2 ;  /* 0x00002002ffff09a7 */ /* 0x0003e60008000004 */
.L_x_55:
[----:B------:R-:W-:Y:S02]  /*4320*/  ELECT P3, URZ, PT ;  /* 0x0000000000ff782f */ /* 0x000fe40003860000 */
[----:B------:R-:W-:Y:S02]  /*4330*/  ELECT P2, URZ, PT ;  /* 0x0000000000ff782f */ /* 0x000fe40003840000 */
[----:B------:R-:W-:Y:S01]  /*4340*/  ELECT P1, URZ, PT ;  /* 0x0000000000ff782f */ /* 0x000fe20003820000 */
[----:B------:R-:W-:Y:S02]  /*4350*/  UIADD3 UR8, UPT, UPT, UR4, 0x10180, URZ ;  /* 0x0001018004087890 */ /* 0x000fe4000fffe0ff */
[----:B------:R-:W-:Y:S02]  /*4360*/  UIADD3 UR48, UPT, UPT, UR4, 0x14180, URZ ;  /* 0x0001418004307890 */ /* 0x000fe4000fffe0ff */
[----:B------:R-:W-:Y:S02]  /*4370*/  UIADD3 UR16, UPT, UPT, UR4, 0x18180, URZ ;  /* 0x0001818004107890 */ /* 0x000fe4000fffe0ff */
[----:B------:R-:W-:-:S02]  /*4380*/  UIADD3 UR56, UPT, UPT, UR4, 0x1c180, URZ ;  /* 0x0001c18004387890 */ /* 0x000fc4000fffe0ff */
[----:B------:R-:W2:Y:S01]  /*4390*/  @P3 LDC.64 R10, c[0x0][0x348] ;  /* 0x0000d200ff0a3b82 */ /* 0x000ea20000000a00 */
[----:B------:R-:W-:Y:S01]  /*43a0*/  UMOV UR12, UR60 ;  /* 0x0000003c000c7c82 */ /* 0x000fe20008000000 */
[----:B------:R-:W-:Y:S01]  /*43b0*/  UMOV UR13, UR54 ;  /* 0x00000036000d7c82 */ /* 0x000fe20008000000 */
[----:B------:R-:W-:Y:S01]  /*43c0*/  UMOV UR50, 0x40 ;  /* 0x0000004000327882 */ /* 0x000fe20000000000 */
[----:B------:R-:W-:Y:S01]  /*43d0*/  UMOV UR51, UR59 ;  /* 0x0000003b00337c82 */ /* 0x000fe20008000000 */
[----:B------:R-:W-:Y:S01]  /*43e0*/  UMOV UR52, UR60 ;  /* 0x0000003c00347c82 */ /* 0x000fe20008000000 */
[----:B------:R-:W-:Y:S01]  /*43f0*/  UMOV UR53, UR54 ;  /* 0x0000003600357c82 */ /* 0x000fe20008000000 */
[----:B------:R-:W-:Y:S01]  /*4400*/  UMOV UR18, 0x80 ;  /* 0x0000008000127882 */ /* 0x000fe20000000000 */
[----:B------:R-:W3:Y:S01]  /*4410*/  @P2 LDC.64 R12, c[0x0][0x348] ;  /* 0x0000d200ff0c2b82 */ /* 0x000ee20000000a00 */
[----:B------:R-:W-:Y:S01]  /*4420*/  UMOV UR19, UR59 ;  /* 0x0000003b00137c82 */ /* 0x000fe20008000000 */
[----:B------:R-:W-:Y:S01]  /*4430*/  UMOV UR20, UR60 ;  /* 0x0000003c00147c82 */ /* 0x000fe20008000000 */
[----:B------:R-:W-:Y:S01]  /*4440*/  UMOV UR21, UR54 ;  /* 0x0000003600157c82 */ /* 0x000fe20008000000 */
[----:B------:R-:W-:Y:S01]  /*4450*/  UMOV UR58, 0xc0 ;  /* 0x000000c0003a7882 */ /* 0x000fe20000000000 */
[----:B------:R-:W-:-:S03]  /*4460*/  UMOV UR61, UR54 ;  /* 0x00000036003d7c82 */ /* 0x000fc60008000000 */
[----:B------:R-:W4:Y:S01]  /*4470*/  @P1 LDC.64 R14, c[0x0][0x348] ;  /* 0x0000d200ff0e1b82 */ /* 0x000f220000000a00 */
[----:B0-2---:R-:W-:-:S04]  /*4480*/  @P3 IADD3 R3, P0, PT, R10, 0x100, RZ ;  /* 0x000001000a033810 */ /* 0x005fc80007f1e0ff */
[----:B------:R-:W-:Y:S01]  /*4490*/  @P3 R2UR UR7, R3 ;  /* 0x00000000030732ca */ /* 0x000fe200000e0000 */
[----:B-1----:R-:W-:Y:S01]  /*44a0*/  @P3 IMAD.X R2, RZ, RZ, R11, P0 ;  /* 0x000000ffff023224 */ /* 0x002fe200000e060b */
[----:B---3--:R-:W-:-:S04]  /*44b0*/  @P2 IADD3 R6, P0, PT, R12, 0x100, RZ ;  /* 0x000001000c062810 */ /* 0x008fc80007f1e0ff */
[----:B------:R-:W-:Y:S01]  /*44c0*/  @P3 R2UR UR6, R2 ;  /* 0x00000000020632ca */ /* 0x000fe200000e0000 */
[----:B------:R-:W-:Y:S01]  /*44d0*/  VIADD R2, R33, 0x20 ;  /* 0x0000002021027836 */ /* 0x000fe20000000000 */
[----:B------:R-:W-:Y:S01]  /*44e0*/  @P2 R2UR UR11, R6 ;  /* 0x00000000060b22ca */ /* 0x000fe200000e0000 */
[----:B------:R-:W-:Y:S01]  /*44f0*/  @P2 IMAD.X R5, RZ, RZ, R13, P0 ;  /* 0x000000ffff052224 */ /* 0x000fe200000e060d */
[----:B----4-:R-:W-:-:S04]  /*4500*/  @P1 IADD3 R12, P0, PT, R14, 0x100, RZ ;  /* 0x000001000e0c1810 */ /* 0x010fc80007f1e0ff */
[----:B------:R-:W-:Y:S02]  /*4510*/  @P2 R2UR UR10, R5 ;  /* 0x00000000050a22ca */ /* 0x000fe400000e0000 */
[----:B------:R-:W-:Y:S01]  /*4520*/  R2UR UR9, R2 ;  /* 0x00000000020972ca */ /* 0x000fe200000e0000 */
[----:B------:R-:W-:Y:S01]  /*4530*/  @P1 IMAD.X R11, RZ, RZ, R15, P0 ;  /* 0x000000ffff0b1224 */ /* 0x000fe200000e060f */
[----:B------:R-:W-:Y:S01]  /*4540*/  ELECT P0, URZ, PT ;  /* 0x0000000000ff782f */ /* 0x000fe20003800000 */
[----:B------:R-:W-:Y:S01]  /*4550*/  IMAD.U32 R2, RZ, RZ, UR7 ;  /* 0x00000007ff027e24 */ /* 0x000fe2000f8e00ff */
[----:B------:R-:W-:Y:S01]  /*4560*/  @P1 R2UR UR15, R12 ;  /* 0x000000000c0f12ca */ /* 0x000fe200000e0000 */
[----:B------:R-:W-:Y:S01]  /*4570*/  IMAD.U32 R3, RZ, RZ, UR6 ;  /* 0x00000006ff037e24 */ /* 0x000fe2000f8e00ff */
[----:B------:R-:W-:Y:S02]  /*4580*/  @P1 R2UR UR14, R11 ;  /* 0x000000000b0e12ca */ /* 0x000fe400000e0000 */
[----:B------:R-:W-:Y:S01]  /*4590*/  @P3 R2UR UR28, R2 ;  /* 0x00000000021c32ca */ /* 0x000fe200000e0000 */
[----:B------:R-:W-:Y:S01]  /*45a0*/  IMAD.U32 R2, RZ, RZ, UR11 ;  /* 0x0000000bff027e24 */ /* 0x000fe2000f8e00ff */
[----:B------:R-:W-:Y:S01]  /*45b0*/  @P3 R2UR UR29, R3 ;  /* 0x00000000031d32ca */ /* 0x000fe200000e0000 */
[----:B------:R-:W-:Y:S01]  /*45c0*/  IMAD.U32 R3, RZ, RZ, UR10 ;  /* 0x0000000aff037e24 */ /* 0x000fe2000f8e00ff */
[----:B------:R-:W-:Y:S01]  /*45d0*/  UMOV UR10, URZ ;  /* 0x000000ff000a7c82 */ /* 0x000fe20008000000 */
[----:B------:R-:W-:Y:S01]  /*45e0*/  ULOP3.LUT UR9, UR9, 0xfefffc20, URZ, 0xc0, !UPT ;  /* 0xfefffc2009097892 */ /* 0x000fe2000f8ec0ff */
[----:B------:R-:W-:Y:S01]  /*45f0*/  @P2 R2UR UR22, R2 ;  /* 0x00000000021622ca */ /* 0x000fe200000e0000 */
[----:B------:R-:W0:Y:S01]  /*4600*/  @P0 LDC.64 R14, c[0x0][0x348] ;  /* 0x0000d200ff0e0b82 */ /* 0x000e220000000a00 */
[----:B------:R-:W-:Y:S01]  /*4610*/  @P2 R2UR UR23, R3 ;  /* 0x00000000031722ca */ /* 0x000fe200000e0000 */
[----:B------:R-:W-:-:S02]  /*4620*/  UMOV UR11, UR59 ;  /* 0x0000003b000b7c82 */ /* 0x000fc40008000000 */
[----:B------:R-:W-:Y:S01]  /*4630*/  IMAD.U32 R11, RZ, RZ, UR14 ;  /* 0x0000000eff0b7e24 */ /* 0x000fe2000f8e00ff */
[----:B------:R-:W-:Y:S01]  /*4640*/  UMOV UR49, UR9 ;  /* 0x0000000900317c82 */ /* 0x000fe20008000000 */
[----:B------:R-:W-:Y:S01]  /*4650*/  UMOV UR17, UR9 ;  /* 0x0000000900117c82 */ /* 0x000fe20008000000 */
[----:B------:R-:W-:Y:S01]  /*4660*/  UMOV UR57, UR9 ;  /* 0x0000000900397c82 */ /* 0x000fe20008000000 */
[----:B------:R1:W-:Y:S06]  /*4670*/  UTMALDG.4D.2CTA [UR8], [UR28], desc[URZ] ;  /* 0x0000ff081c0075b4 */ /* 0x0003ec0008219000 */
[----:B------:R1:W-:Y:S01]  /*4680*/  UTMALDG.4D.2CTA [UR48], [UR22], desc[URZ] ;  /* 0x0000ff30160075b4 */ /* 0x0003e20008219000 */
[----:B0-----:R-:W-:-:S04]  /*4690*/  @P0 IADD3 R10, P6, PT, R14, 0x100, RZ ;  /* 0x000001000e0a0810 */ /* 0x001fc80007fde0ff */
[----:B------:R-:W-:Y:S01]  /*46a0*/  @P0 R2UR UR7, R10 ;  /* 0x000000000a0702ca */ /* 0x000fe200000e0000 */
[----:B------:R-:W-:Y:S02]  /*46b0*/  @P0 IMAD.X R8, RZ, RZ, R15, P6 ;  /* 0x000000ffff080224 */ /* 0x000fe400030e060f */
[----:B------:R-:W-:Y:S01]  /*46c0*/  IMAD.U32 R10, RZ, RZ, UR15 ;  /* 0x0000000fff0a7e24 */ /* 0x000fe2000f8e00ff */
[----:B------:R-:W-:Y:S02]  /*46d0*/  @P1 R2UR UR15, R11 ;  /* 0x000000000b0f12ca */ /* 0x000fe400000e0000 */
[----:B------:R-:W-:Y:S02]  /*46e0*/  @P0 R2UR UR6, R8 ;  /* 0x00000000080602ca */ /* 0x000fe400000e0000 */
[----:B------:R-:W-:-:S05]  /*46f0*/  @P1 R2UR UR14, R10 ;  /* 0x000000000a0e12ca */ /* 0x000fca00000e0000 */
[----:B------:R-:W-:-:S06]  /*4700*/  IMAD.U32 R2, RZ, RZ, UR7 ;  /* 0x00000007ff027e24 */ /* 0x000fcc000f8e00ff */
[----:B------:R-:W-:Y:S01]  /*4710*/  IMAD.U32 R3, RZ, RZ, UR6 ;  /* 0x00000006ff037e24 */ /* 0x000fe2000f8e00ff */
[----:B------:R-:W-:Y:S01]  /*4720*/  @P0 R2UR UR6, R2 ;  /* 0x00000000020602ca */ /* 0x000fe200000e0000 */
[----:B------:R1:W-:Y:S03]  /*4730*/  UTMALDG.4D.2CTA [UR16], [UR14], desc[URZ] ;  /* 0x0000ff100e0075b4 */ /* 0x0003e60008219000 */
[----:B------:R-:W-:-:S13]  /*4740*/  @P0 R2UR UR7, R3 ;  /* 0x00000000030702ca */ /* 0x000fda00000e0000 */
[----:B------:R1:W-:Y:S01]  /*4750*/  UTMALDG.4D.2CTA [UR56], [UR6], desc[URZ] ;  /* 0x0000ff38060075b4 */ /* 0x0003e20008219000 */
[----:B------:R-:W0:Y:S02]  /*4760*/  SYNCS.PHASECHK.TRANS64.TRYWAIT P0, [UR4+0x48], R16 ;  /* 0x00004810ff0075a7 */ /* 0x000e240008001104 */
[----:B01----:R-:W-:Y:S05]  /*4770*/  @!P0 BRA `(.L_x_56) ;  /* 0x0000014000ec8947 */ /* 0x003fea0003800000 */
.L_x_206:
[----:B------:R-:W-:-:S13]  /*4780*/  ISETP.NE.AND P0, PT, R34, RZ, PT ;  /* 0x000000ff2200720c */ /* 0x000fda0003f05270 */
[----:B------:R-:W-:Y:S05]  /*4790*/  @P0 BRA `(.L_x_57) ;  /* 0x00000000000c0947 */ /* 0x000fea0003800000 */
[----:B------:R-:W-:-:S13]  /*47a0*/  ELECT P0, URZ, PT ;  /* 0x0000000000ff782f */ /* 0x000fda0003800000 */
[----:B------:R-:W-:-:S04]  /*47b0*/  @P0 MOV R2, 0x8000 ;  /* 0x0000800000020802 */ /* 0x000fc80000000f00 */
[----:B------:R1:W-:Y:S03]  /*47c0*/  @P0 SYNCS.ARRIVE.TRANS64 RZ, [UR4+0x40], R2 ;  /* 0x00004002ffff09a7 */ /* 0x0003e60008000004 */
.L_x_57:
[----:B------:R-:W-:Y:S02]  /*47d0*/  ELECT P3, URZ, PT ;  /* 0x0000000000ff782f */ /* 0x000fe40003860000 */
[----:B------:R-:W-:Y:S02]  /*47e0*/  ELECT P2, URZ, PT ;  /* 0x0000000000ff782f */ /* 0x000fe40003840000 */
[----:B------:R-:W-:Y:S01]  /*47f0*/  ELECT P1, URZ, PT ;  /* 0x0000000000ff782f */ /* 0x000fe20003820000 */
[----:B------:R-:W-:Y:S02]  /*4800*/  UIADD3 UR32, UPT, UPT, UR4, 0x28180, URZ ;  /* 0x0002818004207890 */ /* 0x000fe4000fffe0ff */
[----:B------:R-:W-:Y:S02]  /*4810*/  UIADD3 UR16, UPT, UPT, UR4, 0x29180, URZ ;  /* 0x0002918004107890 */ /* 0x000fe4000fffe0ff */
[----:B------:R-:W-:Y:S01]  /*4820*/  UIADD3 UR48, UPT, UPT, UR4, 0x2b180, URZ ;  /* 0x0002b18004307890 */ /* 0x000fe2000fffe0ff */
[----:B------:R-:W-:-:S03]  /*4830*/  UMOV UR34, URZ ;  /* 0x000000ff00227c82 */ /* 0x000fc60008000000 */
[----:B01----:R-:W0:Y:S01]  /*4840*/  @P3 LDC.64 R2, c[0x0][0x348] ;  /* 0x0000d200ff023b82 */ /* 0x003e220000000a00 */
[----:B------:R-:W-:Y:S01]  /*4850*/  UMOV UR36, URZ ;  /* 0x000000ff00247c82 */ /* 0x000fe20008000000 */
[----:B------:R-:W-:Y:S01]  /*4860*/  UMOV UR37, UR60 ;  /* 0x0000003c00257c82 */ /* 0x000fe20008000000 */
[----:B------:R-:W-:Y:S01]  /*4870*/  UMOV UR38, UR54 ;  /* 0x0000003600267c82 */ /* 0x000fe20008000000 */
[----:B------:R-:W-:Y:S01]  /*4880*/  UMOV UR18, 0x40 ;  /* 0x0000004000127882 */ /* 0x000fe20000000000 */
[----:B------:R-:W-:Y:S01]  /*4890*/  UMOV UR20, URZ ;  /* 0x000000ff00147c82 */ /* 0x000fe20008000000 */
[----:B------:R-:W-:Y:S01]  /*48a0*/  UMOV UR19, UR35 ;  /* 0x0000002300137c82 */ /* 0x000fe20008000000 */
[----:B------:R-:W-:Y:S01]  /*48b0*/  UMOV UR21, UR60 ;  /* 0x0000003c00157c82 */ /* 0x000fe20008000000 */
[----:B------:R-:W1:Y:S01]  /*48c0*/  @P2 LDC.64 R10, c[0x0][0x348] ;  /* 0x0000d200ff0a2b82 */ /* 0x000e620000000a00 */
[----:B------:R-:W-:Y:S01]  /*48d0*/  UMOV UR22, UR54 ;  /* 0x0000003600167c82 */ /* 0x000fe20008000000 */
[----:B------:R-:W-:Y:S01]  /*48e0*/  UMOV UR12, URZ ;  /* 0x000000ff000c7c82 */ /* 0x000fe20008000000 */
[----:B------:R-:W-:Y:S01]  /*48f0*/  UMOV UR13, UR60 ;  /* 0x0000003c000d7c82 */ /* 0x000fe20008000000 */
[----:B------:R-:W-:Y:S01]  /*4900*/  UMOV UR14, UR54 ;  /* 0x00000036000e7c82 */ /* 0x000fe20008000000 */
[----:B------:R-:W-:Y:S01]  /*4910*/  UMOV UR50, 0xc0 ;  /* 0x000000c000327882 */ /* 0x000fe20000000000 */
[----:B------:R-:W-:Y:S01]  /*4920*/  UMOV UR52, URZ ;  /* 0x000000ff00347c82 */ /* 0x000fe20008000000 */
[----:B------:R-:W-:Y:S01]  /*4930*/  UMOV UR51, UR35 ;  /* 0x0000002300337c82 */ /* 0x000fe20008000000 */
[----:B------:R-:W2:Y:S01]  /*4940*/  @P1 LDC.64 R12, c[0x0][0x348] ;  /* 0x0000d200ff0c1b82 */ /* 0x000ea20000000a00 */
[----:B------:R-:W-:Y:S01]  /*4950*/  UMOV UR53, UR60 ;  /* 0x0000003c00357c82 */ /* 0x000fe20008000000 */
[----:B0-----:R-:W-:-:S04]  /*4960*/  @P3 IADD3 R6, P0, PT, R2, 0x340, RZ ;  /* 0x0000034002063810 */ /* 0x001fc80007f1e0ff */
[----:B------:R-:W-:Y:S01]  /*4970*/  @P3 R2UR UR11, R6 ;  /* 0x00000000060b32ca */ /* 0x000fe200000e0000 */
[----:B------:R-:W-:Y:S01]  /*4980*/  @P3 IMAD.X R5, RZ, RZ, R3, P0 ;  /* 0x000000ffff053224 */ /* 0x000fe200000e0603 */
[----:B-1----:R-:W-:-:S04]  /*4990*/  @P2 IADD3 R3, P0, PT, R10, 0x340, RZ ;  /* 0x000003400a032810 */ /* 0x002fc80007f1e0ff */
[----:B------:R-:W-:Y:S02]  /*49a0*/  @P3 R2UR UR10, R5 ;  /* 0x00000000050a32ca */ /* 0x000fe400000e0000 */
[----:B------:R-:W-:Y:S01]  /*49b0*/  @P2 R2UR UR7, R3 ;  /* 0x00000000030722ca */ /* 0x000fe200000e0000 */
[----:B------:R-:W-:Y:S01]  /*49c0*/  @P2 IMAD.X R2, RZ, RZ, R11, P0 ;  /* 0x000000ffff022224 */ /* 0x000fe200000e060b */
[----:B--2---:R-:W-:-:S04]  /*49d0*/  @P1 IADD3 R10, P0, PT, R12, 0x340, RZ ;  /* 0x000003400c0a1810 */ /* 0x004fc80007f1e0ff */
[----:B------:R-:W-:Y:S01]  /*49e0*/  @P2 R2UR UR6, R2 ;  /* 0x00000000020622ca */ /* 0x000fe200000e0000 */
[----:B------:R-:W-:Y:S01]  /*49f0*/  VIADD R2, R33, 0x40 ;  /* 0x0000004021027836 */ /* 0x000fe20000000000 */
[----:B------:R-:W-:Y:S01]  /*4a00*/  @P1 R2UR UR9, R10 ;  /* 0x000000000a0912ca */ /* 0x000fe200000e0000 */
[----:B------:R-:W-:Y:S01]  /*4a10*/  @P1 IMAD.X R8, RZ, RZ, R13, P0 ;  /* 0x000000ffff081224 */ /* 0x000fe200000e060d */
[----:B------:R-:W-:Y:S01]  /*4a20*/  ELECT P0, URZ, PT ;  /* 0x0000000000ff782f */ /* 0x000fe20003800000 */
[----:B------:R-:W-:Y:S01]  /*4a30*/  IMAD.U32 R10, RZ, RZ, UR11 ;  /* 0x0000000bff0a7e24 */ /* 0x000fe2000f8e00ff */
[----:B------:R-:W-:Y:S01]  /*4a40*/  R2UR UR33, R2 ;  /* 0x00000000022172ca */ /* 0x000fe200000e0000 */
        /* <DEDUP_REMOVED lines=9> */
[----:B------:R-:W-:Y:S01]  /*4ae0*/  UMOV UR11, UR35 ;  /* 0x00000023000b7c82 */ /* 0x000fe20008000000 */
[----:B------:R-:W0:Y:S01]  /*4af0*/  @P0 LDC.64 R14, c[0x0][0x348] ;  /* 0x0000d200ff0e0b82 */ /* 0x000e220000000a00 */
[----:B------:R-:W-:Y:S01]  /*4b00*/  @P2 R2UR UR31, R3 ;  /* 0x00000000031f22ca */ /* 0x000fe200000e0000 */
[----:B------:R-:W-:Y:S01]  /*4b10*/  ULOP3.LUT UR33, UR33, 0xfefffc40, URZ, 0xc0, !UPT ;  /* 0xfefffc4021217892 */ /* 0x000fe2000f8ec0ff */
[----:B------:R-:W-:Y:S01]  /*4b20*/  @P1 R2UR UR28, R10 ;  /* 0x000000000a1c12ca */ /* 0x000fe200000e0000 */
[----:B------:R-:W-:Y:S01]  /*4b30*/  IMAD.U32 R11, RZ, RZ, UR8 ;  /* 0x00000008ff0b7e24 */ /* 0x000fe2000f8e00ff */
[----:B------:R-:W-:-:S04]  /*4b40*/  UIADD3 UR8, UPT, UPT, UR4, 0x2a180, URZ ;  /* 0x0002a18004087890 */ /* 0x000fc8000fffe0ff */
[----:B------:R-:W-:Y:S01]  /*4b50*/  @P1 R2UR UR29, R11 ;  /* 0x000000000b1d12ca */ /* 0x000fe200000e0000 */
[----:B------:R-:W-:Y:S01]  /*4b60*/  UMOV UR17, UR33 ;  /* 0x0000002100117c82 */ /* 0x000fe20008000000 */
[----:B------:R1:W-:Y:S01]  /*4b70*/  UTMALDG.5D.2CTA [UR32], [UR42], desc[URZ] ;  /* 0x0000ff202a0075b4 */ /* 0x0003e20008221000 */
[----:B------:R-:W-:Y:S01]  /*4b80*/  UMOV UR9, UR33 ;  /* 0x0000002100097c82 */ /* 0x000fe20008000000 */
[----:B------:R-:W-:Y:S01]  /*4b90*/  UMOV UR49, UR33 ;  /* 0x0000002100317c82 */ /* 0x000fe20008000000 */
[----:B------:R1:W-:Y:S01]  /*4ba0*/  UTMALDG.5D.2CTA [UR16], [UR30], desc[URZ] ;  /* 0x0000ff101e0075b4 */ /* 0x0003e20008221000 */
[----:B0-----:R-:W-:-:S07]  /*4bb0*/  @P0 IADD3 R13, P6, PT, R14, 0x340, RZ ;  /* 0x000003400e0d0810 */ /* 0x001fce0007fde0ff */
[----:B------:R1:W-:Y:S01]  /*4bc0*/  UTMALDG.5D.2CTA [UR8], [UR28], desc[URZ] ;  /* 0x0000ff081c0075b4 */ /* 0x0003e20008221000 */
[----:B------:R-:W-:Y:S01]  /*4bd0*/  @P0 R2UR UR7, R13 ;  /* 0x000000000d0702ca */ /* 0x000fe200000e0000 */
[----:B------:R-:W-:-:S05]  /*4be0*/  @P0 IMAD.X R12, RZ, RZ, R15, P6 ;  /* 0x000000ffff0c0224 */ /* 0x000fca00030e060f */
[----:B------:R-:W-:-:S07]  /*4bf0*/  @P0 R2UR UR6, R12 ;  /* 0x000000000c0602ca */ /* 0x000fce00000e0000 */
[----:B------:R-:W-:-:S06]  /*4c00*/  IMAD.U32 R2, RZ, RZ, UR7 ;  /* 0x00000007ff027e24 */ /* 0x000fcc000f8e00ff */
[----:B------:R-:W-:Y:S01]  /*4c10*/  IMAD.U32 R3, RZ, RZ, UR6 ;  /* 0x00000006ff037e24 */ /* 0x000fe2000f8e00ff */
[----:B------:R-:W-:-:S04]  /*4c20*/  @P0 R2UR UR6, R2 ;  /* 0x00000000020602ca */ /* 0x000fc800000e0000 */
[----:B------:R-:W-:-:S13]  /*4c30*/  @P0 R2UR UR7, R3 ;  /* 0x00000000030702ca */ /* 0x000fda00000e0000 */
[----:B------:R1:W-:Y:S01]  /*4c40*/  UTMALDG.5D.2CTA [UR48], [UR6], desc[URZ] ;  /* 0x0000ff30060075b4 */ /* 0x0003e20008221000 */
[----:B------:R-:W0:Y:S02]  /*4c50*/  SYNCS.PHASECHK.TRANS64.TRYWAIT P0, [UR4+0x78], R16 ;  /* 0x00007810ff0075a7 */ /* 0x000e240008001104 */
[----:B01----:R-:W-:Y:S05]  /*4c60*/  @!P0 BRA `(.L_x_58) ;  /* 0x0000013c00cc8947 */ /* 0x003fea0003800000 */
.L_x_208:
[----:B------:R-:W1:Y:S08]  /*4c70*/  LDC R8, c[0x0][0x880] ;  /* 0x00022000ff087b82 */ /* 0x000e700000000800 */
[----:B------:R-:W2:Y:S08]  /*4c80*/  LDC R2, c[0x0][0x87c] ;  /* 0x00021f00ff027b82 */ /* 0x000eb00000000800 */
[----:B------:R-:W3:Y:S08]  /*4c90*/  LDC.64 R12, c[0x0][0x358] ;  /* 0x0000d600ff0c7b82 */ /* 0x000ef00000000a00 */
[----:B------:R-:W4:Y:S01]  /*4ca0*/  LDC.64 R10, c[0x0][0x868] ;  /* 0x00021a00ff0a7b82 */ /* 0x000f220000000a00 */
[----:B-1----:R-:W-:-:S04]  /*4cb0*/  IMAD R8, R8, UR54, RZ ;  /* 0x0000003608087c24 */ /* 0x002fc8000f8e02ff */
[----:B--2---:R-:W-:-:S05]  /*4cc0*/  IMAD R2, R2, UR60, R8 ;  /* 0x0000003c02027c24 */ /* 0x004fca000f8e0208 */
[----:B------:R-:W-:Y:S02]  /*4cd0*/  IADD3 R0, PT, PT, R0, R2, RZ ;  /* 0x0000000200007210 */ /* 0x000fe40007ffe0ff */
[C---:B---3--:R-:W-:Y:S02]  /*4ce0*/  @!P5 R2UR UR8, R12.reuse ;  /* 0x000000000c08d2ca */ /* 0x048fe400000e0000 */
[C---:B------:R-:W-:Y:S02]  /*4cf0*/  @!P5 R2UR UR9, R13.reuse ;  /* 0x000000000d09d2ca */ /* 0x040fe400000e0000 */
[----:B------:R-:W-:Y:S02]  /*4d00*/  @!P4 R2UR UR6, R12 ;  /* 0x000000000c06c2ca */ /* 0x000fe400000e0000 */
[----:B------:R-:W-:Y:S01]  /*4d10*/  @!P4 R2UR UR7, R13 ;  /* 0x000000000d07c2ca */ /* 0x000fe200000e0000 */
[----:B0---4-:R-:W-:-:S08]  /*4d20*/  IMAD.WIDE R2, R0, 0x4, R10 ;  /* 0x0000000400027825 */ /* 0x011fd000078e020a */
        /* <DEDUP_REMOVED lines=15> */
.L_x_210:
[----:B------:R-:W-:-:S13]  /*4e20*/  ISETP.NE.AND P0, PT, R34, RZ, PT ;  /* 0x000000ff2200720c */ /* 0x000fda0003f05270 */
[----:B------:R-:W-:Y:S05]  /*4e30*/  @P0 BRA `(.L_x_60) ;  /* 0x00000000000c0947 */ /* 0x000fea0003800000 */
[----:B------:R-:W-:-:S13]  /*4e40*/  ELECT P0, URZ, PT ;  /* 0x0000000000ff782f */ /* 0x000fda0003800000 */
[----:B------:R-:W-:-:S04]  /*4e50*/  @P0 MOV R0, 0x8000 ;  /* 0x0000800000000802 */ /* 0x000fc80000000f00 */
[----:B------:R1:W-:Y:S03]  /*4e60*/  @P0 SYNCS.ARRIVE.TRANS64 RZ, [UR4+0x50], R0 ;  /* 0x00005000ffff09a7 */ /* 0x0003e60008000004 */
.L_x_60:
[----:B------:R-:W-:-:S13]  /*4e70*/  ELECT P0, URZ, PT ;  /* 0x0000000000ff782f */ /* 0x000fda0003800000 */
[----:B------:R-:W-:Y:S01]  /*4e80*/  @P0 R2UR.BROADCAST UR27, R4 ;  /* 0x00000000041b02ca */ /* 0x000fe200008e0000 */
[----:B------:R-:W-:Y:S01]  /*4e90*/  UMOV UR28, URZ ;  /* 0x000000ff001c7c82 */ /* 0x000fe20008000000 */
[----:B------:R-:W-:Y:S01]  /*4ea0*/  UMOV UR29, UR60 ;  /* 0x0000003c001d7c82 */ /* 0x000fe20008000000 */
[----:B------:R-:W-:Y:S01]  /*4eb0*/  UMOV UR30, UR54 ;  /* 0x00000036001e7c82 */ /* 0x000fe20008000000 */
[----:B------:R-:W-:Y:S02]  /*4ec0*/  UIADD3 UR50, UPT, UPT, UR26, 0x40, URZ ;  /* 0x000000401a327890 */ /* 0x000fe4000fffe0ff */
[----:B------:R-:W-:Y:S01]  /*4ed0*/  UIADD3 UR48, UPT, UPT, UR4, 0x2e180, URZ ;  /* 0x0002e18004307890 */ /* 0x000fe2000fffe0ff */
[----:B------:R-:W-:Y:S01]  /*4ee0*/  UMOV UR52, URZ ;  /* 0x000000ff00347c82 */ /* 0x000fe20008000000 */
[----:B------:R-:W-:Y:S01]  /*4ef0*/  UMOV UR53, UR60 ;  /* 0x0000003c00357c82 */ /* 0x000fe20008000000 */
[----:B0-----:R-:W0:Y:S02]  /*4f00*/  @P0 LDC.64 R2, c[0x0][0x348] ;  /* 0x0000d200ff020b82 */ /* 0x001e240000000a00 */
[----:B0-----:R-:W-:-:S04]  /*4f10*/  @P0 IADD3 R2, P1, PT, R2, 0x400, RZ ;  /* 0x0000040002020810 */ /* 0x001fc80007f3e0ff */
[----:B------:R-:W-:Y:S01]  /*4f20*/  @P0 R2UR UR7, R2 ;  /* 0x00000000020702ca */ /* 0x000fe200000e0000 */
[----:B-1----:R-:W-:-:S05]  /*4f30*/  @P0 IMAD.X R0, RZ, RZ, R3, P1 ;  /* 0x000000ffff000224 */ /* 0x002fca00008e0603 */
[----:B------:R-:W-:Y:S01]  /*4f40*/  @P0 R2UR UR6, R0 ;  /* 0x00000000000602ca */ /* 0x000fe200000e0000 */
[----:B------:R-:W-:-:S05]  /*4f50*/  VIADD R0, R33, 0x50 ;  /* 0x0000005021007836 */ /* 0x000fca0000000000 */
[----:B------:R-:W-:Y:S01]  /*4f60*/  R2UR UR25, R0 ;  /* 0x00000000001972ca */ /* 0x000fe200000e0000 */
[----:B------:R-:W-:-:S06]  /*4f70*/  IMAD.U32 R2, RZ, RZ, UR7 ;  /* 0x00000007ff027e24 */ /* 0x000fcc000f8e00ff */
[----:B------:R-:W-:Y:S01]  /*4f80*/  IMAD.U32 R3, RZ, RZ, UR6 ;  /* 0x00000006ff037e24 */ /* 0x000fe2000f8e00ff */
[----:B------:R-:W-:-:S04]  /*4f90*/  @P0 R2UR UR6, R2 ;  /* 0x00000000020602ca */ /* 0x000fc800000e0000 */
[----:B------:R-:W-:Y:S02]  /*4fa0*/  @P0 R2UR UR7, R3 ;  /* 0x00000000030702ca */ /* 0x000fe400000e0000 */
[----:B------:R-:W-:-:S13]  /*4fb0*/  ELECT P0, URZ, PT ;  /* 0x0000000000ff782f */ /* 0x000fda0003800000 */
[----:B------:R-:W-:Y:S01]  /*4fc0*/  @P0 R2UR.BROADCAST UR51, R4 ;  /* 0x00000000043302ca */ /* 0x000fe200008e0000 */
[----:B------:R-:W-:-:S07]  /*4fd0*/  ULOP3.LUT UR25, UR25, 0xfefffc50, URZ, 0xc0, !UPT ;  /* 0xfefffc5019197892 */ /* 0x000fce000f8ec0ff */
[----:B------:R-:W-:Y:S02]  /*4fe0*/  UMOV UR49, UR25 ;  /* 0x0000001900317c82 */ /* 0x000fe40008000000 */
[----:B------:R0:W-:Y:S01]  /*4ff0*/  UTMALDG.5D.2CTA [UR24], [UR6], desc[URZ] ;  /* 0x0000ff18060075b4 */ /* 0x0001e20008221000 */
[----:B------:R-:W1:Y:S02]  /*5000*/  @P0 LDC.64 R2, c[0x0][0x348] ;  /* 0x0000d200ff020b82 */ /* 0x000e640000000a00 */
[----:B-1----:R-:W-:-:S04]  /*5010*/  @P0 IADD3 R2, P1, PT, R2, 0x400, RZ ;  /* 0x0000040002020810 */ /* 0x002fc80007f3e0ff */
[----:B------:R-:W-:Y:S01]  /*5020*/  @P0 R2UR UR9, R2 ;  /* 0x00000000020902ca */ /* 0x000fe200000e0000 */
[----:B------:R-:W-:-:S05]  /*5030*/  @P0 IMAD.X R0, RZ, RZ, R3, P1 ;  /* 0x000000ffff000224 */ /* 0x000fca00008e0603 */
[----:B------:R-:W-:-:S07]  /*5040*/  @P0 R2UR UR8, R0 ;  /* 0x00000000000802ca */ /* 0x000fce00000e0000 */
[----:B------:R-:W-:-:S05]  /*5050*/  IMAD.U32 R2, RZ, RZ, UR9 ;  /* 0x00000009ff027e24 */ /* 0x000fca000f8e00ff */
[----:B0-----:R-:W-:Y:S01]  /*5060*/  @P0 R2UR UR6, R2 ;  /* 0x00000000020602ca */ /* 0x001fe200000e0000 */
[----:B------:R-:W-:-:S05]  /*5070*/  IMAD.U32 R3, RZ, RZ, UR8 ;  /* 0x00000008ff037e24 */ /* 0x000fca000f8e00ff */
[----:B------:R-:W-:-:S13]  /*5080*/  @P0 R2UR UR7, R3 ;  /* 0x00000000030702ca */ /* 0x000fda00000e0000 */
[----:B------:R0:W-:Y:S01]  /*5090*/  UTMALDG.5D.2CTA [UR48], [UR6], desc[URZ] ;  /* 0x0000ff30060075b4 */ /* 0x0001e20008221000 */
[----:B------:R-:W1:Y:S02]  /*50a0*/  SYNCS.PHASECHK.TRANS64.TRYWAIT P0, [UR4+0x38], R16 ;  /* 0x00003810ff0075a7 */ /* 0x000e640008001104 */
[----:B01----:R-:W-:Y:S05]  /*50b0*/  @!P0 BRA `(.L_x_61) ;  /* 0x0000013800f08947 */ /* 0x003fea0003800000 */
.L_x_212:
[----:B------:R-:W-:-:S13]  /*50c0*/  ISETP.NE.AND P0, PT, R34, RZ, PT ;  /* 0x000000ff2200720c */ /* 0x000fda0003f05270 */
[----:B------:R-:W-:Y:S05]  /*50d0*/  @P0 BRA `(.L_x_62) ;  /* 0x00000000000c0947 */ /* 0x000fea0003800000 */
[----:B------:R-:W-:-:S13]  /*50e0*/  ELECT P0, URZ, PT ;  /* 0x0000000000ff782f */ /* 0x000fda0003800000 */
[----:B------:R-:W-:-:S04]  /*50f0*/  @P0 MOV R0, 0x8000 ;  /* 0x0000800000000802 */ /* 0x000fc80000000f00 */
[----:B------:R1:W-:Y:S03]  /*5100*/  @P0 SYNCS.ARRIVE.TRANS64 RZ, [UR4+0x30], R0 ;  /* 0x00003000ffff09a7 */ /* 0x0003e60008000004 */
.L_x_62:
[----:B------:R-:W-:-:S13]  /*5110*/  ELECT P0, URZ, PT ;  /* 0x0000000000ff782f */ /* 0x000fda0003800000 */
[----:B------:R-:W-:Y:S01]  /*5120*/  @P0 R2UR.BROADCAST UR11, R4 ;  /* 0x00000000040b02ca */ /* 0x000fe200008e0000 */
[----:B------:R-:W-:Y:S01]  /*5130*/  UIADD3 UR8, UPT, UPT, UR4, 0x24180, URZ ;  /* 0x0002418004087890 */ /* 0x000fe2000fffe0ff */
[----:B------:R-:W-:Y:S01]  /*5140*/  HFMA2 R27, -RZ, RZ, 0, 0 ;  /* 0x00000000ff1b7431 */ /* 0x000fe200000001ff */
[----:B------:R-:W-:Y:S01]  /*5150*/  UMOV UR12, URZ ;  /* 0x000000ff000c7c82 */ /* 0x000fe20008000000 */
[----:B------:R-:W-:Y:S01]  /*5160*/  UMOV UR10, UR26 ;  /* 0x0000001a000a7c82 */ /* 0x000fe20008000000 */
[----:B------:R-:W-:Y:S01]  /*5170*/  UMOV UR13, UR60 ;  /* 0x0000003c000d7c82 */ /* 0x000fe20008000000 */
[----:B------:R-:W-:Y:S01]  /*5180*/  UMOV UR14, UR54 ;  /* 0x00000036000e7c82 */ /* 0x000fe20008000000 */
[----:B------:R-:W-:Y:S01]  /*5190*/  BSSY B2, `(.L_x_63) ;  /* 0x00001b7000027945 */ /* 0x000fe20003800000 */
[----:B------:R-:W-:Y:S01]  /*51a0*/  MOV R11, UR60 ;  /* 0x0000003c000b7c02 */ /* 0x000fe20008000f00 */
[----:B------:R-:W-:Y:S02]  /*51b0*/  IMAD.MOV.U32 R28, RZ, RZ, R37 ;  /* 0x000000ffff1c7224 */ /* 0x000fe400078e0025 */
[----:B------:R-:W-:Y:S01]  /*51c0*/  IMAD.MOV.U32 R21, RZ, RZ, RZ ;  /* 0x000000ffff157224 */ /* 0x000fe200078e00ff */
        /* <DEDUP_REMOVED lines=10> */
[----:B------:R-:W-:Y:S01]  /*5270*/  @P0 R2UR UR7, R3 ;  /* 0x00000000030702ca */ /* 0x000fe200000e0000 */
[----:B------:R-:W-:Y:S01]  /*5280*/  ULOP3.LUT UR49, UR49, 0xfefffc30, URZ, 0xc0, !UPT ;  /* 0xfefffc3031317892 */ /* 0x000fe2000f8ec0ff */
[----:B------:R-:W-:-:S06]  /*5290*/  IMAD.MOV.U32 R3, RZ, RZ, RZ ;  /* 0x000000ffff037224 */ /* 0x000fcc00078e00ff */
[----:B------:R-:W-:-:S05]  /*52a0*/  UMOV UR9, UR49 ;  /* 0x0000003100097c82 */ /* 0x000fca0008000000 */
[----:B------:R0:W-:Y:S01]  /*52b0*/  UTMALDG.5D.2CTA [UR8], [UR6], desc[URZ] ;  /* 0x0000ff08060075b4 */ /* 0x0001e20008221000 */
[----:B------:R-:W-:Y:S01]  /*52c0*/  NOP ;  /* 0x0000000000007918 */ /* 0x000fe20000000000 */
[----:B------:R-:W-:Y:S01]  /*52d0*/  ELECT P0, URZ, PT ;  /* 0x0000000000ff782f */ /* 0x000fe20003800000 */
[----:B------:R-:W-:Y:S01]  /*52e0*/  IMAD.MOV.U32 R26, RZ, RZ, RZ ;  /* 0x000000ffff1a7224 */ /* 0x000fe200078e00ff */
[----:B------:R-:W-:Y:S01]  /*52f0*/  MOV R25, RZ ;  /* 0x000000ff00197202 */ /* 0x000fe20000000f00 */
[----:B------:R-:W-:Y:S01]  /*5300*/  IMAD.MOV.U32 R20, RZ, RZ, RZ ;  /* 0x000000ffff147224 */ /* 0x000fe200078e00ff */
[----:B------:R-:W-:Y:S01]  /*5310*/  CS2R R22, SRZ ;  /* 0x0000000000167805 */ /* 0x000fe2000001ff00 */
[----:B------:R-:W-:-:S08]  /*5320*/  IMAD.MOV.U32 R2, RZ, RZ, RZ ;  /* 0x000000ffff027224 */ /* 0x000fd000078e00ff */
[----:B0-----:R-:W-:Y:S05]  /*5330*/  @!P0 BRA `(.L_x_64) ;  /* 0x0000000000448947 */ /* 0x001fea0003800000 */
.L_x_93:
[----:B------:R-:W0:Y:S01]  /*5340*/  LDC.64 R12, c[0x0][0x348] ;  /* 0x0000d200ff0c7b82 */ /* 0x000e220000000a00 */
[----:B------:R-:W-:Y:S01]  /*5350*/  PLOP3.LUT P1, PT, PT, PT, PT, 0x80, 0x8 ;  /* 0x000000000008781c */ /* 0x000fe20003f2f070 */
[----:B------:R-:W-:Y:S01]  /*5360*/  UIADD3 UR48, UPT, UPT, UR4, 0x26180, URZ ;  /* 0x0002618004307890 */ /* 0x000fe2000fffe0ff */
[----:B0-----:R-:W-:-:S04]  /*5370*/  IADD3 R2, P0, PT, R12, 0x280, RZ ;  /* 0x000002800c027810 */ /* 0x001fc80007f1e0ff */
[----:B------:R-:W-:Y:S01]  /*5380*/  R2UR UR6, R2 ;  /* 0x00000000020672ca */ /* 0x000fe200000e0000 */
[----:B------:R-:W-:-:S05]  /*5390*/  IMAD.X R0, RZ, RZ, R13, P0 ;  /* 0x000000ffff007224 */ /* 0x000fca00000e060d */
[----:B------:R-:W-:-:S15]  /*53a0*/  R2UR UR7, R0 ;  /* 0x00000000000772ca */ /* 0x000fde00000e0000 */
.L_x_65:
[----:B------:R-:W-:-:S13]  /*53b0*/  @P1 ELECT P0, URZ, PT ;  /* 0x0000000000ff182f */ /* 0x000fda0003800000 */
[----:B------:R-:W-:Y:S02]  /*53c0*/  @P0 R2UR.BROADCAST UR53, R11 ;  /* 0x000000000b3502ca */ /* 0x000fe400008e0000 */
[----:B------:R-:W-:Y:S02]  /*53d0*/  @P0 R2UR.BROADCAST UR52, R3 ;  /* 0x00000000033402ca */ /* 0x000fe400008e0000 */
[----:B------:R-:W-:Y:S02]  /*53e0*/  @P0 R2UR.BROADCAST UR51, R4 ;  /* 0x00000000043302ca */ /* 0x000fe400008e0000 */
[----:B------:R-:W-:Y:S02]  /*53f0*/  @P0 PLOP3.LUT P1, PT, P0, PT, PT, 0x8, 0x80 ;  /* 0x000000000080081c */ /* 0x000fe4000072e170 */
[----:B------:R-:W-:-:S09]  /*5400*/  PLOP3.LUT P0, PT, PT, PT, PT, 0x8, 0x80 ;  /* 0x000000000080781c */ /* 0x000fd20003f0e170 */
[----:B------:R0:W-:Y:S02]  /*5410*/  UTMALDG.5D.2CTA [UR48], [UR6], desc[URZ] ;  /* 0x0000ff30060075b4 */ /* 0x0001e40008221000 */
[----:B0-----:R-:W-:Y:S05]  /*5420*/  @P1 BRA.U.ANY `(.L_x_65) ;  /* 0xfffffffd00e01947 */ /* 0x001fea000393ffff */
[----:B------:R-:W-:Y:S02]  /*5430*/  MOV R2, R3 ;  /* 0x0000000300027202 */ /* 0x000fe40000000f00 */
[----:B------:R-:W-:-:S07]  /*5440*/  MOV R3, R27 ;  /* 0x0000001b00037202 */ /* 0x000fce0000000f00 */
.L_x_64:
[----:B------:R-:W0:Y:S01]  /*5450*/  LDC R10, c[0x0][0x888] ;  /* 0x00022200ff0a7b82 */ /* 0x000e220000000800 */
[----:B------:R-:W-:Y:S01]  /*5460*/  BSSY B1, `(.L_x_66) ;  /* 0x0000188000017945 */ /* 0x000fe20003800000 */
[----:B------:R-:W-:Y:S02]  /*5470*/  MOV R27, R3 ;  /* 0x00000003001b7202 */ /* 0x000fe40000000f00 */
[----:B------:R-:W-:Y:S02]  /*5480*/  MOV R0, R36 ;  /* 0x0000002400007202 */ /* 0x000fe40000000f00 */
[----:B------:R-:W-:Y:S02]  /*5490*/  MOV R3, R2 ;  /* 0x0000000200037202 */ /* 0x000fe40000000f00 */
[----:B------:R-:W1:Y:S05]  /*54a0*/  LDC.64 R30, c[0x0][0x348] ;  /* 0x0000d200ff1e7b82 */ /* 0x000e6a0000000a00 */
.L_x_92:
[----:B------:R-:W-:Y:S01]  /*54b0*/  ISETP.GE.AND P0, PT, R0, 0x2, PT ;  /* 0x000000020000780c */ /* 0x000fe20003f06270 */
[----:B------:R-:W-:Y:S11]  /*54c0*/  YIELD ;  /* 0x0000000000007946 */ /* 0x000ff60003800000 */
[----:B------:R-:W-:Y:S01]  /*54d0*/  @!UPT UIADD3 URZ, UPT, UPT, URZ, URZ, URZ ;  /* 0x000000fffffff290 */ /* 0x000fe2000fffe0ff */
[----:B------:R-:W-:Y:S05]  /*54e0*/  @!P0 BREAK B1 ;  /* 0x0000000000018942 */ /* 0x000fea0003800000 */
[----:B------:R-:W-:Y:S05]  /*54f0*/  @!P0 BRA `(.L_x_67) ;  /* 0x0000001800008947 */ /* 0x000fea0003800000 */
[----:B------:R-:W-:Y:S01]  /*5500*/  IMAD.U32 R5, R21, -0x80000000, RZ ;  /* 0x8000000015057824 */ /* 0x000fe200078e00ff */
[----:B------:R-:W2:Y:S01]  /*5510*/  S2R R6, SR_CTAID.Y ;  /* 0x0000000000067919 */ /* 0x000ea20000002600 */
[----:B------:R-:W-:Y:S01]  /*5520*/  VIADD R4, R28, 0x1 ;  /* 0x000000011c047836 */ /* 0x000fe20000000000 */
[----:B------:R-:W-:Y:S01]  /*5530*/  BSSY B0, `(.L_x_68) ;  /* 0x0000009000007945 */ /* 0x000fe20003800000 */
[----:B------:R-:W3:Y:S01]  /*5540*/  SYNCS.PHASECHK.TRANS64.TRYWAIT P1, [UR4+0x8], R5 ;  /* 0x00000805ff0075a7 */ /* 0x000ee20008021104 */
[----:B------:R-:W-:Y:S01]  /*5550*/  ISETP.NE.AND P4, PT, R34, RZ, PT ;  /* 0x000000ff2200720c */ /* 0x000fe20003f85270 */
[----:B------:R-:W-:Y:S01]  /*5560*/  VIADD R2, R27, 0x1 ;  /* 0x000000011b027836 */ /* 0x000fe20000000000 */
[----:B------:R-:W-:Y:S04]  /*5570*/  ISETP.NE.AND P0, PT, R38, R4, PT ;  /* 0x000000042600720c */ /* 0x000fe80003f05270 */
[C---:B------:R-:W-:Y:S02]  /*5580*/  SEL R27, R2.reuse, R27, !P0 ;  /* 0x0000001b021b7207 */ /* 0x040fe40004000000 */
[----:B------:R-:W-:Y:S02]  /*5590*/  SEL R3, R2, R3, !P0 ;  /* 0x0000000302037207 */ /* 0x000fe40004000000 */
[----:B--2---:R-:W-:Y:S01]  /*55a0*/  SEL R11, R6, R11, !P0 ;  /* 0x0000000b060b7207 */ /* 0x004fe20004000000 */
[----:B---3--:R-:W-:Y:S06]  /*55b0*/  @!P1 BRA `(.L_x_69) ;  /* 0x0000013400cc9947 */ /* 0x008fec0003800000 */
.L_x_214:
[----:B------:R-:W-:Y:S05]  /*55c0*/  BSYNC B0 ;  /* 0x0000000000007941 */ /* 0x000fea0003800000 */
.L_x_68:
[----:B------:R-:W-:Y:S02]  /*55d0*/  IADD3 R36, PT, PT, R0, -0x1, RZ ;  /* 0xffffffff00247810 */ /* 0x000fe40007ffe0ff */
[----:B------:R-:W-:Y:S01]  /*55e0*/  SEL R28, R37, R4, !P0 ;  /* 0x00000004251c7207 */ /* 0x000fe20004000000 */
[----:B------:R-:W-:Y:S06]  /*55f0*/  @P4 BRA `(.L_x_70) ;  /* 0x0000000000184947 */ /* 0x000fec0003800000 */
[----:B------:R-:W-:Y:S03]  /*5600*/  UMOV UR6, 0xffffffff ;  /* 0xffffffff00067882 */ /* 0x000fe60000000000 */
[----:B------:R-:W-:Y:S05]  /*5610*/  BRA.DIV UR6, `(.L_x_71) ;  /* 0x0000013606d07947 */ /* 0x000fea000b800000 */
[----:B------:R-:W-:Y:S11]  /*5620*/  ELECT P0, URZ, PT ;  /* 0x0000000000ff782f */ /* 0x000ff60003800000 */
[----:B------:R-:W-:Y:S02]  /*5630*/  @!UPT UIADD3 URZ, UPT, UPT, URZ, URZ, URZ ;  /* 0x000000fffffff290 */ /* 0x000fe4000fffe0ff */
.L_x_217:
[----:B------:R-:W-:Y:S04]  /*5640*/  @P0 MOV R0, 0x8000 ;  /* 0x0000800000000802 */ /* 0x000fe80000000f00 */
[----:B------:R3:W-:Y:S03]  /*5650*/  @P0 SYNCS.ARRIVE.TRANS64 RZ, [UR4], R0 ;  /* 0x00000000ffff09a7 */ /* 0x0007e60008000004 */
.L_x_70:
[----:B------:R-:W-:Y:S01]  /*5660*/  LOP3.LUT R5, R21, 0x1, RZ, 0x3c, !PT ;  /* 0x0000000115057812 */ /* 0x000fe200078e3cff */
[----:B------:R-:W-:Y:S01]  /*5670*/  IMAD.SHL.U32 R4, R28, 0x40, RZ ;  /* 0x000000401c047824 */ /* 0x000fe200078e00ff */
[----:B------:R-:W-:Y:S04]  /*5680*/  UMOV UR6, 0xffffffff ;  /* 0xffffffff00067882 */ /* 0x000fe80000000000 */
[----:B------:R-:W-:Y:S01]  /*5690*/  IADD3 R14, PT, PT, R32, R4, RZ ;  /* 0x00000004200e7210 */ /* 0x000fe20007ffe0ff */
[----:B------:R-:W-:Y:S06]  /*56a0*/  BRA.DIV UR6, `(.L_x_72) ;  /* 0x0000013606cc7947 */ /* 0x000fec000b800000 */
[----:B------:R-:W-:Y:S11]  /*56b0*/  ELECT P0, URZ, PT ;  /* 0x0000000000ff782f */ /* 0x000ff60003800000 */
[----:B------:R-:W-:Y:S02]  /*56c0*/  @!UPT UIADD3 URZ, UPT, UPT, URZ, URZ, URZ ;  /* 0x000000fffffff290 */ /* 0x000fe4000fffe0ff */
[----:B------:R-:W-:Y:S01]  /*56d0*/  @P0 R2UR.BROADCAST UR13, R11 ;  /* 0x000000000b0d02ca */ /* 0x000fe200008e0000 */
[----:B------:R-:W-:Y:S01]  /*56e0*/  UMOV UR9, UR41 ;  /* 0x0000002900097c82 */ /* 0x000fe20008000000 */
[----:B------:R-:W-:Y:S01]  /*56f0*/  @P0 R2UR.BROADCAST UR12, R3 ;  /* 0x00000000030c02ca */ /* 0x000fe200008e0000 */
[----:B------:R-:W-:Y:S01]  /*5700*/  UMOV UR14, UR54 ;  /* 0x00000036000e7c82 */ /* 0x000fe20008000000 */
[----:B------:R-:W-:Y:S01]  /*5710*/  @P0 R2UR.BROADCAST UR11, R14 ;  /* 0x000000000e0b02ca */ /* 0x000fe200008e0000 */
[----:B------:R-:W-:Y:S01]  /*5720*/  UMOV UR17, UR41 ;  /* 0x0000002900117c82 */ /* 0x000fe20008000000 */
[----:B------:R-:W-:Y:S01]  /*5730*/  UMOV UR22, UR54 ;  /* 0x0000003600167c82 */ /* 0x000fe20008000000 */
[----:B------:R-:W-:Y:S01]  /*5740*/  IMAD.MOV.U32 R21, RZ, RZ, R5 ;  /* 0x000000ffff157224 */ /* 0x000fe200078e0005 */
[----:B-1----:R-:W-:Y:S01]  /*5750*/  @P0 IADD3 R2, P1, PT, R30, 0x1c0, RZ ;  /* 0x000001c01e020810 */ /* 0x002fe20007f3e0ff */
[----:B------:R-:W-:Y:S01]  /*5760*/  VOTEU.ANY UP0, P0 ;  /* 0x0000000000ff7886 */ /* 0x000fe20000000100 */
[----:B------:R-:W-:Y:S02]  /*5770*/  VOTEU.ANY UP1, P0 ;  /* 0x0000000000ff7886 */ /* 0x000fe40000020100 */
[----:B------:R-:W-:Y:S01]  /*5780*/  @P0 R2UR UR7, R2 ;  /* 0x00000000020702ca */ /* 0x000fe200000e0000 */
[--C-:B---3--:R-:W-:Y:S02]  /*5790*/  @P0 IMAD.X R0, RZ, RZ, R31.reuse, P1 ;  /* 0x000000ffff000224 */ /* 0x108fe400008e061f */
[----:B------:R-:W-:Y:S01]  /*57a0*/  @UP1 UIADD3 UR40, UPT, UPT, UR4, 0x20180, URZ ;  /* 0x0002018004281890 */ /* 0x000fe2000fffe0ff */
[----:B------:R-:W-:Y:S02]  /*57b0*/  @UP1 UMOV UR42, URZ ;  /* 0x000000ff002a1c82 */ /* 0x000fe40008000000 */
[----:B------:R-:W-:Y:S01]  /*57c0*/  @P0 R2UR UR6, R0 ;  /* 0x00000000000602ca */ /* 0x000fe200000e0000 */
[----:B------:R-:W-:Y:S03]  /*57d0*/  UMOV UR10, UR42 ;  /* 0x0000002a000a7c82 */ /* 0x000fe60008000000 */
[----:B------:R-:W-:Y:S03]  /*57e0*/  UMOV UR8, UR40 ;  /* 0x0000002800087c82 */ /* 0x000fe60008000000 */
[----:B------:R-:W-:Y:S06]  /*57f0*/  IMAD.U32 R12, RZ, RZ, UR7 ;  /* 0x00000007ff0c7e24 */ /* 0x000fec000f8e00ff */
[----:B--2---:R-:W-:Y:S01]  /*5800*/  IMAD.U32 R13, RZ, RZ, UR6 ;  /* 0x00000006ff0d7e24 */ /* 0x004fe2000f8e00ff */
[----:B------:R-:W-:Y:S04]  /*5810*/  @P0 R2UR UR6, R12 ;  /* 0x000000000c0602ca */ /* 0x000fe800000e0000 */
[----:B------:R-:W-:Y:S02]  /*5820*/  @P0 R2UR UR7, R13 ;  /* 0x000000000d0702ca */ /* 0x000fe400000e0000 */
[----:B------:R-:W-:Y:S11]  /*5830*/  ELECT P0, URZ, PT ;  /* 0x0000000000ff782f */ /* 0x000ff60003800000 */
[----:B------:R-:W-:Y:S02]  /*5840*/  @!UPT UIADD3 URZ, UPT, UPT, URZ, URZ, URZ ;  /* 0x000000fffffff290 */ /* 0x000fe4000fffe0ff */
[----:B------:R-:W-:Y:S02]  /*5850*/  @P0 R2UR.BROADCAST UR21, R11 ;  /* 0x000000000b1502ca */ /* 0x000fe400008e0000 */
[----:B------:R-:W-:Y:S02]  /*5860*/  @P0 R2UR.BROADCAST UR20, R3 ;  /* 0x00000000031402ca */ /* 0x000fe400008e0000 */
[----:B------:R-:W-:Y:S01]  /*5870*/  @P0 R2UR.BROADCAST UR19, R14 ;  /* 0x000000000e1302ca */ /* 0x000fe200008e0000 */
[----:B------:R1:W-:Y:S01]  /*5880*/  @UP0 UTMALDG.5D.2CTA [UR8], [UR6], desc[URZ] ;  /* 0x0000ff08060005b4 */ /* 0x0003e20008221000 */
[----:B------:R-:W-:Y:S01]  /*5890*/  @P0 IADD3 R2, P1, PT, R30, 0x1c0, RZ ;  /* 0x000001c01e020810 */ /* 0x000fe20007f3e0ff */
[----:B------:R-:W-:Y:S01]  /*58a0*/  VOTEU.ANY UP0, P0 ;  /* 0x0000000000ff7886 */ /* 0x000fe20000000100 */
[----:B------:R-:W-:Y:S02]  /*58b0*/  VOTEU.ANY UP1, P0 ;  /* 0x0000000000ff7886 */ /* 0x000fe40000020100 */
[----:B------:R-:W-:Y:S01]  /*58c0*/  @P0 R2UR UR16, R2 ;  /* 0x00000000021002ca */ /* 0x000fe200000e0000 */
[--C-:B------:R-:W-:Y:S02]  /*58d0*/  @P0 IMAD.X R0, RZ, RZ, R31.reuse, P1 ;  /* 0x000000ffff000224 */ /* 0x100fe400008e061f */
[----:B------:R-:W-:Y:S03]  /*58e0*/  @UP1 UMOV UR18, 0x40 ;  /* 0x0000004000121882 */ /* 0x000fe60000000000 */
[----:B------:R-:W-:Y:S07]  /*58f0*/  @P0 R2UR UR15, R0 ;  /* 0x00000000000f02ca */ /* 0x000fee00000e0000 */
[----:B------:R-:W-:Y:S01]  /*5900*/  IMAD.U32 R12, RZ, RZ, UR16 ;  /* 0x00000010ff0c7e24 */ /* 0x000fe2000f8e00ff */
[----:B------:R-:W-:Y:S05]  /*5910*/  @UP1 UIADD3 UR16, UPT, UPT, UR4, 0x21180, URZ ;  /* 0x0002118004101890 */ /* 0x000fea000fffe0ff */
[----:B------:R-:W-:Y:S01]  /*5920*/  IMAD.U32 R13, RZ, RZ, UR15 ;  /* 0x0000000fff0d7e24 */ /* 0x000fe2000f8e00ff */
[----:B-1----:R-:W-:Y:S04]  /*5930*/  @P0 R2UR UR6, R12 ;  /* 0x000000000c0602ca */ /* 0x002fe800000e0000 */
        /* <DEDUP_REMOVED lines=11> */
[----:B------:R-:W-:Y:S02]  /*59f0*/  @P0 IMAD.X R0, RZ, RZ, R31, P1 ;  /* 0x000000ffff000224 */ /* 0x000fe400008e061f */
[----:B------:R-:W-:Y:S03]  /*5a00*/  @UP1 UMOV UR10, 0x80 ;  /* 0x00000080000a1882 */ /* 0x000fe60000000000 */
[----:B------:R-:W-:Y:S07]  /*5a10*/  @P0 R2UR UR8, R0 ;  /* 0x00000000000802ca */ /* 0x000fee00000e0000 */
[----:B------:R-:W-:Y:S01]  /*5a20*/  IMAD.U32 R12, RZ, RZ, UR9 ;  /* 0x00000009ff0c7e24 */ /* 0x000fe2000f8e00ff */
[----:B------:R-:W-:Y:S05]  /*5a30*/  UMOV UR9, UR41 ;  /* 0x0000002900097c82 */ /* 0x000fea0008000000 */
[----:B------:R-:W-:Y:S01]  /*5a40*/  IMAD.U32 R13, RZ, RZ, UR8 ;  /* 0x00000008ff0d7e24 */ /* 0x000fe2000f8e00ff */
[----:B------:R-:W-:Y:S01]  /*5a50*/  @UP1 UIADD3 UR8, UPT, UPT, UR4, 0x22180, URZ ;  /* 0x0002218004081890 */ /* 0x000fe2000fffe0ff */
[----:B-1----:R-:W-:Y:S03]  /*5a60*/  @P0 R2UR UR6, R12 ;  /* 0x000000000c0602ca */ /* 0x002fe600000e0000 */
[----:B------:R-:W-:Y:S02]  /*5a70*/  @P0 R2UR UR7, R13 ;  /* 0x000000000d0702ca */ /* 0x000fe400000e0000 */
[----:B------:R-:W-:Y:S11]  /*5a80*/  ELECT P0, URZ, PT ;  /* 0x0000000000ff782f */ /* 0x000ff60003800000 */
[----:B------:R1:W-:Y:S02]  /*5a90*/  @UP0 UTMALDG.5D.2CTA [UR8], [UR6], desc[URZ] ;  /* 0x0000ff08060005b4 */ /* 0x0003e40008221000 */
[----:B-1----:R-:W-:Y:S01]  /*5aa0*/  NOP ;  /* 0x0000000000007918 */ /* 0x002fe20000000000 */
.L_x_226:
[----:B------:R-:W-:Y:S01]  /*5ab0*/  @P0 IADD3 R2, P1, PT, R30, 0x1c0, RZ ;  /* 0x000001c01e020810 */ /* 0x000fe20007f3e0ff */
[----:B------:R-:W-:Y:S01]  /*5ac0*/  VOTEU.ANY UP1, P0 ;  /* 0x0000000000ff7886 */ /* 0x000fe20000020100 */
[----:B------:R-:W-:Y:S01]  /*5ad0*/  @P0 R2UR.BROADCAST UR13, R11 ;  /* 0x000000000b0d02ca */ /* 0x000fe200008e0000 */
[----:B------:R-:W-:Y:S01]  /*5ae0*/  VOTEU.ANY UP0, P0 ;  /* 0x0000000000ff7886 */ /* 0x000fe20000000100 */
[----:B------:R-:W-:Y:S01]  /*5af0*/  @P0 R2UR UR7, R2 ;  /* 0x00000000020702ca */ /* 0x000fe200000e0000 */
[----:B------:R-:W-:Y:S01]  /*5b00*/  @P0 IMAD.X R0, RZ, RZ, R31, P1 ;  /* 0x000000ffff000224 */ /* 0x000fe200008e061f */
[----:B------:R-:W-:Y:S01]  /*5b10*/  @P0 R2UR.BROADCAST UR12, R3 ;  /* 0x00000000030c02ca */ /* 0x000fe200008e0000 */
[----:B------:R-:W-:Y:S01]  /*5b20*/  @UP1 UIADD3 UR8, UPT, UPT, UR4, 0x23180, URZ ;  /* 0x0002318004081890 */ /* 0x000fe2000fffe0ff */
[----:B------:R-:W-:Y:S01]  /*5b30*/  @P0 R2UR.BROADCAST UR11, R14 ;  /* 0x000000000e0b02ca */ /* 0x000fe200008e0000 */
[----:B------:R-:W-:Y:S01]  /*5b40*/  UMOV UR9, UR41 ;  /* 0x0000002900097c82 */ /* 0x000fe20008000000 */
[----:B------:R-:W-:Y:S01]  /*5b50*/  @P0 R2UR UR6, R0 ;  /* 0x00000000000602ca */ /* 0x000fe200000e0000 */
[----:B------:R-:W-:Y:S01]  /*5b60*/  IMAD.U32 R0, R26, -0x80000000, RZ ;  /* 0x800000001a007824 */ /* 0x000fe200078e00ff */
[----:B------:R-:W-:Y:S01]  /*5b70*/  UMOV UR14, UR54 ;  /* 0x00000036000e7c82 */ /* 0x000fe20008000000 */
[----:B------:R-:W-:Y:S01]  /*5b80*/  @UP1 UMOV UR10, 0xc0 ;  /* 0x000000c0000a1882 */ /* 0x000fe20000000000 */
[----:B------:R-:W-:Y:S03]  /*5b90*/  BSSY B0, `(.L_x_73) ;  /* 0x0000009000007945 */ /* 0x000fe60003800000 */
[----:B------:R-:W-:Y:S06]  /*5ba0*/  IMAD.U32 R12, RZ, RZ, UR7 ;  /* 0x00000007ff0c7e24 */ /* 0x000fec000f8e00ff */
[----:B------:R-:W-:Y:S01]  /*5bb0*/  IMAD.U32 R13, RZ, RZ, UR6 ;  /* 0x00000006ff0d7e24 */ /* 0x000fe2000f8e00ff */
[----:B------:R-:W-:Y:S04]  /*5bc0*/  @P0 R2UR UR6, R12 ;  /* 0x000000000c0602ca */ /* 0x000fe800000e0000 */
[----:B------:R-:W-:Y:S11]  /*5bd0*/  @P0 R2UR UR7, R13 ;  /* 0x000000000d0702ca */ /* 0x000ff600000e0000 */
[----:B------:R-:W-:Y:S02]  /*5be0*/  @!UPT UIADD3 URZ, UPT, UPT, URZ, URZ, URZ ;  /* 0x000000fffffff290 */ /* 0x000fe4000fffe0ff */
[----:B------:R1:W-:Y:S01]  /*5bf0*/  @UP0 UTMALDG.5D.2CTA [UR8], [UR6], desc[URZ] ;  /* 0x0000ff08060005b4 */ /* 0x0003e20008221000 */
[----:B------:R-:W2:Y:S02]  /*5c00*/  SYNCS.PHASECHK.TRANS64.TRYWAIT P0, [UR4+0x68], R0 ;  /* 0x00006800ff0075a7 */ /* 0x000ea40008001104 */
[----:B-12---:R-:W-:Y:S05]  /*5c10*/  @!P0 BRA `(.L_x_74) ;  /* 0x0000013400d48947 */ /* 0x006fea0003800000 */
.L_x_228:
[----:B------:R-:W-:Y:S05]  /*5c20*/  BSYNC B0 ;  /* 0x0000000000007941 */ /* 0x000fea0003800000 */
.L_x_73:
[----:B------:R-:W-:Y:S01]  /*5c30*/  IMAD.IADD R5, R4, 0x1, R7 ;  /* 0x0000000104057824 */ /* 0x000fe200078e0207 */
[----:B------:R-:W2:Y:S01]  /*5c40*/  LDC.64 R40, c[0x0][0x358] ;  /* 0x0000d600ff287b82 */ /* 0x000ea20000000a00 */
[----:B------:R-:W-:Y:S01]  /*5c50*/  BSSY B0, `(.L_x_75) ;  /* 0x0000025000007945 */ /* 0x000fe20003800000 */
[----:B------:R-:W-:Y:S01]  /*5c60*/  LOP3.LUT R26, R26, 0x1, RZ, 0x3c, !PT ;  /* 0x000000011a1a7812 */ /* 0x000fe200078e3cff */
[C---:B------:R-:W-:Y:S01]  /*5c70*/  VIADD R6, R5.reuse, 0x1 ;  /* 0x0000000105067836 */ /* 0x040fe20000000000 */
[-C--:B0-----:R-:W-:Y:S04]  /*5c80*/  ISETP.GE.AND P1, PT, R5, R10.reuse, PT ;  /* 0x0000000a0500720c */ /* 0x081fe80003f26270 */
[----:B------:R-:W-:Y:S09]  /*5c90*/  ISETP.GE.AND P2, PT, R6, R10, PT ;  /* 0x0000000a0600720c */ /* 0x000ff20003f46270 */
[----:B------:R-:W0:Y:S01]  /*5ca0*/  @!P1 LDC R12, c[0x0][0x854] ;  /* 0x00021500ff0c9b82 */ /* 0x000e220000000800 */
[C---:B------:R-:W-:Y:S03]  /*5cb0*/  @!P1 LEA R0, R3.reuse, R9, 0xc ;  /* 0x0000000903009211 */ /* 0x040fe600078e60ff */
[----:B------:R-:W-:Y:S04]  /*5cc0*/  @!P2 IMAD R2, R3, 0x1000, R9 ;  /* 0x000010000302a824 */ /* 0x000fe800078e0209 */
[----:B-1----:R-:W1:Y:S08]  /*5cd0*/  @!P2 LDC R13, c[0x0][0x854] ;  /* 0x00021500ff0dab82 */ /* 0x002e700000000800 */
[----:B------:R-:W3:Y:S08]  /*5ce0*/  @!P1 LDC.64 R18, c[0x0][0x840] ;  /* 0x00021000ff129b82 */ /* 0x000ef00000000a00 */
[----:B------:R-:W4:Y:S01]  /*5cf0*/  @!P2 LDC.64 R16, c[0x0][0x840] ;  /* 0x00021000ff10ab82 */ /* 0x000f220000000a00 */
[----:B0-----:R-:W-:Y:S01]  /*5d00*/  @!P1 IMAD R0, R11, R12, R0 ;  /* 0x0000000c0b009224 */ /* 0x001fe200078e0200 */
[C---:B--2---:R-:W-:Y:S02]  /*5d10*/  @!P1 R2UR UR8, R40.reuse ;  /* 0x00000000280892ca */ /* 0x044fe400000e0000 */
[----:B------:R-:W-:Y:S02]  /*5d20*/  @!P1 R2UR UR9, R41 ;  /* 0x00000000290992ca */ /* 0x000fe400000e0000 */
[----:B------:R-:W-:Y:S01]  /*5d30*/  @!P1 IADD3 R0, PT, PT, R5, R0, RZ ;  /* 0x0000000005009210 */ /* 0x000fe20007ffe0ff */
[----:B-1----:R-:W-:Y:S01]  /*5d40*/  @!P2 IMAD R2, R11, R13, R2 ;  /* 0x0000000d0b02a224 */ /* 0x002fe200078e0202 */
[----:B------:R-:W-:Y:S02]  /*5d50*/  @!P2 R2UR UR6, R40 ;  /* 0x000000002806a2ca */ /* 0x000fe400000e0000 */
[----:B------:R-:W-:Y:S01]  /*5d60*/  @!P2 R2UR UR7, R41 ;  /* 0x000000002907a2ca */ /* 0x000fe200000e0000 */
[----:B------:R-:W-:Y:S02]  /*5d70*/  @!P2 IMAD.IADD R2, R2, 0x1, R6 ;  /* 0x000000010202a824 */ /* 0x000fe400078e0206 */
[----:B---3--:R-:W-:Y:S01]  /*5d80*/  @!P1 IMAD.WIDE R12, R0, 0x4, R18 ;  /* 0x00000004000c9825 */ /* 0x008fe200078e0212 */
[----:B------:R-:W-:Y:S04]  /*5d90*/  SHF.L.U32 R0, R20, 0x1f, RZ ;  /* 0x0000001f14007819 */ /* 0x000fe800000006ff */
[----:B------:R-:W-:Y:S01]  /*5da0*/  @!PT LDS RZ, [RZ] ;  /* 0x00000000fffff984 */ /* 0x000fe20000000800 */
[----:B------:R-:W-:Y:S01]  /*5db0*/  @!PT LDS RZ, [RZ] ;  /* 0x00000000fffff984 */ /* 0x000fe20000000800 */
[----:B------:R-:W-:Y:S01]  /*5dc0*/  @!PT LDS RZ, [RZ] ;  /* 0x00000000fffff984 */ /* 0x000fe20000000800 */
[----:B------:R0:W-:Y:S01]  /*5dd0*/  @!P1 LDGSTS.E.LTC128B [R24+0x38180], desc[UR8][R12.64] ;  /* 0x381800000c189fae */ /* 0x0001e2000b9a1208 */
[----:B----4-:R-:W-:Y:S03]  /*5de0*/  @!P2 IMAD.WIDE R16, R2, 0x4, R16 ;  /* 0x000000040210a825 */ /* 0x010fe600078e0210 */
[----:B------:R0:W-:Y:S04]  /*5df0*/  @P1 STS [R29+UR4+0x38180], RZ ;  /* 0x038180ff1d001988 */ /* 0x0001e80008000804 */
[----:B------:R-:W-:Y:S01]  /*5e00*/  @!PT LDS RZ, [RZ] ;  /* 0x00000000fffff984 */ /* 0x000fe20000000800 */
[----:B------:R-:W-:Y:S01]  /*5e10*/  @!PT LDS RZ, [RZ] ;  /* 0x00000000fffff984 */ /* 0x000fe20000000800 */
[----:B------:R-:W-:Y:S01]  /*5e20*/  @!PT LDS RZ, [RZ] ;  /* 0x00000000fffff984 */ /* 0x000fe20000000800 */
[----:B------:R0:W-:Y:S04]  /*5e30*/  @!P2 LDGSTS.E.LTC128B [R24+0x38184], desc[UR6][R16.64] ;  /* 0x381840001018afae */ /* 0x0001e8000b9a1206 */
[----:B------:R0:W-:Y:S01]  /*5e40*/  @P2 STS [R29+UR4+0x38184], RZ ;  /* 0x038184ff1d002988 */ /* 0x0001e20008000804 */
[----:B------:R-:W-:Y:S03]  /*5e50*/  NOP ;  /* 0x0000000000007918 */ /* 0x000fe60000000000 */
[----:B------:R-:W-:Y:S01]  /*5e60*/  ARRIVES.LDGSTSBAR.64.ARVCNT [UR4+0x60] ;  /* 0x00006000ff0079b0 */ /* 0x000fe20008001a04 */
[----:B------:R-:W-:Y:S01]  /*5e70*/  NOP ;  /* 0x0000000000007918 */ /* 0x000fe20000000000 */
[----:B------:R-:W1:Y:S02]  /*5e80*/  SYNCS.PHASECHK.TRANS64.TRYWAIT P0, [UR4+0x48], R0 ;  /* 0x00004800ff0075a7 */ /* 0x000e640008001104 */
[----:B01----:R-:W-:Y:S05]  /*5e90*/  @!P0 BRA `(.L_x_76) ;  /* 0x0000013400508947 */ /* 0x003fea0003800000 */
.L_x_230:
[----:B------:R-:W-:Y:S05]  /*5ea0*/  BSYNC B0 ;  /* 0x0000000000007941 */ /* 0x000fea0003800000 */
.L_x_75:
[----:B------:R-:W-:Y:S05]  /*5eb0*/  @P4 BRA `(.L_x_77) ;  /* 0x0000000000184947 */ /* 0x000fea0003800000 */
[----:B------:R-:W-:Y:S03]  /*5ec0*/  UMOV UR6, 0xffffffff ;  /* 0xffffffff00067882 */ /* 0x000fe60000000000 */
[----:B------:R-:W-:Y:S05]  /*5ed0*/  BRA.DIV UR6, `(.L_x_78) ;  /* 0x00000136065c7947 */ /* 0x000fea000b800000 */
[----:B------:R-:W-:Y:S11]  /*5ee0*/  ELECT P0, URZ, PT ;  /* 0x0000000000ff782f */ /* 0x000ff60003800000 */
[----:B------:R-:W-:Y:S02]  /*5ef0*/  @!UPT UIADD3 URZ, UPT, UPT, URZ, URZ, URZ ;  /* 0x000000fffffff290 */ /* 0x000fe4000fffe0ff */
.L_x_233:
[----:B------:R-:W-:Y:S04]  /*5f00*/  @P0 MOV R0, 0x8000 ;  /* 0x0000800000000802 */ /* 0x000fe80000000f00 */
[----:B------:R1:W-:Y:S03]  /*5f10*/  @P0 SYNCS.ARRIVE.TRANS64 RZ, [UR4+0x40], R0 ;  /* 0x00004000ffff09a7 */ /* 0x0003e60008000004 */
.L_x_77:
[----:B------:R-:W-:Y:S01]  /*5f20*/  LOP3.LUT R15, R20, 0x1, RZ, 0x3c, !PT ;  /* 0x00000001140f7812 */ /* 0x000fe200078e3cff */
[----:B------:R-:W-:Y:S03]  /*5f30*/  UMOV UR6, 0xffffffff ;  /* 0xffffffff00067882 */ /* 0x000fe60000000000 */
[----:B------:R-:W-:Y:S05]  /*5f40*/  BRA.DIV UR6, `(.L_x_79) ;  /* 0x0000013606607947 */ /* 0x000fea000b800000 */
        /* <DEDUP_REMOVED lines=10> */
[----:B------:R-:W-:Y:S01]  /*5ff0*/  @P0 IADD3 R2, P3, PT, R30, 0x340, RZ ;  /* 0x000003401e020810 */ /* 0x000fe20007f7e0ff */
[----:B------:R-:W-:Y:S01]  /*6000*/  VOTEU.ANY UP0, P0 ;  /* 0x0000000000ff7886 */ /* 0x000fe20000000100 */
[----:B------:R-:W-:Y:S02]  /*6010*/  VOTEU.ANY UP1, P0 ;  /* 0x0000000000ff7886 */ /* 0x000fe40000020100 */
[----:B------:R-:W-:Y:S01]  /*6020*/  @P0 R2UR UR7, R2 ;  /* 0x00000000020702ca */ /* 0x000fe200000e0000 */
[--C-:B-1----:R-:W-:Y:S02]  /*6030*/  @P0 IMAD.X R0, RZ, RZ, R31.reuse, P3 ;  /* 0x000000ffff000224 */ /* 0x102fe400018e061f */
[----:B------:R-:W-:Y:S01]  /*6040*/  @UP1 UIADD3 UR32, UPT, UPT, UR4, 0x28180, URZ ;  /* 0x0002818004201890 */ /* 0x000fe2000fffe0ff */
[----:B------:R-:W-:Y:S02]  /*6050*/  @UP1 UMOV UR34, URZ ;  /* 0x000000ff00221c82 */ /* 0x000fe40008000000 */
[----:B------:R-:W-:Y:S01]  /*6060*/  @P0 R2UR UR6, R0 ;  /* 0x00000000000602ca */ /* 0x000fe200000e0000 */
[----:B------:R-:W-:Y:S03]  /*6070*/  UMOV UR10, UR34 ;  /* 0x00000022000a7c82 */ /* 0x000fe60008000000 */
[----:B------:R-:W-:Y:S03]  /*6080*/  UMOV UR8, UR32 ;  /* 0x0000002000087c82 */ /* 0x000fe60008000000 */
[----:B------:R-:W-:Y:S06]  /*6090*/  IMAD.U32 R12, RZ, RZ, UR7 ;  /* 0x00000007ff0c7e24 */ /* 0x000fec000f8e00ff */
[----:B0-----:R-:W-:Y:S01]  /*60a0*/  IMAD.U32 R13, RZ, RZ, UR6 ;  /* 0x00000006ff0d7e24 */ /* 0x001fe2000f8e00ff */
        /* <DEDUP_REMOVED lines=18> */
[----:B0-----:R-:W-:Y:S04]  /*61d0*/  @P0 R2UR UR6, R12 ;  /* 0x000000000c0602ca */ /* 0x001fe800000e0000 */
        /* <DEDUP_REMOVED lines=18> */
[----:B0-----:R-:W-:Y:S03]  /*6300*/  @P0 R2UR UR6, R12 ;  /* 0x000000000c0602ca */ /* 0x001fe600000e0000 */
[----:B------:R-:W-:Y:S02]  /*6310*/  @P0 R2UR UR7, R13 ;  /* 0x000000000d0702ca */ /* 0x000fe400000e0000 */
[----:B------:R-:W-:Y:S11]  /*6320*/  ELECT P0, URZ, PT ;  /* 0x0000000000ff782f */ /* 0x000ff60003800000 */
[----:B------:R0:W-:Y:S02]  /*6330*/  @UP0 UTMALDG.5D.2CTA [UR8], [UR6], desc[URZ] ;  /* 0x0000ff08060005b4 */ /* 0x0001e40008221000 */
[----:B0-----:R-:W-:Y:S01]  /*6340*/  NOP ;  /* 0x0000000000007918 */ /* 0x001fe20000000000 */
.L_x_242:
        /* <DEDUP_REMOVED lines=21> */
[----:B------:R-:W1:Y:S02]  /*64a0*/  SYNCS.PHASECHK.TRANS64.TRYWAIT P0, [UR4+0x78], R0 ;  /* 0x00007800ff0075a7 */ /* 0x000e640008001104 */
[----:B01----:R-:W-:Y:S05]  /*64b0*/  @!P0 BRA `(.L_x_81) ;  /* 0x0000013400688947 */ /* 0x003fea0003800000 */
.L_x_244:
[----:B------:R-:W-:Y:S05]  /*64c0*/  BSYNC B0 ;  /* 0x0000000000007941 */ /* 0x000fea0003800000 */
.L_x_80:
[----:B------:R-:W1:Y:S01]  /*64d0*/  @!P1 LDC R12, c[0x0][0x87c] ;  /* 0x00021f00ff0c9b82 */ /* 0x000e620000000800 */
[C---:B------:R-:W-:Y:S01]  /*64e0*/  @!P1 IMAD R0, R3.reuse, 0x1000, R8 ;  /* 0x0000100003009824 */ /* 0x040fe200078e0208 */
[----:B------:R-:W-:Y:S01]  /*64f0*/  @!P2 LEA R2, R3, R8, 0xc ;  /* 0x000000080302a211 */ /* 0x000fe200078e60ff */
[----:B------:R-:W-:Y:S01]  /*6500*/  BSSY B0, `(.L_x_82) ;  /* 0x0000020000007945 */ /* 0x000fe20003800000 */
[----:B------:R-:W-:Y:S04]  /*6510*/  LOP3.LUT R25, R25, 0x1, RZ, 0x3c, !PT ;  /* 0x0000000119197812 */ /* 0x000fe800078e3cff */
[----:B------:R-:W2:Y:S08]  /*6520*/  LDC.64 R18, c[0x0][0x358] ;  /* 0x0000d600ff127b82 */ /* 0x000eb00000000a00 */
[----:B0-----:R-:W0:Y:S08]  /*6530*/  @!P2 LDC R13, c[0x0][0x87c] ;  /* 0x00021f00ff0dab82 */ /* 0x001e300000000800 */
[----:B------:R-:W3:Y:S08]  /*6540*/  @!P1 LDC.64 R14, c[0x0][0x868] ;  /* 0x00021a00ff0e9b82 */ /* 0x000ef00000000a00 */
[----:B------:R-:W4:Y:S01]  /*6550*/  @!P2 LDC.64 R16, c[0x0][0x868] ;  /* 0x00021a00ff10ab82 */ /* 0x000f220000000a00 */
[C---:B--2---:R-:W-:Y:S01]  /*6560*/  @!P1 R2UR UR8, R18.reuse ;  /* 0x00000000120892ca */ /* 0x044fe200000e0000 */
[----:B-1----:R-:W-:Y:S01]  /*6570*/  @!P1 IMAD R0, R11, R12, R0 ;  /* 0x0000000c0b009224 */ /* 0x002fe200078e0200 */
[----:B------:R-:W-:Y:S02]  /*6580*/  @!P1 R2UR UR9, R19 ;  /* 0x00000000130992ca */ /* 0x000fe400000e0000 */
[----:B------:R-:W-:Y:S01]  /*6590*/  @!P2 R2UR UR6, R18 ;  /* 0x000000001206a2ca */ /* 0x000fe200000e0000 */
[----:B------:R-:W-:Y:S01]  /*65a0*/  @!P1 IMAD.IADD R0, R5, 0x1, R0 ;  /* 0x0000000105009824 */ /* 0x000fe200078e0200 */
[----:B------:R-:W-:Y:S01]  /*65b0*/  @!P2 R2UR UR7, R19 ;  /* 0x000000001307a2ca */ /* 0x000fe200000e0000 */
[----:B0-----:R-:W-:Y:S05]  /*65c0*/  @!P2 IMAD R2, R11, R13, R2 ;  /* 0x0000000d0b02a224 */ /* 0x001fea00078e0202 */
[----:B------:R-:W-:Y:S01]  /*65d0*/  @!P2 IADD3 R2, PT, PT, R6, R2, RZ ;  /* 0x000000020602a210 */ /* 0x000fe20007ffe0ff */
[----:B---3--:R-:W-:Y:S04]  /*65e0*/  @!P1 IMAD.WIDE R14, R0, 0x4, R14 ;  /* 0x00000004000e9825 */ /* 0x008fe800078e020e */
[----:B------:R-:W-:Y:S01]  /*65f0*/  IMAD.U32 R0, R23, -0x80000000, RZ ;  /* 0x8000000017007824 */ /* 0x000fe200078e00ff */
        /* <DEDUP_REMOVED lines=16> */
.L_x_246:
[----:B------:R-:W-:Y:S05]  /*6700*/  BSYNC B0 ;  /* 0x0000000000007941 */ /* 0x000fea0003800000 */
.L_x_82:
[----:B------:R-:W-:Y:S05]  /*6710*/  @P4 BRA `(.L_x_84) ;  /* 0x0000000000184947 */ /* 0x000fea0003800000 */
[----:B------:R-:W-:Y:S03]  /*6720*/  UMOV UR6, 0xffffffff ;  /* 0xffffffff00067882 */ /* 0x000fe60000000000 */
[----:B------:R-:W-:Y:S05]  /*6730*/  BRA.DIV UR6, `(.L_x_85) ;  /* 0x0000013606007947 */ /* 0x000fea000b800000 */
[----:B------:R-:W-:Y:S11]  /*6740*/  ELECT P0, URZ, PT ;  /* 0x0000000000ff782f */ /* 0x000ff60003800000 */
[----:B------:R-:W-:Y:S02]  /*6750*/  @!UPT UIADD3 URZ, UPT, UPT, URZ, URZ, URZ ;  /* 0x000000fffffff290 */ /* 0x000fe4000fffe0ff */
.L_x_249:
[----:B------:R-:W-:Y:S04]  /*6760*/  @P0 MOV R0, 0x8000 ;  /* 0x0000800000000802 */ /* 0x000fe80000000f00 */
[----:B------:R1:W-:Y:S03]  /*6770*/  @P0 SYNCS.ARRIVE.TRANS64 RZ, [UR4+0x50], R0 ;  /* 0x00005000ffff09a7 */ /* 0x0003e60008000004 */
.L_x_84:
        /* <DEDUP_REMOVED lines=11> */
[----:B------:R-:W-:Y:S01]  /*6830*/  IMAD.MOV.U32 R23, RZ, RZ, R5 ;  /* 0x000000ffff177224 */ /* 0x000fe200078e0005 */
[----:B------:R-:W-:Y:S01]  /*6840*/  @P0 IADD3 R2, P1, PT, R30, 0x400, RZ ;  /* 0x000004001e020810 */ /* 0x000fe20007f3e0ff */
[----:B------:R-:W-:Y:S03]  /*6850*/  VOTEU.ANY UP0, P0 ;  /* 0x0000000000ff7886 */ /* 0x000fe60000000100 */
[----:B------:R-:W-:Y:S01]  /*6860*/  @P0 R2UR UR7, R2 ;  /* 0x00000000020702ca */ /* 0x000fe200000e0000 */
[----:B-1----:R-:W-:Y:S01]  /*6870*/  @P0 IMAD.X R0, RZ, RZ, R31, P1 ;  /* 0x000000ffff000224 */ /* 0x002fe200008e061f */
[----:B------:R-:W-:Y:S01]  /*6880*/  @UP0 UIADD3 UR24, UPT, UPT, UR4, 0x2c180, URZ ;  /* 0x0002c18004180890 */ /* 0x000fe2000fffe0ff */
[----:B------:R-:W-:Y:S03]  /*6890*/  VOTEU.ANY UP0, P0 ;  /* 0x0000000000ff7886 */ /* 0x000fe60000000100 */
[----:B------:R-:W-:Y:S03]  /*68a0*/  @P0 R2UR UR6, R0 ;  /* 0x00000000000602ca */ /* 0x000fe600000e0000 */
[----:B------:R-:W-:Y:S04]  /*68b0*/  UMOV UR8, UR24 ;  /* 0x0000001800087c82 */ /* 0x000fe80008000000 */
[----:B------:R-:W-:Y:S06]  /*68c0*/  IMAD.U32 R12, RZ, RZ, UR7 ;  /* 0x00000007ff0c7e24 */ /* 0x000fec000f8e00ff */
[----:B0-----:R-:W-:Y:S01]  /*68d0*/  IMAD.U32 R13, RZ, RZ, UR6 ;  /* 0x00000006ff0d7e24 */ /* 0x001fe2000f8e00ff */
[----:B------:R-:W-:Y:S04]  /*68e0*/  @P0 R2UR UR6, R12 ;  /* 0x000000000c0602ca */ /* 0x000fe800000e0000 */
[----:B------:R-:W-:Y:S02]  /*68f0*/  @P0 R2UR UR7, R13 ;  /* 0x000000000d0702ca */ /* 0x000fe400000e0000 */
[----:B------:R-:W-:Y:S11]  /*6900*/  ELECT P0, URZ, PT ;  /* 0x0000000000ff782f */ /* 0x000ff60003800000 */
[----:B------:R0:W-:Y:S02]  /*6910*/  @UP0 UTMALDG.5D.2CTA [UR8], [UR6], desc[URZ] ;  /* 0x0000ff08060005b4 */ /* 0x0001e40008221000 */
[----:B0-----:R-:W-:Y:S01]  /*6920*/  NOP ;  /* 0x0000000000007918 */ /* 0x001fe20000000000 */
.L_x_254:
[----:B------:R-:W-:Y:S01]  /*6930*/  @P0 IADD3 R2, P1, PT, R30, 0x400, RZ ;  /* 0x000004001e020810 */ /* 0x000fe20007f3e0ff */
[----:B------:R-:W-:Y:S01]  /*6940*/  VOTEU.ANY UP0, P0 ;  /* 0x0000000000ff7886 */ /* 0x000fe20000000100 */
[----:B------:R-:W-:Y:S01]  /*6950*/  @P0 R2UR.BROADCAST UR13, R11 ;  /* 0x000000000b0d02ca */ /* 0x000fe200008e0000 */
[----:B------:R-:W-:Y:S01]  /*6960*/  UMOV UR9, UR25 ;  /* 0x0000001900097c82 */ /* 0x000fe20008000000 */
[----:B------:R-:W-:Y:S01]  /*6970*/  @P0 R2UR UR7, R2 ;  /* 0x00000000020702ca */ /* 0x000fe200000e0000 */
[----:B------:R-:W-:Y:S01]  /*6980*/  @P0 IMAD.X R0, RZ, RZ, R31, P1 ;  /* 0x000000ffff000224 */ /* 0x000fe200008e061f */
[----:B------:R-:W-:Y:S01]  /*6990*/  @P0 R2UR.BROADCAST UR12, R3 ;  /* 0x00000000030c02ca */ /* 0x000fe200008e0000 */
[----:B------:R-:W-:Y:S01]  /*69a0*/  @UP0 UIADD3 UR8, UPT, UPT, UR4, 0x2e180, URZ ;  /* 0x0002e18004080890 */ /* 0x000fe2000fffe0ff */
[----:B------:R-:W-:Y:S01]  /*69b0*/  @P0 R2UR.BROADCAST UR11, R4 ;  /* 0x00000000040b02ca */ /* 0x000fe200008e0000 */
[----:B------:R-:W-:Y:S01]  /*69c0*/  VOTEU.ANY UP0, P0 ;  /* 0x0000000000ff7886 */ /* 0x000fe20000000100 */
[----:B------:R-:W-:Y:S01]  /*69d0*/  @P0 R2UR UR6, R0 ;  /* 0x00000000000602ca */ /* 0x000fe200000e0000 */
[----:B------:R-:W-:Y:S01]  /*69e0*/  IMAD.U32 R0, R22, -0x80000000, RZ ;  /* 0x8000000016007824 */ /* 0x000fe200078e00ff */
[----:B------:R-:W-:Y:S01]  /*69f0*/  UMOV UR10, UR50 ;  /* 0x00000032000a7c82 */ /* 0x000fe20008000000 */
[----:B------:R-:W-:Y:S01]  /*6a00*/  UMOV UR14, UR54 ;  /* 0x00000036000e7c82 */ /* 0x000fe20008000000 */
        /* <DEDUP_REMOVED lines=9> */
.L_x_256:
[----:B------:R-:W-:Y:S05]  /*6aa0*/  BSYNC B0 ;  /* 0x0000000000007941 */ /* 0x000fea0003800000 */
.L_x_87:
[----:B------:R-:W-:Y:S05]  /*6ab0*/  @P4 BRA `(.L_x_89) ;  /* 0x0000000000184947 */ /* 0x000fea0003800000 */
[----:B------:R-:W-:Y:S03]  /*6ac0*/  UMOV UR6, 0xffffffff ;  /* 0xffffffff00067882 */ /* 0x000fe60000000000 */
[----:B------:R-:W-:Y:S05]  /*6ad0*/  BRA.DIV UR6, `(.L_x_90) ;  /* 0x0000013206dc7947 */ /* 0x000fea000b800000 */
[----:B------:R-:W-:Y:S11]  /*6ae0*/  ELECT P0, URZ, PT ;  /* 0x0000000000ff782f */ /* 0x000ff60003800000 */
[----:B------:R-:W-:Y:S02]  /*6af0*/  @!UPT UIADD3 URZ, UPT, UPT, URZ, URZ, URZ ;  /* 0x000000fffffff290 */ /* 0x000fe4000fffe0ff */
.L_x_259:
[----:B------:R-:W-:Y:S04]  /*6b00*/  @P0 MOV R0, 0x8000 ;  /* 0x0000800000000802 */ /* 0x000fe80000000f00 */
[----:B------:R1:W-:Y:S03]  /*6b10*/  @P0 SYNCS.ARRIVE.TRANS64 RZ, [UR4+0x30], R0 ;  /* 0x00003000ffff09a7 */ /* 0x0003e60008000004 */
.L_x_89:
        /* <DEDUP_REMOVED lines=18> */
[----:B------:R-:W-:Y:S07]  /*6c40*/  @P0 R2UR UR6, R0 ;  /* 0x00000000000602ca */ /* 0x000fee00000e0000 */
[----:B------:R-:W-:Y:S06]  /*6c50*/  IMAD.U32 R12, RZ, RZ, UR7 ;  /* 0x00000007ff0c7e24 */ /* 0x000fec000f8e00ff */
[----:B0-----:R-:W-:Y:S01]  /*6c60*/  IMAD.U32 R13, RZ, RZ, UR6 ;  /* 0x00000006ff0d7e24 */ /* 0x001fe2000f8e00ff */
[----:B------:R-:W-:Y:S04]  /*6c70*/  @P0 R2UR UR6, R12 ;  /* 0x000000000c0602ca */ /* 0x000fe800000e0000 */
[----:B------:R-:W-:Y:S02]  /*6c80*/  @P0 R2UR UR7, R13 ;  /* 0x000000000d0702ca */ /* 0x000fe400000e0000 */
[----:B------:R-:W-:Y:S11]  /*6c90*/  ELECT P0, URZ, PT ;  /* 0x0000000000ff782f */ /* 0x000ff60003800000 */
[----:B------:R0:W-:Y:S02]  /*6ca0*/  @UP0 UTMALDG.5D.2CTA [UR8], [UR6], desc[URZ] ;  /* 0x0000ff08060005b4 */ /* 0x0001e40008221000 */
[----:B0-----:R-:W-:Y:S01]  /*6cb0*/  NOP ;  /* 0x0000000000007918 */ /* 0x001fe20000000000 */
.L_x_264:
[----:B------:R-:W-:Y:S01]  /*6cc0*/  MOV R0, R36 ;  /* 0x0000002400007202 */ /* 0x000fe20000000f00 */
[----:B------:R-:W-:Y:S06]  /*6cd0*/  @!P0 BRA `(.L_x_92) ;  /* 0xffffffe400f48947 */ /* 0x000fec000383ffff */
[----:B------:R-:W-:Y:S05]  /*6ce0*/  BSYNC B1 ;  /* 0x0000000000017941 */ /* 0x000fea0003800000 */
.L_x_66:
[----:B------:R-:W-:Y:S05]  /*6cf0*/  BRA `(.L_x_93) ;  /* 0xffffffe400907947 */ /* 0x000fea000383ffff */
.L_x_67:
[----:B------:R-:W-:Y:S05]  /*6d00*/  BSYNC B2 ;  /* 0x0000000000027941 */ /* 0x000fea0003800000 */
.L_x_63:
[----:B------:R-:W2:Y:S01]  /*6d10*/  SYNCS.PHASECHK.TRANS64.TRYWAIT P1, [UR4+0x18], RZ ;  /* 0x000018ffff0075a7 */ /* 0x000ea20008021104 */
[----:B------:R-:W-:Y:S01]  /*6d20*/  ISETP.NE.AND P0, PT, R34, RZ, PT ;  /* 0x000000ff2200720c */ /* 0x000fe20003f05270 */
[----:B--2---:R-:W-:-:S12]  /*6d30*/  @!P1 BRA `(.L_x_94) ;  /* 0x0000013000f49947 */ /* 0x004fd80003800000 */
.L_x_265:
[----:B------:R-:W-:Y:S04]  /*6d40*/  BSSY B1, `(.L_x_95) ;  /* 0x0000067000017945 */ /* 0x000fe80003800000 */
[----:B------:R-:W-:Y:S05]  /*6d50*/  @P0 BRA `(.L_x_96) ;  /* 0x0000000400000947 */ /* 0x000fea0003800000 */
[----:B------:R-:W-:-:S03]  /*6d60*/  UMOV UR6, 0xffffffff ;  /* 0xffffffff00067882 */ /* 0x000fc60000000000 */
[----:B------:R-:W-:Y:S05]  /*6d70*/  BRA.DIV UR6, `(.L_x_97) ;  /* 0x0000013206f87947 */ /* 0x000fea000b800000 */
[----:B------:R-:W-:-:S13]  /*6d80*/  ELECT P0, URZ, PT ;  /* 0x0000000000ff782f */ /* 0x000fda0003800000 */
.L_x_268:
[----:B------:R-:W-:-:S04]  /*6d90*/  @P0 MOV R0, 0x20000 ;  /* 0x0002000000000802 */ /* 0x000fc80000000f00 */
[----:B------:R3:W-:Y:S01]  /*6da0*/  @P0 SYNCS.ARRIVE.TRANS64 RZ, [UR4+0x10], R0 ;  /* 0x00001000ffff09a7 */ /* 0x0007e20008000004 */
[----:B------:R-:W4:Y:S02]  /*6db0*/  SYNCS.PHASECHK.TRANS64.TRYWAIT P0, [UR4+0x28], RZ ;  /* 0x000028ffff0075a7 */ /* 0x000f240008001104 */
[----:B---34-:R-:W-:Y:S05]  /*6dc0*/  @!P0 BRA `(.L_x_98) ;  /* 0x0000013400048947 */ /* 0x018fea0003800000 */
.L_x_269:
[----:B------:R-:W-:-:S03]  /*6dd0*/  UMOV UR6, 0xffffffff ;  /* 0xffffffff00067882 */ /* 0x000fc60000000000 */
[----:B------:R-:W-:Y:S05]  /*6de0*/  BRA.DIV UR6, `(.L_x_99) ;  /* 0x0000013606107947 */ /* 0x000fea000b800000 */
[----:B------:R-:W-:-:S13]  /*6df0*/  ELECT P0, URZ, PT ;  /* 0x0000000000ff782f */ /* 0x000fda0003800000 */
.L_x_272:
[----:B------:R-:W-:Y:S01]  /*6e00*/  @P0 MOV R0, 0x20000 ;  /* 0x0002000000000802 */ /* 0x000fe20000000f00 */
[----:B------:R-:W-:Y:S01]  /*6e10*/  BSSY B0, `(.L_x_100) ;  /* 0x0000005000007945 */ /* 0x000fe20003800000 */
[----:B------:R-:W-:Y:S02]  /*6e20*/  SHF.L.U32 R2, R21, 0x1f, RZ ;  /* 0x0000001f15027819 */ /* 0x000fe400000006ff */
[----:B------:R4:W-:Y:S02]  /*6e30*/  @P0 SYNCS.ARRIVE.TRANS64 RZ, [UR4+0x20], R0 ;  /* 0x00002000ffff09a7 */ /* 0x0009e40008000004 */
[----:B------:R-:W5:Y:S02]  /*6e40*/  SYNCS.PHASECHK.TRANS64.TRYWAIT P0, [UR4+0x8], R2 ;  /* 0x00000802ff0075a7 */ /* 0x000f640008001104 */
[----:B----45:R-:W-:Y:S05]  /*6e50*/  @!P0 BRA `(.L_x_101) ;  /* 0x0000013400148947 */ /* 0x030fea0003800000 */
.L_x_274:
[----:B------:R-:W-:Y:S05]  /*6e60*/  BSYNC B0 ;  /* 0x0000000000007941 */ /* 0x000fea0003800000 */
.L_x_100:
[----:B------:R-:W-:-:S03]  /*6e70*/  UMOV UR6, 0xffffffff ;  /* 0xffffffff00067882 */ /* 0x000fc60000000000 */
[----:B------:R-:W-:Y:S05]  /*6e80*/  BRA.DIV UR6, `(.L_x_102) ;  /* 0x0000013606207947 */ /* 0x000fea000b800000 */
[----:B------:R-:W-:-:S13]  /*6e90*/  ELECT P0, URZ, PT ;  /* 0x0000000000ff782f */ /* 0x000fda0003800000 */
.L_x_277:
[----:B------:R-:W-:Y:S01]  /*6ea0*/  @P0 MOV R0, 0x8000 ;  /* 0x0000800000000802 */ /* 0x000fe20000000f00 */
[----:B------:R-:W-:Y:S01]  /*6eb0*/  BSSY B0, `(.L_x_103) ;  /* 0x0000006000007945 */ /* 0x000fe20003800000 */
[----:B------:R-:W-:Y:S02]  /*6ec0*/  SHF.L.U32 R26, R26, 0x1f, RZ ;  /* 0x0000001f1a1a7819 */ /* 0x000fe400000006ff */
[----:B------:R2:W-:Y:S01]  /*6ed0*/  @P0 SYNCS.ARRIVE.TRANS64 RZ, [UR4], R0 ;  /* 0x00000000ffff09a7 */ /* 0x0005e20008000004 */
[----:B------:R-:W-:Y:S01]  /*6ee0*/  SHF.L.U32 R20, R20, 0x1f, RZ ;  /* 0x0000001f14147819 */ /* 0x000fe200000006ff */
[----:B------:R-:W5:Y:S02]  /*6ef0*/  SYNCS.PHASECHK.TRANS64.TRYWAIT P0, [UR4+0x68], R26 ;  /* 0x0000681aff0075a7 */ /* 0x000f640008001104 */
[----:B--2--5:R-:W-:Y:S05]  /*6f00*/  @!P0 BRA `(.L_x_104) ;  /* 0x0000013400208947 */ /* 0x024fea0003800000 */
.L_x_279:
[----:B------:R-:W-:Y:S05]  /*6f10*/  BSYNC B0 ;  /* 0x0000000000007941 */ /* 0x000fea0003800000 */
.L_x_103:
[----:B------:R-:W5:Y:S01]  /*6f20*/  SYNCS.PHASECHK.TRANS64.TRYWAIT P0, [UR4+0x48], R20 ;  /* 0x00004814ff0075a7 */ /* 0x000f620008001104 */
[----:B------:R-:W-:Y:S04]  /*6f30*/  BSSY B0, `(.L_x_105) ;  /* 0x0000002000007945 */ /* 0x000fe80003800000 */
[----:B-----5:R-:W-:Y:S05]  /*6f40*/  @!P0 BRA `(.L_x_106) ;  /* 0x0000013400288947 */ /* 0x020fea0003800000 */
.L_x_281:
[----:B------:R-:W-:Y:S05]  /*6f50*/  BSYNC B0 ;  /* 0x0000000000007941 */ /* 0x000fea0003800000 */
.L_x_105:
[----:B------:R-:W-:-:S03]  /*6f60*/  UMOV UR6, 0xffffffff ;  /* 0xffffffff00067882 */ /* 0x000fc60000000000 */
[----:B------:R-:W-:Y:S05]  /*6f70*/  BRA.DIV UR6, `(.L_x_107) ;  /* 0x0000013606347947 */ /* 0x000fea000b800000 */
[----:B------:R-:W-:-:S13]  /*6f80*/  ELECT P0, URZ, PT ;  /* 0x0000000000ff782f */ /* 0x000fda0003800000 */
.L_x_284:
[----:B------:R-:W-:Y:S01]  /*6f90*/  @P0 MOV R0, 0x8000 ;  /* 0x0000800000000802 */ /* 0x000fe20000000f00 */
[----:B------:R-:W-:Y:S01]  /*6fa0*/  BSSY B0, `(.L_x_108) ;  /* 0x0000005000007945 */ /* 0x000fe20003800000 */
[----:B------:R-:W-:Y:S02]  /*6fb0*/  SHF.L.U32 R2, R23, 0x1f, RZ ;  /* 0x0000001f17027819 */ /* 0x000fe400000006ff */
[----:B------:R2:W-:Y:S02]  /*6fc0*/  @P0 SYNCS.ARRIVE.TRANS64 RZ, [UR4+0x40], R0 ;  /* 0x00004000ffff09a7 */ /* 0x0005e40008000004 */
[----:B------:R-:W5:Y:S02]  /*6fd0*/  SYNCS.PHASECHK.TRANS64.TRYWAIT P0, [UR4+0x58], R2 ;  /* 0x00005802ff0075a7 */ /* 0x000f640008001104 */
[----:B--2--5:R-:W-:Y:S05]  /*6fe0*/  @!P0 BRA `(.L_x_109) ;  /* 0x0000013400388947 */ /* 0x024fea0003800000 */
.L_x_286:
[----:B------:R-:W-:Y:S05]  /*6ff0*/  BSYNC B0 ;  /* 0x0000000000007941 */ /* 0x000fea0003800000 */
.L_x_108:
[----:B------:R-:W-:-:S03]  /*7000*/  UMOV UR6, 0xffffffff ;  /* 0xffffffff00067882 */ /* 0x000fc60000000000 */
[----:B------:R-:W-:Y:S05]  /*7010*/  BRA.DIV UR6, `(.L_x_110) ;  /* 0x0000013606447947 */ /* 0x000fea000b800000 */
[----:B------:R-:W-:-:S13]  /*7020*/  ELECT P0, URZ, PT ;  /* 0x0000000000ff782f */ /* 0x000fda0003800000 */
.L_x_289:
[----:B------:R-:W-:Y:S01]  /*7030*/  @P0 MOV R0, 0x8000 ;  /* 0x0000800000000802 */ /* 0x000fe20000000f00 */
[----:B------:R-:W-:Y:S01]  /*7040*/  BSSY B0, `(.L_x_111) ;  /* 0x0000006000007945 */ /* 0x000fe20003800000 */
[----:B------:R-:W-:Y:S02]  /*7050*/  SHF.L.U32 R2, R25, 0x1f, RZ ;  /* 0x0000001f19027819 */ /* 0x000fe400000006ff */
[----:B------:R2:W-:Y:S01]  /*7060*/  @P0 SYNCS.ARRIVE.TRANS64 RZ, [UR4+0x50], R0 ;  /* 0x00005000ffff09a7 */ /* 0x0005e20008000004 */
[----:B------:R-:W-:Y:S01]  /*7070*/  SHF.L.U32 R22, R22, 0x1f, RZ ;  /* 0x0000001f16167819 */ /* 0x000fe200000006ff */
[----:B------:R-:W5:Y:S02]  /*7080*/  SYNCS.PHASECHK.TRANS64.TRYWAIT P0, [UR4+0x78], R2 ;  /* 0x00007802ff0075a7 */ /* 0x000f640008001104 */
[----:B--2--5:R-:W-:Y:S05]  /*7090*/  @!P0 BRA `(.L_x_112) ;  /* 0x0000013400448947 */ /* 0x024fea0003800000 */
.L_x_291:
[----:B------:R-:W-:Y:S05]  /*70a0*/  BSYNC B0 ;  /* 0x0000000000007941 */ /* 0x000fea0003800000 */
.L_x_111:
[----:B------:R-:W5:Y:S01]  /*70b0*/  SYNCS.PHASECHK.TRANS64.TRYWAIT P0, [UR4+0x38], R22 ;  /* 0x00003816ff0075a7 */ /* 0x000f620008001104 */
[----:B------:R-:W-:Y:S04]  /*70c0*/  BSSY B0, `(.L_x_113) ;  /* 0x0000002000007945 */ /* 0x000fe80003800000 */
[----:B-----5:R-:W-:Y:S05]  /*70d0*/  @!P0 BRA `(.L_x_114) ;  /* 0x00000134004c8947 */ /* 0x020fea0003800000 */
.L_x_293:
[----:B------:R-:W-:Y:S05]  /*70e0*/  BSYNC B0 ;  /* 0x0000000000007941 */ /* 0x000fea0003800000 */
.L_x_113:
[----:B------:R-:W-:-:S03]  /*70f0*/  UMOV UR6, 0xffffffff ;  /* 0xffffffff00067882 */ /* 0x000fc60000000000 */
[----:B------:R-:W-:Y:S05]  /*7100*/  BRA.DIV UR6, `(.L_x_115) ;  /* 0x0000013606587947 */ /* 0x000fea000b800000 */
[----:B------:R-:W-:-:S13]  /*7110*/  ELECT P0, URZ, PT ;  /* 0x0000000000ff782f */ /* 0x000fda0003800000 */
.L_x_296:
[----:B------:R-:W-:Y:S05]  /*7120*/  @!P0 BRA `(.L_x_116) ;  /* 0x0000000000a08947 */ /* 0x000fea0003800000 */
[----:B------:R-:W-:-:S04]  /*7130*/  HFMA2 R0, -RZ, RZ, 0, -0.0 ;  /* 0x00008000ff007431 */ /* 0x000fc800000001ff */
[----:B------:R2:W-:Y:S01]  /*7140*/  SYNCS.ARRIVE.TRANS64 RZ, [UR4+0x30], R0 ;  /* 0x00003000ffff79a7 */ /* 0x0005e20008000004 */
[----:B------:R-:W-:Y:S05]  /*7150*/  BRA `(.L_x_116) ;  /* 0x0000000000947947 */ /* 0x000fea0003800000 */
.L_x_96:
[----:B------:R-:W3:Y:S01]  /*7160*/  SYNCS.PHASECHK.TRANS64.TRYWAIT P0, [UR4+0x28], RZ ;  /* 0x000028ffff0075a7 */ /* 0x000ee20008001104 */
[----:B------:R-:W-:Y:S01]  /*7170*/  SHF.L.U32 R2, R21, 0x1f, RZ ;  /* 0x0000001f15027819 */ /* 0x000fe200000006ff */
[----:B---3--:R-:W-:Y:S06]  /*7180*/  @!P0 BRA `(.L_x_117) ;  /* 0x0000013400588947 */ /* 0x008fec0003800000 */
.L_x_297:
[----:B------:R-:W4:Y:S01]  /*7190*/  SYNCS.PHASECHK.TRANS64.TRYWAIT P0, [UR4+0x8], R2 ;  /* 0x00000802ff0075a7 */ /* 0x000f220008001104 */
[----:B------:R-:W-:Y:S01]  /*71a0*/  BSSY B0, `(.L_x_118) ;  /* 0x0000003000007945 */ /* 0x000fe20003800000 */
[----:B------:R-:W-:-:S03]  /*71b0*/  SHF.L.U32 R26, R26, 0x1f, RZ ;  /* 0x0000001f1a1a7819 */ /* 0x000fc600000006ff */
[----:B----4-:R-:W-:Y:S05]  /*71c0*/  @!P0 BRA `(.L_x_119) ;  /* 0x00000134005c8947 */ /* 0x010fea0003800000 */
.L_x_299:
[----:B------:R-:W-:Y:S05]  /*71d0*/  BSYNC B0 ;  /* 0x0000000000007941 */ /* 0x000fea0003800000 */
.L_x_118:
[----:B------:R-:W5:Y:S01]  /*71e0*/  SYNCS.PHASECHK.TRANS64.TRYWAIT P0, [UR4+0x68], R26 ;  /* 0x0000681aff0075a7 */ /* 0x000f620008001104 */
[----:B------:R-:W-:Y:S01]  /*71f0*/  BSSY B0, `(.L_x_120) ;  /* 0x0000003000007945 */ /* 0x000fe20003800000 */
[----:B------:R-:W-:-:S03]  /*7200*/  SHF.L.U32 R20, R20, 0x1f, RZ ;  /* 0x0000001f14147819 */ /* 0x000fc600000006ff */
[----:B-----5:R-:W-:Y:S05]  /*7210*/  @!P0 BRA `(.L_x_121) ;  /* 0x0000013400608947 */ /* 0x020fea0003800000 */
.L_x_301:
[----:B------:R-:W-:Y:S05]  /*7220*/  BSYNC B0 ;  /* 0x0000000000007941 */ /* 0x000fea0003800000 */
.L_x_120:
[----:B------:R-:W5:Y:S01]  /*7230*/  SYNCS.PHASECHK.TRANS64.TRYWAIT P0, [UR4+0x48], R20 ;  /* 0x00004814ff0075a7 */ /* 0x000f620008001104 */
[----:B------:R-:W-:Y:S01]  /*7240*/  BSSY B0, `(.L_x_122) ;  /* 0x0000003000007945 */ /* 0x000fe20003800000 */
[----:B------:R-:W-:-:S03]  /*7250*/  SHF.L.U32 R4, R23, 0x1f, RZ ;  /* 0x0000001f17047819 */ /* 0x000fc600000006ff */
[----:B-----5:R-:W-:Y:S05]  /*7260*/  @!P0 BRA `(.L_x_123) ;  /* 0x0000013400648947 */ /* 0x020fea0003800000 */
.L_x_303:
[----:B------:R-:W-:Y:S05]  /*7270*/  BSYNC B0 ;  /* 0x0000000000007941 */ /* 0x000fea0003800000 */
.L_x_122:
[----:B------:R-:W5:Y:S01]  /*7280*/  SYNCS.PHASECHK.TRANS64.TRYWAIT P0, [UR4+0x58], R4 ;  /* 0x00005804ff0075a7 */ /* 0x000f620008001104 */
[----:B------:R-:W-:Y:S01]  /*7290*/  BSSY B0, `(.L_x_124) ;  /* 0x0000003000007945 */ /* 0x000fe20003800000 */
[----:B------:R-:W-:-:S03]  /*72a0*/  SHF.L.U32 R2, R25, 0x1f, RZ ;  /* 0x0000001f19027819 */ /* 0x000fc600000006ff */
[----:B-----5:R-:W-:Y:S05]  /*72b0*/  @!P0 BRA `(.L_x_125) ;  /* 0x0000013400688947 */ /* 0x020fea0003800000 */
.L_x_305:
[----:B------:R-:W-:Y:S05]  /*72c0*/  BSYNC B0 ;  /* 0x0000000000007941 */ /* 0x000fea0003800000 */
.L_x_124:
[----:B------:R-:W5:Y:S01]  /*72d0*/  SYNCS.PHASECHK.TRANS64.TRYWAIT P0, [UR4+0x78], R2 ;  /* 0x00007802ff0075a7 */ /* 0x000f620008001104 */
[----:B------:R-:W-:Y:S01]  /*72e0*/  SHF.L.U32 R22, R22, 0x1f, RZ ;  /* 0x0000001f16167819 */ /* 0x000fe200000006ff */
[----:B------:R-:W-:Y:S03]  /*72f0*/  BSSY B0, `(.L_x_126) ;  /* 0x0000003000007945 */ /* 0x000fe60003800000 */
[----:B------:R-:W-:Y:S01]  /*7300*/  MOV R23, R22 ;  /* 0x0000001600177202 */ /* 0x000fe20000000f00 */
[----:B-----5:R-:W-:Y:S05]  /*7310*/  @!P0 BRA `(.L_x_127) ;  /* 0x0000013400688947 */ /* 0x020fea0003800000 */
.L_x_307:
[----:B------:R-:W-:Y:S05]  /*7320*/  BSYNC B0 ;  /* 0x0000000000007941 */ /* 0x000fea0003800000 */
.L_x_126:
[----:B------:R2:W3:Y:S02]  /*7330*/  SYNCS.PHASECHK.TRANS64.TRYWAIT P0, [R33+URZ+0x38], R23 ;  /* 0x00003817210075a7 */ /* 0x0004e400080011ff */
[----:B---3--:R-:W-:Y:S05]  /*7340*/  @!P0 NANOSLEEP.SYNCS 0x989680 ;  /* 0x009896800000895d */ /* 0x008fea0003900000 */
[----:B------:R-:W3:Y:S02]  /*7350*/  @!P0 SYNCS.PHASECHK.TRANS64 P0, [R33+URZ+0x38], R23 ;  /* 0x00003817210085a7 */ /* 0x000ee400080010ff */
[----:B---3--:R-:W-:Y:S05]  /*7360*/  @P0 BRA `(.L_x_116) ;  /* 0x0000000000100947 */ /* 0x008fea0003800000 */
.L_x_128:
[----:B---3--:R3:W2:Y:S02]  /*7370*/  SYNCS.PHASECHK.TRANS64.TRYWAIT P0, [R33+URZ+0x38], R23 ;  /* 0x00003817210075a7 */ /* 0x0086a400080011ff */
[----:B--2---:R-:W-:Y:S05]  /*7380*/  @!P0 NANOSLEEP.SYNCS 0x989680 ;  /* 0x009896800000895d */ /* 0x004fea0003900000 */
[----:B------:R-:W2:Y:S02]  /*7390*/  @!P0 SYNCS.PHASECHK.TRANS64 P0, [R33+URZ+0x38], R23 ;  /* 0x00003817210085a7 */ /* 0x000ea400080010ff */
[----:B--2---:R-:W-:Y:S05]  /*73a0*/  @!P0 BRA `(.L_x_128) ;  /* 0xfffffffc00f08947 */ /* 0x004fea000383ffff */
.L_x_116:
[----:B------:R-:W-:Y:S05]  /*73b0*/  BSYNC B1 ;  /* 0x0000000000017941 */ /* 0x000fea0003800000 */
.L_x_95:
[----:B------:R-:W-:Y:S05]  /*73c0*/  BRA `(.L_x_21) ;  /* 0x0000010c00e87947 */ /* 0x000fea0003800000 */
.L_x_48:
[----:B------:R-:W2:Y:S01]  /*73d0*/  LDL R2, [R1+0x110] ;  /* 0x0001100001027983 */ /* 0x000ea20000100800 */
[----:B------:R-:W-:Y:S02]  /*73e0*/  UIADD3 UR52, UPT, UPT, UR5, 0x120, URZ ;  /* 0x0000012005347890 */ /* 0x000fe4000fffe0ff */
[----:B------:R-:W-:Y:S02]  /*73f0*/  UIADD3 UR51, UPT, UPT, UR5, 0x80, URZ ;  /* 0x0000008005337890 */ /* 0x000fe4000fffe0ff */
[----:B------:R-:W-:Y:S01]  /*7400*/  UIADD3 UR50, UPT, UPT, UR5, 0x100, URZ ;  /* 0x0000010005327890 */ /* 0x000fe2000fffe0ff */
[----:B--2---:R-:W-:-:S13]  /*7410*/  ISETP.NE.AND P0, PT, R2, 0x8, PT ;  /* 0x000000080200780c */ /* 0x004fda0003f05270 */
[----:B------:R-:W-:Y:S05]  /*7420*/  @P0 BRA `(.L_x_129) ;  /* 0x0000009c008c0947 */ /* 0x000fea0003800000 */
.L_x_130:
[----:B------:R-:W-:-:S08]  /*7430*/  NOP ;  /* 0x0000000000007918 */ /* 0x000fd00000000000 */
[----:B------:R-:W0:Y:S02]  /*7440*/  USETMAXREG.TRY_ALLOC.CTAPOOL UP0, 0x80 ;  /* 0x00000080000079c8 */ /* 0x000e240008000600 */
[----:B0-----:R-:W-:Y:S05]  /*7450*/  BRA.U !UP0, `(.L_x_130) ;  /* 0xfffffffd08f47547 */ /* 0x001fea000b83ffff */
[----:B------:R-:W2:Y:S01]  /*7460*/  LDL R2, [R1+0xa0] ;  /* 0x0000a00001027983 */ /* 0x000ea20000100800 */
[----:B------:R-:W-:Y:S01]  /*7470*/  ISETP.NE.AND P0, PT, R63, RZ, PT ;  /* 0x000000ff3f00720c */ /* 0x000fe20003f05270 */
[----:B------:R-:W-:-:S03]  /*7480*/  IMAD.MOV.U32 R3, RZ, RZ, 0x1 ;  /* 0x00000001ff037424 */ /* 0x000fc600078e00ff */
[----:B------:R-:W-:Y:S02]  /*7490*/  SEL R37, RZ, 0x1, P0 ;  /* 0x00000001ff257807 */ /* 0x000fe40000000000 */
[----:B------:R-:W-:Y:S02]  /*74a0*/  ISETP.NE.AND P0, PT, R63, RZ, PT ;  /* 0x000000ff3f00720c */ /* 0x000fe40003f05270 */
[----:B--2---:R-:W-:-:S04]  /*74b0*/  LEA.HI R0, R2, R2, RZ, 0x1 ;  /* 0x0000000202007211 */ /* 0x004fc800078f08ff */
[----:B------:R-:W-:-:S05]  /*74c0*/  LOP3.LUT R0, R0, 0xfffffffe, RZ, 0xc0, !PT ;  /* 0xfffffffe00007812 */ /* 0x000fca00078ec0ff */
[----:B------:R-:W-:-:S05]  /*74d0*/  IMAD.IADD R2, R2, 0x1, -R0 ;  /* 0x0000000102027824 */ /* 0x000fca00078e0a00 */
[----:B------:R-:W-:Y:S01]  /*74e0*/  LOP3.LUT R0, R2, 0x1, RZ, 0x3c, !PT ;  /* 0x0000000102007812 */ /* 0x000fe200078e3cff */
[----:B------:R0:W-:Y:S03]  /*74f0*/  STL [R1+0x10c], R2 ;  /* 0x00010c0201007387 */ /* 0x0001e60000100800 */
[C---:B------:R-:W-:Y:S02]  /*7500*/  SHF.L.U32 R0, R3.reuse, R0, RZ ;  /* 0x0000000003007219 */ /* 0x040fe400000006ff */
[----:B0-----:R-:W-:Y:S02]  /*7510*/  SHF.L.U32 R2, R3, R2, RZ ;  /* 0x0000000203027219 */ /* 0x001fe400000006ff */
[----:B------:R-:W-:Y:S02]  /*7520*/  SEL R3, RZ, 0x1, !P0 ;  /* 0x00000001ff037807 */ /* 0x000fe40004000000 */
[----:B------:R-:W-:-:S03]  /*7530*/  LOP3.LUT R27, R0, R2, RZ, 0xfc, !PT ;  /* 0x00000002001b7212 */ /* 0x000fc600078efcff */
[----:B------:R0:W-:Y:S01]  /*7540*/  STL [R1+0xb8], R3 ;  /* 0x0000b80301007387 */ /* 0x0001e20000100800 */
[----:B------:R-:W-:Y:S05]  /*7550*/  @P0 BRA `(.L_x_131) ;  /* 0x00000034006c0947 */ /* 0x000fea0003800000 */
[----:B0-----:R-:W0:Y:S01]  /*7560*/  S2R R3, SR_CgaCtaId ;  /* 0x0000000000037919 */ /* 0x001e220000008800 */
[----:B------:R-:W-:Y:S01]  /*7570*/  MOV R11, 0x400 ;  /* 0x00000400000b7802 */ /* 0x000fe20000000f00 */
[----:B------:R-:W-:Y:S01]  /*7580*/  IMAD.MOV.U32 R64, RZ, RZ, -0x80000000 ;  /* 0x80000000ff407424 */ /* 0x000fe200078e00ff */
[----:B------:R-:W-:Y:S01]  /*7590*/  SEL R2, RZ, 0x4000, P2 ;  /* 0x00004000ff027807 */ /* 0x000fe20001000000 */
[----:B------:R-:W-:-:S05]  /*75a0*/  IMAD.MOV.U32 R62, RZ, RZ, 0x10102490 ;  /* 0x10102490ff3e7424 */ /* 0x000fca00078e00ff */
[----:B------:R-:W-:-:S05]  /*75b0*/  SEL R0, R62, 0x10100490, !P3 ;  /* 0x101004903e007807 */ /* 0x000fca0005800000 */
[----:B------:R-:W-:-:S05]  /*75c0*/  IMAD.IADD R8, R2, 0x1, R0 ;  /* 0x0000000102087824 */ /* 0x000fca00078e0200 */
[----:B------:R-:W-:Y:S02]  /*75d0*/  R2UR UR8, R8 ;  /* 0x00000000080872ca */ /* 0x000fe400000e0000 */
[----:B0-----:R-:W-:Y:S01]  /*75e0*/  LEA R11, R3, R11, 0x18 ;  /* 0x0000000b030b7211 */ /* 0x001fe200078ec0ff */
[----:B------:R0:W-:Y:S03]  /*75f0*/  STL [R1+0xa0], R3 ;  /* 0x0000a00301007387 */ /* 0x0001e60000100800 */
[----:B------:R-:W1:Y:S07]  /*7600*/  SYNCS.PHASECHK.TRANS64.TRYWAIT P0, [R11+URZ+0x88], R64 ;  /* 0x000088400b0075a7 */ /* 0x000e6e00080011ff */
[----:B0-----:R-:W-:Y:S01]  /*7610*/  IMAD.U32 R3, RZ, RZ, UR8 ;  /* 0x00000008ff037e24 */ /* 0x001fe2000f8e00ff */
[----:B-1----:R-:W-:Y:S06]  /*7620*/  @!P0 BRA `(.L_x_132) ;  /* 0x0000013000bc8947 */ /* 0x002fec0003800000 */
.L_x_309:
[----:B------:R-:W1:Y:S02]  /*7630*/  SYNCS.PHASECHK.TRANS64.TRYWAIT P0, [R11+URZ+0x10], RZ ;  /* 0x000010ff0b0075a7 */ /* 0x000e6400080011ff */
[----:B-1----:R-:W-:Y:S05]  /*7640*/  @!P0 BRA `(.L_x_133) ;  /* 0x0000013000d08947 */ /* 0x002fea0003800000 */
.L_x_310:
[----:B------:R-:W2:Y:S02]  /*7650*/  SYNCS.PHASECHK.TRANS64.TRYWAIT P0, [R11+URZ], RZ ;  /* 0x000000ff0b0075a7 */ /* 0x000ea400080011ff */
[----:B--2---:R-:W-:Y:S05]  /*7660*/  @!P0 BRA `(.L_x_134) ;  /* 0x0000013000dc8947 */ /* 0x004fea0003800000 */
.L_x_311:
[----:B------:R-:W-:Y:S01]  /*7670*/  ELECT P0, URZ, PT ;  /* 0x0000000000ff782f */ /* 0x000fe20003800000 */
[----:B------:R-:W-:Y:S01]  /*7680*/  VIADD R0, R14, 0x306 ;  /* 0x000003060e007836 */ /* 0x000fe20000000000 */
[----:B------:R-:W-:Y:S02]  /*7690*/  R2UR UR8, R8 ;  /* 0x00000000080872ca */ /* 0x000fe400000e0000 */
[----:B------:R-:W-:Y:S02]  /*76a0*/  MOV.SPILL R47, UR5 ;  /* 0x00000005002f7c02 */ /* 0x000fe40009000f00 */
[----:B------:R-:W-:Y:S02]  /*76b0*/  R2UR UR10, R0 ;  /* 0x00000000000a72ca */ /* 0x000fe400000e0000 */
[----:B------:R-:W-:Y:S02]  /*76c0*/  MOV.SPILL R46, UR4 ;  /* 0x00000004002e7c02 */ /* 0x000fe40009000f00 */
[----:B------:R-:W-:-:S02]  /*76d0*/  MOV.SPILL R49, UR7 ;  /* 0x0000000700317c02 */ /* 0x000fc40009000f00 */
[----:B------:R-:W-:Y:S01]  /*76e0*/  MOV.SPILL R48, UR6 ;  /* 0x0000000600307c02 */ /* 0x000fe20009000f00 */
[----:B------:R-:W-:Y:S01]  /*76f0*/  @P0 IMAD.MOV.U32 R2, RZ, RZ, RZ ;  /* 0x000000ffff020224 */ /* 0x000fe200078e00ff */
[----:B------:R-:W-:Y:S01]  /*7700*/  @P0 R2UR UR61, R3 ;  /* 0x00000000033d02ca */ /* 0x000fe200000e0000 */
[----:B------:R-:W-:Y:S01]  /*7710*/  IMAD.U32 R3, RZ, RZ, UR8 ;  /* 0x00000008ff037e24 */ /* 0x000fe2000f8e00ff */
[----:B------:R-:W-:Y:S02]  /*7720*/  MOV.SPILL R61, UR67 ;  /* 0x00000043003d7c02 */ /* 0x000fe40009000f00 */
[----:B------:R-:W-:Y:S01]  /*7730*/  @P0 R2UR UR60, R2 ;  /* 0x00000000023c02ca */ /* 0x000fe200000e0000 */
[----:B------:R-:W-:Y:S01]  /*7740*/  VIADD R2, R9, 0xc06 ;  /* 0x00000c0609027836 */ /* 0x000fe20000000000 */
[----:B------:R-:W-:Y:S01]  /*7750*/  ELECT P0, URZ, PT ;  /* 0x0000000000ff782f */ /* 0x000fe20003800000 */
[----:B------:R-:W-:Y:S01]  /*7760*/  IMAD.U32 R6, RZ, RZ, UR10 ;  /* 0x0000000aff067e24 */ /* 0x000fe2000f8e00ff */
[----:B------:R-:W-:-:S02]  /*7770*/  MOV.SPILL R60, UR66 ;  /* 0x00000042003c7c02 */ /* 0x000fc40009000f00 */
[----:B------:R-:W-:Y:S02]  /*7780*/  R2UR UR9, R2 ;  /* 0x00000000020972ca */ /* 0x000fe400000e0000 */
[----:B------:R-:W-:Y:S02]  /*7790*/  MOV.SPILL R59, UR65 ;  /* 0x00000041003b7c02 */ /* 0x000fe40009000f00 */
[----:B------:R-:W-:Y:S02]  /*77a0*/  MOV.SPILL R58, UR64 ;  /* 0x00000040003a7c02 */ /* 0x000fe40009000f00 */
[----:B------:R-:W-:Y:S01]  /*77b0*/  MOV.SPILL R57, UR63 ;  /* 0x0000003f00397c02 */ /* 0x000fe20009000f00 */
[----:B------:R-:W-:Y:S01]  /*77c0*/  UTCHMMA.2CTA gdesc[UR70], gdesc[UR68], tmem[UR50], tmem[UR60], idesc[UR61], !UPT ;  /* 0x00ff3c44460075ea */ /* 0x000fe2000fa00032 */
[----:B------:R-:W-:Y:S01]  /*77d0*/  MOV.SPILL R56, UR62 ;  /* 0x0000003e00387c02 */ /* 0x000fe20009000f00 */
[----:B------:R-:W-:Y:S01]  /*77e0*/  @P0 IMAD.MOV.U32 R7, RZ, RZ, 0x40004040 ;  /* 0x40004040ff070424 */ /* 0x000fe200078e00ff */
[----:B------:R-:W-:Y:S01]  /*77f0*/  @P0 R2UR UR28, R6 ;  /* 0x00000000061c02ca */ /* 0x000fe200000e0000 */
[----:B0-----:R-:W-:Y:S01]  /*7800*/  @P0 IMAD.MOV.U32 R5, RZ, RZ, 0x40004040 ;  /* 0x40004040ff050424 */ /* 0x001fe200078e00ff */
[----:B------:R-:W-:Y:S01]  /*7810*/  @P0 R2UR UR15, R3 ;  /* 0x00000000030f02ca */ /* 0x000fe200000e0000 */
[----:B------:R-:W-:Y:S01]  /*7820*/  IMAD.U32 R4, RZ, RZ, UR9 ;  /* 0x00000009ff047e24 */ /* 0x000fe2000f8e00ff */
[----:B------:R-:W-:Y:S01]  /*7830*/  @P0 R2UR UR29, R7 ;  /* 0x00000000071d02ca */ /* 0x000fe200000e0000 */
[----:B------:R-:W-:Y:S01]  /*7840*/  @P0 IMAD.MOV.U32 R2, RZ, RZ, RZ ;  /* 0x000000ffff020224 */ /* 0x000fe200078e00ff */
[----:B------:R-:W-:-:S02]  /*7850*/  @P0 R2UR UR27, R5 ;  /* 0x00000000051b02ca */ /* 0x000fc400000e0000 */
[----:B------:R-:W-:Y:S02]  /*7860*/  @P0 R2UR UR26, R4 ;  /* 0x00000000041a02ca */ /* 0x000fe400000e0000 */
[----:B------:R-:W-:Y:S02]  /*7870*/  @P0 R2UR UR14, R2 ;  /* 0x00000000020e02ca */ /* 0x000fe400000e0000 */
[----:B------:R-:W-:Y:S02]  /*7880*/  ELECT P0, URZ, PT ;  /* 0x0000000000ff782f */ /* 0x000fe40003800000 */
[----:B------:R-:W-:Y:S02]  /*7890*/  MOV.SPILL R55, UR59 ;  /* 0x0000003b00377c02 */ /* 0x000fe40009000f00 */
[----:B------:R-:W-:Y:S02]  /*78a0*/  MOV.SPILL R44, UR28 ;  /* 0x0000001c002c7c02 */ /* 0x000fe40009000f00 */
[----:B------:R-:W-:-:S02]  /*78b0*/  MOV.SPILL R40, UR15 ;  /* 0x0000000f00287c02 */ /* 0x000fc40009000f00 */
[----:B------:R-:W-:Y:S02]  /*78c0*/  MOV.SPILL R45, UR29 ;  /* 0x0000001d002d7c02 */ /* 0x000fe40009000f00 */
[----:B------:R-:W-:Y:S02]  /*78d0*/  MOV.SPILL R43, UR27 ;  /* 0x0000001b002b7c02 */ /* 0x000fe40009000f00 */
[----:B------:R-:W-:Y:S01]  /*78e0*/  MOV.SPILL R42, UR26 ;  /* 0x0000001a002a7c02 */ /* 0x000fe20009000f00 */
[----:B------:R-:W-:Y:S01]  /*78f0*/  @P0 VIADD R2, R11, 0x8 ;  /* 0x000000080b020836 */ /* 0x000fe20000000000 */
[----:B------:R-:W-:Y:S02]  /*7900*/  @P0 LOP3.LUT R0, R27, 0xffff, RZ, 0xc0, !PT ;  /* 0x0000ffff1b000812 */ /* 0x000fe400078ec0ff */
[----:B------:R-:W-:Y:S02]  /*7910*/  MOV.SPILL R38, UR14 ;  /* 0x0000000e00267c02 */ /* 0x000fe40009000f00 */
[----:B------:R-:W-:-:S02]  /*7920*/  @P0 R2UR UR13, R2 ;  /* 0x00000000020d02ca */ /* 0x000fc400000e0000 */
[----:B------:R-:W-:Y:S02]  /*7930*/  @P0 R2UR UR12, R0 ;  /* 0x00000000000c02ca */ /* 0x000fe400000e0000 */
[----:B------:R-:W-:Y:S02]  /*7940*/  ELECT P0, URZ, PT ;  /* 0x0000000000ff782f */ /* 0x000fe40003800000 */
[----:B------:R-:W-:Y:S02]  /*7950*/  MOV.SPILL R54, UR58 ;  /* 0x0000003a00367c02 */ /* 0x000fe40009000f00 */
[----:B------:R-:W-:Y:S02]  /*7960*/  MOV.SPILL R53, UR57 ;  /* 0x0000003900357c02 */ /* 0x000fe40009000f00 */
[----:B------:R-:W-:Y:S02]  /*7970*/  MOV.SPILL R52, UR56 ;  /* 0x0000003800347c02 */ /* 0x000fe40009000f00 */
[----:B------:R-:W-:-:S02]  /*7980*/  MOV.SPILL R51, UR54 ;  /* 0x0000003600337c02 */ /* 0x000fc40009000f00 */
[----:B------:R-:W-:Y:S02]  /*7990*/  MOV.SPILL R50, UR52 ;  /* 0x0000003400327c02 */ /* 0x000fe40009000f00 */
[----:B------:R-:W-:Y:S01]  /*79a0*/  MOV.SPILL R26, UR13 ;  /* 0x0000000d001a7c02 */ /* 0x000fe20009000f00 */
[----:B------:R-:W-:Y:S01]  /*79b0*/  @P0 VIADD R0, R11, 0x80 ;  /* 0x000000800b000836 */ /* 0x000fe20000000000 */
[----:B------:R-:W-:-:S04]  /*79c0*/  MOV.SPILL R15, UR12 ;  /* 0x0000000c000f7c02 */ /* 0x000fc80009000f00 */
[----:B------:R-:W-:Y:S02]  /*79d0*/  @P0 R2UR UR11, R0 ;  /* 0x00000000000b02ca */ /* 0x000fe400000e0000 */
[----:B------:R-:W-:-:S11]  /*79e0*/  ELECT P0, URZ, PT ;  /* 0x0000000000ff782f */ /* 0x000fd60003800000 */
[----:B------:R-:W-:Y:S02]  /*79f0*/  MOV.SPILL R12, UR11 ;  /* 0x0000000b000c7c02 */ /* 0x000fe40009000f00 */
[----:B------:R-:W-:Y:S01]  /*7a00*/  @P0 VIADD R2, R14, 0x2 ;  /* 0x000000020e020836 */ /* 0x000fe20000000000 */
[----:B------:R-:W-:Y:S01]  /*7a10*/  @P0 R2UR UR25, R3 ;  /* 0x00000000031902ca */ /* 0x000fe200000e0000 */
[----:B------:R-:W-:Y:S02]  /*7a20*/  @P0 VIADD R0, R9, 0x2 ;  /* 0x0000000209000836 */ /* 0x000fe40000000000 */
[----:B------:R-:W-:Y:S01]  /*7a30*/  @P0 IMAD.MOV.U32 R7, RZ, RZ, 0x40004040 ;  /* 0x40004040ff070424 */ /* 0x000fe200078e00ff */
[----:B------:R-:W-:Y:S01]  /*7a40*/  @P0 R2UR UR10, R2 ;  /* 0x00000000020a02ca */ /* 0x000fe200000e0000 */
[----:B------:R-:W-:Y:S01]  /*7a50*/  @P0 IMAD.MOV.U32 R2, RZ, RZ, RZ ;  /* 0x000000ffff020224 */ /* 0x000fe200078e00ff */
[----:B------:R-:W-:Y:S01]  /*7a60*/  @P0 R2UR UR9, R0 ;  /* 0x00000000000902ca */ /* 0x000fe200000e0000 */
[----:B------:R-:W-:Y:S01]  /*7a70*/  @P0 IMAD.MOV.U32 R5, RZ, RZ, 0x40004040 ;  /* 0x40004040ff050424 */ /* 0x000fe200078e00ff */
[----:B------:R-:W-:-:S02]  /*7a80*/  @P0 R2UR UR49, R7 ;  /* 0x00000000073102ca */ /* 0x000fc400000e0000 */
[----:B------:R-:W-:Y:S02]  /*7a90*/  @P0 R2UR UR24, R2 ;  /* 0x00000000021802ca */ /* 0x000fe400000e0000 */
[----:B------:R-:W-:-:S05]  /*7aa0*/  @P0 R2UR UR47, R5 ;  /* 0x00000000052f02ca */ /* 0x000fca00000e0000 */
[----:B------:R-:W-:Y:S02]  /*7ab0*/  IMAD.U32 R6, RZ, RZ, UR10 ;  /* 0x0000000aff067e24 */ /* 0x000fe4000f8e00ff */
[----:B------:R-:W-:-:S03]  /*7ac0*/  IMAD.U32 R4, RZ, RZ, UR9 ;  /* 0x00000009ff047e24 */ /* 0x000fc6000f8e00ff */
[----:B------:R-:W-:Y:S02]  /*7ad0*/  @P0 R2UR UR48, R6 ;  /* 0x00000000063002ca */ /* 0x000fe400000e0000 */
[----:B------:R-:W-:Y:S02]  /*7ae0*/  @P0 R2UR UR46, R4 ;  /* 0x00000000042e02ca */ /* 0x000fe400000e0000 */
[----:B------:R-:W-:-:S11]  /*7af0*/  ELECT P0, URZ, PT ;  /* 0x0000000000ff782f */ /* 0x000fd60003800000 */
[----:B------:R-:W-:Y:S02]  /*7b00*/  UTCHMMA.2CTA gdesc[UR46], gdesc[UR48], tmem[UR50], tmem[UR24], idesc[UR25], UPT ;  /* 0x00ff18302e0075ea */ /* 0x000fe4000ba00032 */
        /* <DEDUP_REMOVED lines=33> */
[----:B------:R0:W-:Y:S02]  /*7d20*/  UTCHMMA.2CTA gdesc[UR38], gdesc[UR40], tmem[UR50], tmem[UR20], idesc[UR21], UPT ;  /* 0x00ff1428260075ea */ /* 0x0001e4000ba00032 */
        /* <DEDUP_REMOVED lines=60> */
[----:B------:R-:W-:-:S03]  /*80f0*/  @P0 R2UR UR4, R2 ;  /* 0x00000000020402ca */ /* 0x000fc600000e0000 */
[----:B------:R-:W-:Y:S01]  /*8100*/  IMAD.U32 R35, RZ, RZ, UR5 ;  /* 0x00000005ff237e24 */ /* 0x000fe2000f8e00ff */
[----:B------:R-:W-:-:S03]  /*8110*/  @P0 R2UR UR5, R5 ;  /* 0x00000000050502ca */ /* 0x000fc600000e0000 */
[----:B------:R-:W-:Y:S01]  /*8120*/  IMAD.U32 R6, RZ, RZ, UR10 ;  /* 0x0000000aff067e24 */ /* 0x000fe2000f8e00ff */
[----:B0-----:R-:W-:Y:S01]  /*8130*/  R2UR UR41, R35 ;  /* 0x00000000232972ca */ /* 0x001fe200000e0000 */
[----:B------:R-:W-:Y:S02]  /*8140*/  IMAD.U32 R4, RZ, RZ, UR9 ;  /* 0x00000009ff047e24 */ /* 0x000fe4000f8e00ff */
[----:B------:R-:W-:Y:S01]  /*8150*/  IMAD.U32 R33, RZ, RZ, UR7 ;  /* 0x00000007ff217e24 */ /* 0x000fe2000f8e00ff */
[----:B------:R-:W-:Y:S01]  /*8160*/  @P0 R2UR UR6, R6 ;  /* 0x00000000060602ca */ /* 0x000fe200000e0000 */
[----:B------:R-:W-:Y:S01]  /*8170*/  IMAD.U32 R34, RZ, RZ, UR4 ;  /* 0x00000004ff227e24 */ /* 0x000fe2000f8e00ff */
[----:B------:R-:W-:Y:S02]  /*8180*/  @P0 R2UR UR4, R4 ;  /* 0x00000000040402ca */ /* 0x000fe400000e0000 */
[----:B------:R-:W-:Y:S02]  /*8190*/  ELECT P0, URZ, PT ;  /* 0x0000000000ff782f */ /* 0x000fe40003800000 */
[----:B------:R-:W-:-:S02]  /*81a0*/  R2UR UR21, R33 ;  /* 0x00000000211572ca */ /* 0x000fc400000e0000 */
[----:B------:R-:W-:-:S05]  /*81b0*/  R2UR UR40, R34 ;  /* 0x00000000222872ca */ /* 0x000fca00000e0000 */
[----:B------:R-:W-:-:S04]  /*81c0*/  IMAD.U32 R32, RZ, RZ, UR6 ;  /* 0x00000006ff207e24 */ /* 0x000fc8000f8e00ff */
[----:B------:R-:W-:Y:S01]  /*81d0*/  @P0 VIADD R0, R14, 0x200 ;  /* 0x000002000e000836 */ /* 0x000fe20000000000 */
[----:B------:R-:W-:Y:S01]  /*81e0*/  @P0 R2UR UR9, R3 ;  /* 0x00000000030902ca */ /* 0x000fe200000e0000 */
[----:B------:R-:W-:Y:S01]  /*81f0*/  @P0 IMAD.MOV.U32 R2, RZ, RZ, RZ ;  /* 0x000000ffff020224 */ /* 0x000fe200078e00ff */
[----:B------:R-:W-:Y:S01]  /*8200*/  R2UR UR20, R32 ;  /* 0x00000000201472ca */ /* 0x000fe200000e0000 */
[----:B------:R-:W-:Y:S01]  /*8210*/  @P0 IMAD.MOV.U32 R7, RZ, RZ, 0x40004040 ;  /* 0x40004040ff070424 */ /* 0x000fe200078e00ff */
[----:B------:R-:W-:Y:S01]  /*8220*/  @P0 R2UR UR8, R0 ;  /* 0x00000000000802ca */ /* 0x000fe200000e0000 */
[----:B------:R-:W-:Y:S02]  /*8230*/  @P0 VIADD R0, R9, 0x800 ;  /* 0x0000080009000836 */ /* 0x000fe40000000000 */
[----:B------:R-:W-:Y:S01]  /*8240*/  @P0 IMAD.MOV.U32 R5, RZ, RZ, 0x40004040 ;  /* 0x40004040ff050424 */ /* 0x000fe200078e00ff */
[----:B------:R-:W-:-:S04]  /*8250*/  @P0 R2UR UR11, R7 ;  /* 0x00000000070b02ca */ /* 0x000fc800000e0000 */
[----:B------:R-:W-:Y:S01]  /*8260*/  @P0 R2UR UR7, R5 ;  /* 0x00000000050702ca */ /* 0x000fe200000e0000 */
[----:B------:R-:W-:-:S04]  /*8270*/  IMAD.U32 R25, RZ, RZ, UR9 ;  /* 0x00000009ff197e24 */ /* 0x000fc8000f8e00ff */
[----:B------:R-:W-:Y:S01]  /*8280*/  IMAD.U32 R6, RZ, RZ, UR8 ;  /* 0x00000008ff067e24 */ /* 0x000fe2000f8e00ff */
[----:B------:R-:W-:Y:S02]  /*8290*/  @P0 R2UR UR8, R0 ;  /* 0x00000000000802ca */ /* 0x000fe400000e0000 */
[----:B------:R-:W-:Y:S01]  /*82a0*/  R2UR UR43, R25 ;  /* 0x00000000192b72ca */ /* 0x000fe200000e0000 */
[----:B------:R-:W-:Y:S01]  /*82b0*/  IMAD.U32 R31, RZ, RZ, UR11 ;  /* 0x0000000bff1f7e24 */ /* 0x000fe2000f8e00ff */
[----:B------:R-:W-:-:S03]  /*82c0*/  @P0 R2UR UR10, R6 ;  /* 0x00000000060a02ca */ /* 0x000fc600000e0000 */
[----:B------:R-:W-:Y:S01]  /*82d0*/  IMAD.U32 R29, RZ, RZ, UR7 ;  /* 0x00000007ff1d7e24 */ /* 0x000fe2000f8e00ff */
[----:B------:R-:W-:-:S04]  /*82e0*/  R2UR UR45, R31 ;  /* 0x000000001f2d72ca */ /* 0x000fc800000e0000 */
[----:B------:R-:W-:Y:S01]  /*82f0*/  R2UR UR23, R29 ;  /* 0x000000001d1772ca */ /* 0x000fe200000e0000 */
[----:B------:R-:W-:Y:S01]  /*8300*/  IMAD.U32 R4, RZ, RZ, UR8 ;  /* 0x00000008ff047e24 */ /* 0x000fe2000f8e00ff */
[----:B------:R-:W-:-:S03]  /*8310*/  @P0 R2UR UR8, R2 ;  /* 0x00000000020802ca */ /* 0x000fc600000e0000 */
[----:B------:R-:W-:Y:S01]  /*8320*/  IMAD.U32 R30, RZ, RZ, UR10 ;  /* 0x0000000aff1e7e24 */ /* 0x000fe2000f8e00ff */
[----:B------:R-:W-:Y:S02]  /*8330*/  @P0 R2UR UR6, R4 ;  /* 0x00000000040602ca */ /* 0x000fe400000e0000 */
[----:B------:R-:W-:Y:S02]  /*8340*/  ELECT P0, URZ, PT ;  /* 0x0000000000ff782f */ /* 0x000fe40003800000 */
[----:B------:R-:W-:-:S05]  /*8350*/  R2UR UR44, R30 ;  /* 0x000000001e2c72ca */ /* 0x000fca00000e0000 */
[----:B------:R-:W-:Y:S01]  /*8360*/  IMAD.U32 R24, RZ, RZ, UR8 ;  /* 0x00000008ff187e24 */ /* 0x000fe2000f8e00ff */
[----:B------:R-:W-:-:S03]  /*8370*/  R2UR UR8, R8 ;  /* 0x00000000080872ca */ /* 0x000fc600000e0000 */
[----:B------:R-:W-:Y:S01]  /*8380*/  IMAD.U32 R28, RZ, RZ, UR6 ;  /* 0x00000006ff1c7e24 */ /* 0x000fe2000f8e00ff */
[----:B------:R-:W-:Y:S01]  /*8390*/  R2UR UR42, R24 ;  /* 0x00000000182a72ca */ /* 0x000fe200000e0000 */
[----:B------:R-:W-:Y:S02]  /*83a0*/  @P0 VIADD R0, R14, 0x202 ;  /* 0x000002020e000836 */ /* 0x000fe40000000000 */
[----:B------:R-:W-:Y:S01]  /*83b0*/  @P0 IMAD.MOV.U32 R2, RZ, RZ, RZ ;  /* 0x000000ffff020224 */ /* 0x000fe200078e00ff */
[----:B------:R-:W-:Y:S01]  /*83c0*/  R2UR UR22, R28 ;  /* 0x000000001c1672ca */ /* 0x000fe200000e0000 */
[----:B------:R-:W-:Y:S02]  /*83d0*/  @P0 IMAD.MOV.U32 R7, RZ, RZ, 0x40004040 ;  /* 0x40004040ff070424 */ /* 0x000fe400078e00ff */
[----:B------:R-:W-:Y:S02]  /*83e0*/  @P0 IMAD.MOV.U32 R5, RZ, RZ, 0x40004040 ;  /* 0x40004040ff050424 */ /* 0x000fe400078e00ff */
[----:B------:R-:W-:Y:S01]  /*83f0*/  IMAD.U32 R3, RZ, RZ, UR8 ;  /* 0x00000008ff037e24 */ /* 0x000fe2000f8e00ff */
[----:B------:R-:W-:Y:S01]  /*8400*/  @P0 R2UR UR8, R0 ;  /* 0x00000000000802ca */ /* 0x000fe200000e0000 */
[----:B------:R-:W-:Y:S01]  /*8410*/  @P0 VIADD R0, R9, 0x802 ;  /* 0x0000080209000836 */ /* 0x000fe20000000000 */
[----:B------:R-:W-:-:S02]  /*8420*/  @P0 R2UR UR11, R7 ;  /* 0x00000000070b02ca */ /* 0x000fc400000e0000 */
[----:B------:R-:W-:Y:S02]  /*8430*/  @P0 R2UR UR9, R3 ;  /* 0x00000000030902ca */ /* 0x000fe400000e0000 */
[----:B------:R-:W-:-:S07]  /*8440*/  @P0 R2UR UR7, R5 ;  /* 0x00000000050702ca */ /* 0x000fce00000e0000 */
[----:B------:R-:W-:Y:S01]  /*8450*/  IMAD.U32 R6, RZ, RZ, UR8 ;  /* 0x00000008ff067e24 */ /* 0x000fe2000f8e00ff */
[----:B------:R-:W-:Y:S01]  /*8460*/  @P0 R2UR UR8, R0 ;  /* 0x00000000000802ca */ /* 0x000fe200000e0000 */
[----:B------:R-:W-:Y:S02]  /*8470*/  IMAD.U32 R23, RZ, RZ, UR11 ;  /* 0x0000000bff177e24 */ /* 0x000fe4000f8e00ff */
[----:B------:R-:W-:Y:S01]  /*8480*/  IMAD.U32 R19, RZ, RZ, UR9 ;  /* 0x00000009ff137e24 */ /* 0x000fe2000f8e00ff */
[----:B------:R-:W-:Y:S01]  /*8490*/  @P0 R2UR UR10, R6 ;  /* 0x00000000060a02ca */ /* 0x000fe200000e0000 */
[----:B------:R-:W-:Y:S01]  /*84a0*/  IMAD.U32 R21, RZ, RZ, UR7 ;  /* 0x00000007ff157e24 */ /* 0x000fe2000f8e00ff */
[----:B------:R-:W-:Y:S01]  /*84b0*/  R2UR UR49, R23 ;  /* 0x00000000173172ca */ /* 0x000fe200000e0000 */
[----:B------:R-:W-:Y:S01]  /*84c0*/  UMOV UR9, UR5 ;  /* 0x0000000500097c82 */ /* 0x000fe20008000000 */
[----:B------:R-:W-:Y:S02]  /*84d0*/  R2UR UR47, R19 ;  /* 0x00000000132f72ca */ /* 0x000fe400000e0000 */
[----:B------:R-:W-:-:S03]  /*84e0*/  R2UR UR25, R21 ;  /* 0x00000000151972ca */ /* 0x000fc600000e0000 */
        /* <DEDUP_REMOVED lines=14> */
[----:B------:R-:W-:Y:S01]  /*85d0*/  @P0 IMAD.MOV.U32 R5, RZ, RZ, 0x40004040 ;  /* 0x40004040ff050424 */ /* 0x000fe200078e00ff */
[----:B------:R-:W-:Y:S01]  /*85e0*/  @P0 R2UR UR6, R2 ;  /* 0x00000000020602ca */ /* 0x000fe200000e0000 */
[----:B------:R-:W-:Y:S01]  /*85f0*/  IMAD.U32 R3, RZ, RZ, UR8 ;  /* 0x00000008ff037e24 */ /* 0x000fe2000f8e00ff */
[----:B------:R-:W-:Y:S01]  /*8600*/  @P0 R2UR UR8, R0 ;  /* 0x00000000000802ca */ /* 0x000fe200000e0000 */
[----:B------:R-:W-:Y:S01]  /*8610*/  @P0 VIADD R0, R9, 0x804 ;  /* 0x0000080409000836 */ /* 0x000fe20000000000 */
[----:B------:R-:W-:-:S02]  /*8620*/  @P0 R2UR UR11, R7 ;  /* 0x00000000070b02ca */ /* 0x000fc400000e0000 */
[----:B------:R-:W-:Y:S02]  /*8630*/  @P0 R2UR UR7, R3 ;  /* 0x00000000030702ca */ /* 0x000fe400000e0000 */
[----:B------:R-:W-:-:S05]  /*8640*/  @P0 R2UR UR13, R5 ;  /* 0x00000000050d02ca */ /* 0x000fca00000e0000 */
[----:B------:R-:W-:Y:S02]  /*8650*/  IMAD.U32 R16, RZ, RZ, UR6 ;  /* 0x00000006ff107e24 */ /* 0x000fe4000f8e00ff */
[----:B------:R-:W-:Y:S01]  /*8660*/  IMAD.U32 R6, RZ, RZ, UR8 ;  /* 0x00000008ff067e24 */ /* 0x000fe2000f8e00ff */
[----:B------:R-:W-:Y:S02]  /*8670*/  @P0 R2UR UR8, R0 ;  /* 0x00000000000802ca */ /* 0x000fe400000e0000 */
[----:B------:R-:W-:Y:S01]  /*8680*/  R2UR UR60, R16 ;  /* 0x00000000103c72ca */ /* 0x000fe200000e0000 */
[----:B------:R-:W-:Y:S01]  /*8690*/  IMAD.U32 R17, RZ, RZ, UR7 ;  /* 0x00000007ff117e24 */ /* 0x000fe2000f8e00ff */
[----:B------:R-:W-:-:S04]  /*86a0*/  @P0 R2UR UR10, R6 ;  /* 0x00000000060a02ca */ /* 0x000fc800000e0000 */
[----:B------:R-:W-:-:S05]  /*86b0*/  R2UR UR61, R17 ;  /* 0x00000000113d72ca */ /* 0x000fca00000e0000 */
[----:B------:R-:W-:Y:S01]  /*86c0*/  IMAD.U32 R4, RZ, RZ, UR8 ;  /* 0x00000008ff047e24 */ /* 0x000fe2000f8e00ff */
[----:B------:R-:W-:-:S04]  /*86d0*/  R2UR UR8, R8 ;  /* 0x00000000080872ca */ /* 0x000fc800000e0000 */
[----:B------:R-:W-:Y:S02]  /*86e0*/  @P0 R2UR UR12, R4 ;  /* 0x00000000040c02ca */ /* 0x000fe400000e0000 */
[----:B------:R-:W-:-:S07]  /*86f0*/  ELECT P0, URZ, PT ;  /* 0x0000000000ff782f */ /* 0x000fce0003800000 */
[----:B------:R-:W-:-:S06]  /*8700*/  IMAD.U32 R3, RZ, RZ, UR8 ;  /* 0x00000008ff037e24 */ /* 0x000fcc000f8e00ff */
[----:B------:R-:W-:Y:S01]  /*8710*/  @P0 VIADD R0, R14, 0x206 ;  /* 0x000002060e000836 */ /* 0x000fe20000000000 */
[----:B------:R-:W-:Y:S01]  /*8720*/  @P0 R2UR UR15, R3 ;  /* 0x00000000030f02ca */ /* 0x000fe200000e0000 */
[----:B------:R-:W-:Y:S02]  /*8730*/  @P0 IMAD.MOV.U32 R2, RZ, RZ, RZ ;  /* 0x000000ffff020224 */ /* 0x000fe400078e00ff */
[----:B------:R-:W-:Y:S01]  /*8740*/  @P0 IMAD.MOV.U32 R7, RZ, RZ, 0x40004040 ;  /* 0x40004040ff070424 */ /* 0x000fe200078e00ff */
[----:B------:R-:W-:Y:S01]  /*8750*/  @P0 R2UR UR8, R0 ;  /* 0x00000000000802ca */ /* 0x000fe200000e0000 */
[----:B------:R-:W-:Y:S01]  /*8760*/  @P0 VIADD R0, R9, 0x806 ;  /* 0x0000080609000836 */ /* 0x000fe20000000000 */
[----:B------:R-:W-:Y:S01]  /*8770*/  @P0 R2UR UR14, R2 ;  /* 0x00000000020e02ca */ /* 0x000fe200000e0000 */
[----:B------:R-:W-:Y:S01]  /*8780*/  @P0 IMAD.MOV.U32 R5, RZ, RZ, 0x40004040 ;  /* 0x40004040ff050424 */ /* 0x000fe200078e00ff */
[----:B------:R-:W-:-:S04]  /*8790*/  @P0 R2UR UR27, R7 ;  /* 0x00000000071b02ca */ /* 0x000fc800000e0000 */
[----:B------:R-:W-:-:S05]  /*87a0*/  @P0 R2UR UR29, R5 ;  /* 0x00000000051d02ca */ /* 0x000fca00000e0000 */
[----:B------:R-:W-:Y:S01]  /*87b0*/  IMAD.U32 R6, RZ, RZ, UR8 ;  /* 0x00000008ff067e24 */ /* 0x000fe2000f8e00ff */
[----:B------:R-:W-:-:S04]  /*87c0*/  @P0 R2UR UR8, R0 ;  /* 0x00000000000802ca */ /* 0x000fc800000e0000 */
[----:B------:R-:W-:-:S09]  /*87d0*/  @P0 R2UR UR26, R6 ;  /* 0x00000000061a02ca */ /* 0x000fd200000e0000 */
        /* <DEDUP_REMOVED lines=49> */
[----:B------:R-:W-:Y:S02]  /*8af0*/  SEL R2, RZ, 0x4000, P4 ;  /* 0x00004000ff027807 */ /* 0x000fe40002000000 */
[----:B------:R-:W-:-:S02]  /*8b00*/  @P0 R2UR UR7, R7 ;  /* 0x00000000070702ca */ /* 0x000fc400000e0000 */
[----:B------:R-:W-:-:S05]  /*8b10*/  @P0 R2UR UR5, R5 ;  /* 0x00000000050502ca */ /* 0x000fca00000e0000 */
[----:B------:R-:W-:Y:S01]  /*8b20*/  IMAD.U32 R6, RZ, RZ, UR8 ;  /* 0x00000008ff067e24 */ /* 0x000fe2000f8e00ff */
[----:B------:R-:W-:Y:S02]  /*8b30*/  @P0 R2UR UR8, R0 ;  /* 0x00000000000802ca */ /* 0x000fe400000e0000 */
[----:B------:R-:W-:Y:S02]  /*8b40*/  SEL R0, R62, 0x10100490, !P5 ;  /* 0x101004903e007807 */ /* 0x000fe40006800000 */
[----:B------:R-:W-:-:S03]  /*8b50*/  @P0 R2UR UR6, R6 ;  /* 0x00000000060602ca */ /* 0x000fc600000e0000 */
[----:B------:R-:W-:-:S06]  /*8b60*/  IMAD.IADD R8, R2, 0x1, R0 ;  /* 0x0000000102087824 */ /* 0x000fcc00078e0200 */
[----:B------:R-:W-:Y:S01]  /*8b70*/  IMAD.U32 R4, RZ, RZ, UR8 ;  /* 0x00000008ff047e24 */ /* 0x000fe2000f8e00ff */
[----:B------:R-:W-:Y:S02]  /*8b80*/  UMOV UR8, UR4 ;  /* 0x0000000400087c82 */ /* 0x000fe40008000000 */
[----:B------:R0:W-:Y:S01]  /*8b90*/  UTCHMMA.2CTA gdesc[UR8], gdesc[UR20], tmem[UR50], tmem[UR40], idesc[UR41], UPT ;  /* 0x00ff2814080075ea */ /* 0x0001e2000ba00032 */
[----:B------:R-:W-:Y:S01]  /*8ba0*/  UTCHMMA.2CTA gdesc[UR22], gdesc[UR44], tmem[UR50], tmem[UR42], idesc[UR43], UPT ;  /* 0x00ff2a2c160075ea */ /* 0x000fe2000ba00032 */
[----:B------:R-:W-:Y:S01]  /*8bb0*/  UTCHMMA.2CTA gdesc[UR24], gdesc[UR48], tmem[UR50], tmem[UR46], idesc[UR47], UPT ;  /* 0x00ff2e30180075ea */ /* 0x000fe2000ba00032 */
[----:B------:R3:W-:Y:S01]  /*8bc0*/  UTCHMMA.2CTA gdesc[UR12], gdesc[UR10], tmem[UR50], tmem[UR60], idesc[UR61], UPT ;  /* 0x00ff3c0a0c0075ea */ /* 0x0007e2000ba00032 */
[----:B------:R-:W-:Y:S01]  /*8bd0*/  @P0 R2UR UR4, R4 ;  /* 0x00000000040402ca */ /* 0x000fe200000e0000 */
[----:B------:R4:W-:Y:S01]  /*8be0*/  UTCHMMA.2CTA gdesc[UR28], gdesc[UR26], tmem[UR50], tmem[UR14], idesc[UR15], UPT ;  /* 0x00ff0e1a1c0075ea */ /* 0x0009e2000ba00032 */
[----:B------:R5:W-:Y:S01]  /*8bf0*/  UTCHMMA.2CTA gdesc[UR62], gdesc[UR64], tmem[UR50], tmem[UR66], idesc[UR67], UPT ;  /* 0x00ff42403e0075ea */ /* 0x000be2000ba00032 */
[----:B------:R1:W-:Y:S10]  /*8c00*/  UTCHMMA.2CTA gdesc[UR54], gdesc[UR56], tmem[UR50], tmem[UR58], idesc[UR59], UPT ;  /* 0x00ff3a38360075ea */ /* 0x0003f4000ba00032 */
[----:B------:R2:W-:Y:S01]  /*8c10*/  UTCHMMA.2CTA gdesc[UR4], gdesc[UR6], tmem[UR50], tmem[UR52], idesc[UR53], UPT ;  /* 0x00ff3406040075ea */ /* 0x0005e2000ba00032 */
[----:B0-----:R-:W-:-:S02]  /*8c20*/  R2UR UR8, R8 ;  /* 0x00000000080872ca */ /* 0x001fc400000e0000 */
[----:B---3--:R-:W-:Y:S02]  /*8c30*/  R2UR.FILL UR13, R26 ;  /* 0x000000001a0d72ca */ /* 0x008fe400004e0000 */
[----:B----4-:R-:W-:Y:S02]  /*8c40*/  R2UR.FILL UR15, R40 ;  /* 0x00000000280f72ca */ /* 0x010fe400004e0000 */
[----:B------:R-:W-:Y:S02]  /*8c50*/  R2UR.FILL UR14, R38 ;  /* 0x00000000260e72ca */ /* 0x000fe400004e0000 */
[----:B------:R-:W-:Y:S02]  /*8c60*/  R2UR.FILL UR27, R43 ;  /* 0x000000002b1b72ca */ /* 0x000fe400004e0000 */
[----:B------:R-:W-:Y:S02]  /*8c70*/  R2UR.FILL UR26, R42 ;  /* 0x000000002a1a72ca */ /* 0x000fe400004e0000 */
[----:B------:R-:W-:Y:S01]  /*8c80*/  R2UR.FILL UR29, R45 ;  /* 0x000000002d1d72ca */ /* 0x000fe200004e0000 */
[----:B------:R-:W-:Y:S01]  /*8c90*/  IMAD.U32 R3, RZ, RZ, UR8 ;  /* 0x00000008ff037e24 */ /* 0x000fe2000f8e00ff */
[----:B------:R-:W-:Y:S01]  /*8ca0*/  R2UR.FILL UR28, R44 ;  /* 0x000000002c1c72ca */ /* 0x000fe200004e0000 */
[----:B------:R-:W-:Y:S01]  /*8cb0*/  UMOV UR8, 0x3 ;  /* 0x0000000300087882 */ /* 0x000fe20000000000 */
[----:B------:R-:W-:-:S02]  /*8cc0*/  R2UR.FILL UR12, R15 ;  /* 0x000000000f0c72ca */ /* 0x000fc400004e0000 */
[----:B------:R-:W-:Y:S02]  /*8cd0*/  R2UR.FILL UR11, R12 ;  /* 0x000000000c0b72ca */ /* 0x000fe400004e0000 */
[----:B-----5:R-:W-:Y:S02]  /*8ce0*/  R2UR.FILL UR67, R61 ;  /* 0x000000003d4372ca */ /* 0x020fe400004e0000 */
[----:B------:R-:W-:Y:S02]  /*8cf0*/  R2UR.FILL UR66, R60 ;  /* 0x000000003c4272ca */ /* 0x000fe400004e0000 */
[----:B------:R-:W-:Y:S02]  /*8d00*/  R2UR.FILL UR65, R59 ;  /* 0x000000003b4172ca */ /* 0x000fe400004e0000 */
[----:B------:R-:W-:Y:S01]  /*8d10*/  R2UR.FILL UR64, R58 ;  /* 0x000000003a4072ca */ /* 0x000fe200004e0000 */
[----:B------:R0:W-:Y:S01]  /*8d20*/  UTCHMMA.2CTA gdesc[UR26], gdesc[UR28], tmem[UR50], tmem[UR14], idesc[UR15], UPT ;  /* 0x00ff0e1c1a0075ea */ /* 0x0001e2000ba00032 */
[----:B------:R-:W-:Y:S01]  /*8d30*/  R2UR.FILL UR63, R57 ;  /* 0x00000000393f72ca */ /* 0x000fe200004e0000 */
[----:B------:R0:W-:Y:S01]  /*8d40*/  UTCBAR.2CTA.MULTICAST [UR13], URZ, UR12 ;  /* 0x000000ff0d0073e9 */ /* 0x0001e2000820080c */
[----:B------:R-:W3:Y:S02]  /*8d50*/  FENCE.VIEW.ASYNC.T ;  /* 0x00000000000073c6 */ /* 0x000ee40000000200 */
[----:B---3--:R0:W-:Y:S01]  /*8d60*/  UTCBAR.2CTA.MULTICAST [UR11], URZ, UR8 ;  /* 0x000000ff0b0073e9 */ /* 0x0081e20008200808 */
[----:B------:R-:W3:Y:S01]  /*8d70*/  SYNCS.PHASECHK.TRANS64.TRYWAIT P0, [R11+URZ+0x40], RZ ;  /* 0x000040ff0b0075a7 */ /* 0x000ee200080011ff */
[----:B------:R-:W-:-:S02]  /*8d80*/  R2UR.FILL UR62, R56 ;  /* 0x00000000383e72ca */ /* 0x000fc400004e0000 */
[----:B-1----:R-:W-:Y:S02]  /*8d90*/  R2UR.FILL UR59, R55 ;  /* 0x00000000373b72ca */ /* 0x002fe400004e0000 */
[----:B------:R-:W-:Y:S02]  /*8da0*/  R2UR.FILL UR58, R54 ;  /* 0x00000000363a72ca */ /* 0x000fe400004e0000 */
[----:B------:R-:W-:Y:S02]  /*8db0*/  R2UR.FILL UR57, R53 ;  /* 0x00000000353972ca */ /* 0x000fe400004e0000 */
[----:B------:R-:W-:Y:S02]  /*8dc0*/  R2UR.FILL UR56, R52 ;  /* 0x00000000343872ca */ /* 0x000fe400004e0000 */
[----:B------:R-:W-:Y:S02]  /*8dd0*/  R2UR.FILL UR54, R51 ;  /* 0x00000000333672ca */ /* 0x000fe400004e0000 */
[----:B--2---:R-:W-:-:S02]  /*8de0*/  R2UR.FILL UR52, R50 ;  /* 0x00000000323472ca */ /* 0x004fc400004e0000 */
[----:B------:R-:W-:Y:S02]  /*8df0*/  R2UR.FILL UR7, R49 ;  /* 0x00000000310772ca */ /* 0x000fe400004e0000 */
[----:B------:R-:W-:Y:S02]  /*8e00*/  R2UR.FILL UR6, R48 ;  /* 0x00000000300672ca */ /* 0x000fe400004e0000 */
[----:B------:R-:W-:Y:S02]  /*8e10*/  R2UR.FILL UR5, R47 ;  /* 0x000000002f0572ca */ /* 0x000fe400004e0000 */
[----:B------:R-:W-:Y:S01]  /*8e20*/  R2UR.FILL UR4, R46 ;  /* 0x000000002e0472ca */ /* 0x000fe200004e0000 */
[----:B0--3--:R-:W-:-:S14]  /*8e30*/  @!P0 BRA `(.L_x_135) ;  /* 0x0000011800fc8947 */ /* 0x009fdc0003800000 */
.L_x_312:
[----:B------:R-:W1:Y:S02]  /*8e40*/  SYNCS.PHASECHK.TRANS64.TRYWAIT P0, [R11+URZ+0x20], RZ ;  /* 0x000020ff0b0075a7 */ /* 0x000e6400080011ff */
[----:B-1----:R-:W-:Y:S05]  /*8e50*/  @!P0 BRA `(.L_x_136) ;  /* 0x0000011c00088947 */ /* 0x002fea0003800000 */
.L_x_313:
[----:B------:R-:W2:Y:S02]  /*8e60*/  SYNCS.PHASECHK.TRANS64.TRYWAIT P0, [R11+URZ+0x98], R64 ;  /* 0x000098400b0075a7 */ /* 0x000ea400080011ff */
[----:B--2---:R-:W-:Y:S05]  /*8e70*/  @!P0 BRA `(.L_x_137) ;  /* 0x0000011c00148947 */ /* 0x004fea0003800000 */
.L_x_315:
        /* <DEDUP_REMOVED lines=25> */
[----:B--2---:R-:W-:Y:S01]  /*9010*/  @P0 IMAD.MOV.U32 R5, RZ, RZ, 0x40004040 ;  /* 0x40004040ff050424 */ /* 0x004fe200078e00ff */
        /* <DEDUP_REMOVED lines=15> */
[----:B------:R-:W-:Y:S02]  /*9110*/  MOV.SPILL R38, UR14 ;  /* 0x0000000e00267c02 */ /* 0x000fe40009000f00 */
[----:B------:R-:W-:Y:S02]  /*9120*/  MOV.SPILL R55, UR58 ;  /* 0x0000003a00377c02 */ /* 0x000fe40009000f00 */
[----:B------:R-:W-:-:S02]  /*9130*/  @P0 R2UR UR13, R0 ;  /* 0x00000000000d02ca */ /* 0x000fc400000e0000 */
[----:B------:R-:W-:Y:S02]  /*9140*/  ELECT P0, URZ, PT ;  /* 0x0000000000ff782f */ /* 0x000fe40003800000 */
[----:B------:R-:W-:Y:S02]  /*9150*/  MOV.SPILL R54, UR57 ;  /* 0x0000003900367c02 */ /* 0x000fe40009000f00 */
[----:B------:R-:W-:Y:S02]  /*9160*/  MOV.SPILL R53, UR56 ;  /* 0x0000003800357c02 */ /* 0x000fe40009000f00 */
[----:B------:R-:W-:Y:S02]  /*9170*/  MOV.SPILL R52, UR54 ;  /* 0x0000003600347c02 */ /* 0x000fe40009000f00 */
[----:B------:R-:W-:Y:S02]  /*9180*/  MOV.SPILL R50, UR50 ;  /* 0x0000003200327c02 */ /* 0x000fe40009000f00 */
[----:B------:R-:W-:-:S02]  /*9190*/  ISETP.NE.U32.AND P1, PT, R65, 0x1, PT ;  /* 0x000000014100780c */ /* 0x000fc40003f25070 */
[----:B------:R-:W-:Y:S01]  /*91a0*/  MOV.SPILL R51, UR51 ;  /* 0x0000003300337c02 */ /* 0x000fe20009000f00 */
[----:B------:R-:W-:Y:S01]  /*91b0*/  @P0 VIADD R2, R11, 0x48 ;  /* 0x000000480b020836 */ /* 0x000fe20000000000 */
[----:B------:R-:W-:Y:S02]  /*91c0*/  @P0 LOP3.LUT R0, R27, 0xffff, RZ, 0xc0, !PT ;  /* 0x0000ffff1b000812 */ /* 0x000fe400078ec0ff */
[----:B------:R-:W-:Y:S02]  /*91d0*/  MOV.SPILL R26, UR13 ;  /* 0x0000000d001a7c02 */ /* 0x000fe40009000f00 */
[----:B------:R-:W-:Y:S02]  /*91e0*/  @P0 R2UR UR12, R2 ;  /* 0x00000000020c02ca */ /* 0x000fe400000e0000 */
[----:B------:R-:W-:Y:S02]  /*91f0*/  @P0 R2UR UR11, R0 ;  /* 0x00000000000b02ca */ /* 0x000fe400000e0000 */
[----:B------:R-:W-:-:S09]  /*9200*/  ELECT P0, URZ, PT ;  /* 0x0000000000ff782f */ /* 0x000fd20003800000 */
[----:B------:R-:W-:Y:S02]  /*9210*/  MOV.SPILL R15, UR12 ;  /* 0x0000000c000f7c02 */ /* 0x000fe40009000f00 */
        /* <DEDUP_REMOVED lines=116> */
[----:B--2---:R-:W-:Y:S01]  /*9960*/  R2UR UR41, R35 ;  /* 0x00000000232972ca */ /* 0x004fe200000e0000 */
        /* <DEDUP_REMOVED lines=154> */
[----:B------:R-:W-:Y:S01]  /*a310*/  IMAD.MOV.U32 R2, RZ, RZ, 0x10412490 ;  /* 0x10412490ff027424 */ /* 0x000fe200078e00ff */
[----:B------:R-:W-:Y:S01]  /*a320*/  @P0 R2UR UR7, R7 ;  /* 0x00000000070702ca */ /* 0x000fe200000e0000 */
[----:B------:R-:W-:-:S03]  /*a330*/  @P0 IMAD.MOV.U32 R5, RZ, RZ, 0x40004040 ;  /* 0x40004040ff050424 */ /* 0x000fc600078e00ff */
[----:B------:R-:W-:Y:S02]  /*a340*/  SEL R2, R2, 0x10410490, !P6 ;  /* 0x1041049002027807 */ /* 0x000fe40007000000 */
[----:B------:R-:W-:-:S03]  /*a350*/  @P0 R2UR UR5, R5 ;  /* 0x00000000050502ca */ /* 0x000fc600000e0000 */
[----:B------:R-:W-:Y:S01]  /*a360*/  IMAD.U32 R6, RZ, RZ, UR8 ;  /* 0x00000008ff067e24 */ /* 0x000fe2000f8e00ff */
[----:B------:R-:W-:Y:S02]  /*a370*/  @P0 R2UR UR8, R0 ;  /* 0x00000000000802ca */ /* 0x000fe400000e0000 */
[----:B------:R-:W-:Y:S02]  /*a380*/  SEL R0, RZ, 0x4000, P1 ;  /* 0x00004000ff007807 */ /* 0x000fe40000800000 */
        /* <DEDUP_REMOVED lines=13> */
[----:B--2---:R-:W-:-:S02]  /*a460*/  R2UR UR8, R8 ;  /* 0x00000000080872ca */ /* 0x004fc400000e0000 */
        /* <DEDUP_REMOVED lines=16> */
[----:B------:R2:W-:Y:S01]  /*a570*/  UTCBAR.2CTA.MULTICAST [UR13], URZ, UR8 ;  /* 0x000000ff0d0073e9 */ /* 0x0005e20008200808 */
[----:B------:R-:W-:-:S02]  /*a580*/  R2UR.FILL UR63, R58 ;  /* 0x000000003a3f72ca */ /* 0x000fc400004e0000 */
[----:B------:R2:W-:Y:S01]  /*a590*/  UTCBAR.2CTA.MULTICAST [UR12], URZ, UR11 ;  /* 0x000000ff0c0073e9 */ /* 0x0005e2000820080b */
[----:B------:R-:W3:Y:S01]  /*a5a0*/  SYNCS.PHASECHK.TRANS64.TRYWAIT P0, [R11+URZ+0xa0], RZ ;  /* 0x0000a0ff0b0075a7 */ /* 0x000ee200080011ff */
[----:B------:R-:W-:Y:S02]  /*a5b0*/  R2UR.FILL UR62, R57 ;  /* 0x00000000393e72ca */ /* 0x000fe400004e0000 */
[----:B0-----:R-:W-:Y:S02]  /*a5c0*/  R2UR.FILL UR59, R56 ;  /* 0x00000000383b72ca */ /* 0x001fe400004e0000 */
[----:B------:R-:W-:Y:S02]  /*a5d0*/  R2UR.FILL UR58, R55 ;  /* 0x00000000373a72ca */ /* 0x000fe400004e0000 */
[----:B------:R-:W-:Y:S02]  /*a5e0*/  R2UR.FILL UR57, R54 ;  /* 0x00000000363972ca */ /* 0x000fe400004e0000 */
[----:B------:R-:W-:-:S02]  /*a5f0*/  R2UR.FILL UR56, R53 ;  /* 0x00000000353872ca */ /* 0x000fc400004e0000 */
[----:B------:R-:W-:Y:S02]  /*a600*/  R2UR.FILL UR54, R52 ;  /* 0x00000000343672ca */ /* 0x000fe400004e0000 */
[----:B-1----:R-:W-:Y:S02]  /*a610*/  R2UR.FILL UR51, R51 ;  /* 0x00000000333372ca */ /* 0x002fe400004e0000 */
[----:B------:R-:W-:Y:S02]  /*a620*/  R2UR.FILL UR50, R50 ;  /* 0x00000000323272ca */ /* 0x000fe400004e0000 */
[----:B------:R-:W-:Y:S02]  /*a630*/  R2UR.FILL UR7, R49 ;  /* 0x00000000310772ca */ /* 0x000fe400004e0000 */
[----:B------:R-:W-:Y:S02]  /*a640*/  R2UR.FILL UR6, R48 ;  /* 0x00000000300672ca */ /* 0x000fe400004e0000 */
[----:B------:R-:W-:-:S02]  /*a650*/  R2UR.FILL UR5, R47 ;  /* 0x000000002f0572ca */ /* 0x000fc400004e0000 */
[----:B------:R-:W-:Y:S01]  /*a660*/  R2UR.FILL UR4, R46 ;  /* 0x000000002e0472ca */ /* 0x000fe200004e0000 */
[----:B--23--:R-:W-:-:S14]  /*a670*/  @!P0 BRA `(.L_x_138) ;  /* 0x0000010400308947 */ /* 0x00cfdc0003800000 */
.L_x_316:
[----:B------:R-:W1:Y:S02]  /*a680*/  SYNCS.PHASECHK.TRANS64.TRYWAIT P0, [R11+URZ+0x50], RZ ;  /* 0x000050ff0b0075a7 */ /* 0x000e6400080011ff */
[----:B-1----:R-:W-:Y:S05]  /*a690*/  @!P0 BRA `(.L_x_139) ;  /* 0x00000104003c8947 */ /* 0x002fea0003800000 */
.L_x_317:
[----:B------:R-:W-:Y:S01]  /*a6a0*/  ELECT P0, URZ, PT ;  /* 0x0000000000ff782f */ /* 0x000fe20003800000 */
[----:B------:R-:W-:Y:S01]  /*a6b0*/  VIADD R0, R41, 0x180 ;  /* 0x0000018029007836 */ /* 0x000fe20000000000 */
[----:B------:R-:W-:Y:S01]  /*a6c0*/  R2UR UR8, R8 ;  /* 0x00000000080872ca */ /* 0x000fe200000e0000 */
[----:B------:R-:W-:-:S03]  /*a6d0*/  UPLOP3.LUT UP1, UPT, UPT, UPT, UPT, 0x80, 0x8 ;  /* 0x000000000008789c */ /* 0x000fc60003f2f070 */
[----:B------:R-:W-:-:S07]  /*a6e0*/  R2UR UR10, R0 ;  /* 0x00000000000a72ca */ /* 0x000fce00000e0000 */
[----:B------:R-:W-:Y:S01]  /*a6f0*/  @P0 IMAD.MOV.U32 R2, RZ, RZ, RZ ;  /* 0x000000ffff020224 */ /* 0x000fe200078e00ff */
[----:B------:R-:W-:Y:S01]  /*a700*/  @P0 R2UR UR21, R3 ;  /* 0x00000000031502ca */ /* 0x000fe200000e0000 */
[----:B------:R-:W-:Y:S01]  /*a710*/  IMAD.U32 R3, RZ, RZ, UR8 ;  /* 0x00000008ff037e24 */ /* 0x000fe2000f8e00ff */
[----:B------:R-:W-:Y:S02]  /*a720*/  UMOV UR8, 0x3 ;  /* 0x0000000300087882 */ /* 0x000fe40000000000 */
[----:B------:R-:W-:Y:S01]  /*a730*/  @P0 R2UR UR20, R2 ;  /* 0x00000000021402ca */ /* 0x000fe200000e0000 */
[----:B------:R-:W-:Y:S01]  /*a740*/  VIADD R2, R39, 0x6 ;  /* 0x0000000627027836 */ /* 0x000fe20000000000 */
[----:B------:R-:W-:Y:S01]  /*a750*/  ELECT P0, URZ, PT ;  /* 0x0000000000ff782f */ /* 0x000fe20003800000 */
[----:B------:R-:W-:-:S03]  /*a760*/  IMAD.U32 R6, RZ, RZ, UR10 ;  /* 0x0000000aff067e24 */ /* 0x000fc6000f8e00ff */
[----:B------:R-:W-:-:S07]  /*a770*/  R2UR UR9, R2 ;  /* 0x00000000020972ca */ /* 0x000fce00000e0000 */
[----:B------:R2:W-:Y:S02]  /*a780*/  UTCHMMA.2CTA gdesc[UR56], gdesc[UR6], tmem[UR51], tmem[UR20], idesc[UR21], !UPT ;  /* 0x00ff1406380075ea */ /* 0x0005e4000fa00033 */
[----:B------:R-:W-:Y:S01]  /*a790*/  @P0 IMAD.MOV.U32 R7, RZ, RZ, 0x40004040 ;  /* 0x40004040ff070424 */ /* 0x000fe200078e00ff */
[----:B------:R-:W-:Y:S01]  /*a7a0*/  @P0 R2UR UR18, R6 ;  /* 0x00000000061202ca */ /* 0x000fe200000e0000 */
[----:B------:R-:W-:Y:S01]  /*a7b0*/  @P0 IMAD.MOV.U32 R5, RZ, RZ, 0x40004040 ;  /* 0x40004040ff050424 */ /* 0x000fe200078e00ff */
[----:B------:R-:W-:Y:S01]  /*a7c0*/  @P0 R2UR UR15, R3 ;  /* 0x00000000030f02ca */ /* 0x000fe200000e0000 */
[----:B------:R-:W-:Y:S01]  /*a7d0*/  IMAD.U32 R4, RZ, RZ, UR9 ;  /* 0x00000009ff047e24 */ /* 0x000fe2000f8e00ff */
[----:B------:R-:W-:Y:S01]  /*a7e0*/  @P0 R2UR UR19, R7 ;  /* 0x00000000071302ca */ /* 0x000fe200000e0000 */
[----:B------:R-:W-:Y:S01]  /*a7f0*/  @P0 IMAD.MOV.U32 R2, RZ, RZ, RZ ;  /* 0x000000ffff020224 */ /* 0x000fe200078e00ff */
[----:B------:R-:W-:Y:S02]  /*a800*/  @P0 R2UR UR17, R5 ;  /* 0x00000000051102ca */ /* 0x000fe400000e0000 */
[----:B------:R-:W-:-:S02]  /*a810*/  @P0 R2UR UR16, R4 ;  /* 0x00000000041002ca */ /* 0x000fc400000e0000 */
[----:B------:R-:W-:Y:S02]  /*a820*/  @P0 R2UR UR14, R2 ;  /* 0x00000000020e02ca */ /* 0x000fe400000e0000 */
[----:B------:R-:W-:-:S13]  /*a830*/  ELECT P0, URZ, PT ;  /* 0x0000000000ff782f */ /* 0x000fda0003800000 */
[----:B------:R-:W-:Y:S01]  /*a840*/  @P0 VIADD R2, R11, 0x58 ;  /* 0x000000580b020836 */ /* 0x000fe20000000000 */
[----:B------:R-:W-:-:S04]  /*a850*/  @P0 LOP3.LUT R0, R27, 0xffff, RZ, 0xc0, !PT ;  /* 0x0000ffff1b000812 */ /* 0x000fc800078ec0ff */
[----:B------:R-:W-:Y:S02]  /*a860*/  @P0 R2UR UR12, R2 ;  /* 0x00000000020c02ca */ /* 0x000fe400000e0000 */
[----:B------:R-:W-:Y:S02]  /*a870*/  @P0 R2UR UR11, R0 ;  /* 0x00000000000b02ca */ /* 0x000fe400000e0000 */
[----:B------:R-:W-:-:S13]  /*a880*/  ELECT P0, URZ, PT ;  /* 0x0000000000ff782f */ /* 0x000fda0003800000 */
        /* <DEDUP_REMOVED lines=8> */
[----:B------:R-:W-:Y:S02]  /*a910*/  @P0 R2UR UR27, R7 ;  /* 0x00000000071b02ca */ /* 0x000fe400000e0000 */
[----:B------:R-:W-:-:S02]  /*a920*/  @P0 R2UR UR22, R2 ;  /* 0x00000000021602ca */ /* 0x000fc400000e0000 */
        /* <DEDUP_REMOVED lines=25> */
[----:B------:R2:W-:Y:S01]  /*aac0*/  UTCHMMA.2CTA gdesc[UR16], gdesc[UR18], tmem[UR51], tmem[UR14], idesc[UR15], UPT ;  /* 0x00ff0e12100075ea */ /* 0x0005e2000ba00033 */
[----:B------:R2:W-:Y:S03]  /*aad0*/  UTCBAR.2CTA.MULTICAST [UR12], URZ, UR11 ;  /* 0x000000ff0c0073e9 */ /* 0x0005e6000820080b */
[----:B------:R-:W-:-:S13]  /*aae0*/  @P0 R2UR UR9, R0 ;  /* 0x00000000000902ca */ /* 0x000fda00000e0000 */
[----:B------:R2:W-:Y:S01]  /*aaf0*/  UTCBAR.2CTA.MULTICAST [UR9], URZ, UR8 ;  /* 0x000000ff090073e9 */ /* 0x0005e20008200808 */
[----:B------:R-:W-:Y:S01]  /*ab00*/  NOP ;  /* 0x0000000000007918 */ /* 0x000fe20000000000 */
.L_x_131:
[----:B------:R-:W3:Y:S01]  /*ab10*/  LDL R95, [R1+0xb8] ;  /* 0x0000b800015f7983 */ /* 0x000ee20000100800 */
[----:B------:R-:W-:Y:S01]  /*ab20*/  ISETP.NE.AND P0, PT, R36, 0x1, PT ;  /* 0x000000012400780c */ /* 0x000fe20003f05270 */
[----:B------:R-:W-:Y:S01]  /*ab30*/  UPLOP3.LUT UP0, UPT, UPT, UPT, UPT, 0x40, 0x4 ;  /* 0x000000000004789c */ /* 0x000fe20003f0e870 */
[----:B------:R-:W-:Y:S01]  /*ab40*/  CS2R R22, SRZ ;  /* 0x0000000000167805 */ /* 0x000fe2000001ff00 */
[--C-:B---3--:R-:W-:Y:S02]  /*ab50*/  IMAD.MOV.U32 R26, RZ, RZ, R95.reuse ;  /* 0x000000ffff1a7224 */ /* 0x108fe400078e005f */
[----:B------:R-:W-:-:S08]  /*ab60*/  IMAD.MOV.U32 R25, RZ, RZ, R95 ;  /* 0x000000ffff197224 */ /* 0x000fd000078e005f */
[----:B------:R-:W-:Y:S05]  /*ab70*/  @!P0 BRA `(.L_x_140) ;  /* 0x0000005c00788947 */ /* 0x000fea0003800000 */
[----:B------:R-:W-:Y:S01]  /*ab80*/  MOV.SPILL R2, UR71 ;  /* 0x0000004700027c02 */ /* 0x000fe20009000f00 */
[----:B------:R3:W-:Y:S01]  /*ab90*/  STL [R1+0x118], R36 ;  /* 0x0001182401007387 */ /* 0x0007e20000100800 */
[----:B------:R-:W-:Y:S01]  /*aba0*/  MOV.SPILL R0, UR70 ;  /* 0x0000004600007c02 */ /* 0x000fe20009000f00 */
[----:B------:R-:W-:Y:S01]  /*abb0*/  VIADD R4, R39, 0x2 ;  /* 0x0000000227047836 */ /* 0x000fe20000000000 */
[----:B0-----:R-:W-:Y:S01]  /*abc0*/  MOV.SPILL R3, UR69 ;  /* 0x0000004500037c02 */ /* 0x001fe20009000f00 */
[----:B------:R-:W-:Y:S01]  /*abd0*/  STL [R1+0x114], R27 ;  /* 0x0001141b01007387 */ /* 0x000fe20000100800 */
[----:B------:R-:W-:Y:S02]  /*abe0*/  MOV.SPILL R44, UR13 ;  /* 0x0000000d002c7c02 */ /* 0x000fe40009000f00 */
[----:B--2---:R-:W-:Y:S01]  /*abf0*/  R2UR UR8, R4 ;  /* 0x00000000040872ca */ /* 0x004fe200000e0000 */
[----:B------:R0:W-:Y:S01]  /*ac00*/  STL [R1+0xc0], R2 ;  /* 0x0000c00201007387 */ /* 0x0001e20000100800 */
[----:B------:R-:W-:Y:S01]  /*ac10*/  VIADD R4, R9, 0x2 ;  /* 0x0000000209047836 */ /* 0x000fe20000000000 */
[----:B------:R-:W-:-:S02]  /*ac20*/  R2UR.FILL UR13, R44 ;  /* 0x000000002c0d72ca */ /* 0x000fc400004e0000 */
[----:B------:R2:W-:Y:S01]  /*ac30*/  STL [R1+0xbc], R0 ;  /* 0x0000bc0001007387 */ /* 0x0005e20000100800 */
[----:B------:R-:W-:Y:S02]  /*ac40*/  MOV.SPILL R46, UR11 ;  /* 0x0000000b002e7c02 */ /* 0x000fe40009000f00 */
[----:B------:R-:W-:Y:S01]  /*ac50*/  R2UR UR10, R4 ;  /* 0x00000000040a72ca */ /* 0x000fe200000e0000 */
[----:B------:R4:W-:Y:S01]  /*ac60*/  STL [R1+0xc8], R3 ;  /* 0x0000c80301007387 */ /* 0x0009e20000100800 */
[C---:B------:R-:W-:Y:S01]  /*ac70*/  VIADD R4, R9.reuse, 0x6 ;  /* 0x0000000609047836 */ /* 0x040fe20000000000 */
[----:B------:R-:W-:Y:S02]  /*ac80*/  MOV.SPILL R8, UR9 ;  /* 0x0000000900087c02 */ /* 0x000fe40009000f00 */
[----:B------:R-:W-:Y:S01]  /*ac90*/  IMAD.U32 R80, RZ, RZ, UR8 ;  /* 0x00000008ff507e24 */ /* 0x000fe2000f8e00ff */
[----:B------:R-:W-:Y:S02]  /*aca0*/  MOV.SPILL R34, UR23 ;  /* 0x0000001700227c02 */ /* 0x000fe40009000f00 */
[----:B------:R-:W-:Y:S01]  /*acb0*/  R2UR UR14, R4 ;  /* 0x00000000040e72ca */ /* 0x000fe200000e0000 */
[----:B------:R-:W-:Y:S01]  /*acc0*/  VIADD R4, R9, 0x406 ;  /* 0x0000040609047836 */ /* 0x000fe20000000000 */
[----:B---3--:R-:W-:-:S02]  /*acd0*/  MOV.SPILL R36, UR5 ;  /* 0x0000000500247c02 */ /* 0x008fc40009000f00 */
[----:B------:R-:W-:Y:S01]  /*ace0*/  MOV.SPILL R7, UR9 ;  /* 0x0000000900077c02 */ /* 0x000fe20009000f00 */
[----:B------:R-:W-:Y:S01]  /*acf0*/  IMAD.U32 R68, RZ, RZ, UR10 ;  /* 0x0000000aff447e24 */ /* 0x000fe2000f8e00ff */
[----:B------:R-:W-:Y:S01]  /*ad00*/  R2UR UR24, R4 ;  /* 0x00000000041872ca */ /* 0x000fe200000e0000 */
[----:B------:R-:W-:Y:S01]  /*ad10*/  VIADD R4, R9, 0x806 ;  /* 0x0000080609047836 */ /* 0x000fe20000000000 */
[----:B------:R-:W-:Y:S02]  /*ad20*/  MOV.SPILL R6, UR9 ;  /* 0x0000000900067c02 */ /* 0x000fe40009000f00 */
[----:B0-----:R-:W-:Y:S02]  /*ad30*/  MOV.SPILL R2, UR68 ;  /* 0x0000004400027c02 */ /* 0x001fe40009000f00 */
[----:B------:R-:W-:Y:S01]  /*ad40*/  R2UR UR32, R4 ;  /* 0x00000000042072ca */ /* 0x000fe200000e0000 */
[----:B------:R-:W-:Y:S01]  /*ad50*/  VIADD R4, R14, 0x100 ;  /* 0x000001000e047836 */ /* 0x000fe20000000000 */
[----:B--2---:R-:W-:Y:S01]  /*ad60*/  MOV.SPILL R0, UR67 ;  /* 0x0000004300007c02 */ /* 0x004fe20009000f00 */
[----:B------:R0:W-:Y:S01]  /*ad70*/  STL [R1+0xc4], R2 ;  /* 0x0000c40201007387 */ /* 0x0001e20000100800 */
[----:B------:R-:W-:Y:S01]  /*ad80*/  IMAD.U32 R64, RZ, RZ, UR14 ;  /* 0x0000000eff407e24 */ /* 0x000fe2000f8e00ff */
[----:B------:R-:W-:-:S02]  /*ad90*/  MOV.SPILL R48, UR9 ;  /* 0x0000000900307c02 */ /* 0x000fc40009000f00 */
[----:B----4-:R-:W-:Y:S01]  /*ada0*/  MOV.SPILL R3, UR66 ;  /* 0x0000004200037c02 */ /* 0x010fe20009000f00 */
[----:B------:R2:W-:Y:S01]  /*adb0*/  STL [R1+0xd0], R0 ;  /* 0x0000d00001007387 */ /* 0x0005e20000100800 */
[----:B------:R-:W-:Y:S01]  /*adc0*/  IMAD.U32 R56, RZ, RZ, UR24 ;  /* 0x00000018ff387e24 */ /* 0x000fe2000f8e00ff */
[----:B------:R-:W-:Y:S01]  /*add0*/  R2UR UR48, R4 ;  /* 0x00000000043072ca */ /* 0x000fe200000e0000 */
[----:B------:R-:W-:Y:S01]  /*ade0*/  VIADD R4, R14, 0x200 ;  /* 0x000002000e047836 */ /* 0x000fe20000000000 */
[----:B------:R3:W-:Y:S01]  /*adf0*/  STL [R1+0xcc], R3 ;  /* 0x0000cc0301007387 */ /* 0x0007e20000100800 */
[----:B------:R-:W-:Y:S02]  /*ae00*/  MOV.SPILL R50, UR9 ;  /* 0x0000000900327c02 */ /* 0x000fe40009000f00 */
[----:B------:R-:W-:Y:S02]  /*ae10*/  MOV.SPILL R5, UR9 ;  /* 0x0000000900057c02 */ /* 0x000fe40009000f00 */
[----:B------:R-:W-:-:S02]  /*ae20*/  R2UR.FILL UR11, R46 ;  /* 0x000000002e0b72ca */ /* 0x000fc400004e0000 */
[----:B------:R-:W-:Y:S02]  /*ae30*/  R2UR.FILL UR9, R8 ;  /* 0x00000000080972ca */ /* 0x000fe400004e0000 */
[----:B------:R-:W-:Y:S02]  /*ae40*/  R2UR.FILL UR23, R34 ;  /* 0x00000000221772ca */ /* 0x000fe400004e0000 */
[----:B------:R-:W-:Y:S02]  /*ae50*/  MOV.SPILL R38, UR19 ;  /* 0x0000001300267c02 */ /* 0x000fe40009000f00 */
[----:B------:R-:W-:Y:S02]  /*ae60*/  R2UR.FILL UR9, R7 ;  /* 0x00000000070972ca */ /* 0x000fe400004e0000 */
[----:B------:R-:W-:Y:S02]  /*ae70*/  R2UR.FILL UR9, R6 ;  /* 0x00000000060972ca */ /* 0x000fe400004e0000 */
[----:B0-----:R-:W-:-:S02]  /*ae80*/  MOV.SPILL R2, UR65 ;  /* 0x0000004100027c02 */ /* 0x001fc40009000f00 */
[----:B------:R-:W-:Y:S02]  /*ae90*/  R2UR.FILL UR9, R5 ;  /* 0x00000000050972ca */ /* 0x000fe400004e0000 */
[----:B--2---:R-:W-:Y:S01]  /*aea0*/  MOV.SPILL R0, UR64 ;  /* 0x0000004000007c02 */ /* 0x004fe20009000f00 */
[----:B------:R0:W-:Y:S01]  /*aeb0*/  STL [R1+0xd8], R2 ;  /* 0x0000d80201007387 */ /* 0x0001e20000100800 */
[----:B------:R-:W-:Y:S02]  /*aec0*/  R2UR.FILL UR9, R50 ;  /* 0x00000000320972ca */ /* 0x000fe400004e0000 */
[----:B---3--:R-:W-:Y:S01]  /*aed0*/  MOV.SPILL R3, UR63 ;  /* 0x0000003f00037c02 */ /* 0x008fe20009000f00 */
[----:B------:R2:W-:Y:S01]  /*aee0*/  STL [R1+0xd4], R0 ;  /* 0x0000d40001007387 */ /* 0x0005e20000100800 */
[----:B------:R-:W-:Y:S01]  /*aef0*/  R2UR.FILL UR9, R48 ;  /* 0x00000000300972ca */ /* 0x000fe200004e0000 */
[----:B------:R-:W-:Y:S01]  /*af00*/  IMAD.U32 R48, RZ, RZ, UR32 ;  /* 0x00000020ff307e24 */ /* 0x000fe2000f8e00ff */
[----:B------:R-:W-:Y:S01]  /*af10*/  R2UR.FILL UR19, R38 ;  /* 0x00000000261372ca */ /* 0x000fe200004e0000 */
[----:B------:R3:W-:Y:S01]  /*af20*/  STL [R1+0xe0], R3 ;  /* 0x0000e00301007387 */ /* 0x0007e20000100800 */
[----:B------:R-:W-:-:S02]  /*af30*/  MOV.SPILL R42, UR15 ;  /* 0x0000000f002a7c02 */ /* 0x000fc40009000f00 */
[----:B------:R-:W-:Y:S02]  /*af40*/  MOV.SPILL R40, UR17 ;  /* 0x0000001100287c02 */ /* 0x000fe40009000f00 */
[----:B------:R-:W-:Y:S02]  /*af50*/  R2UR.FILL UR15, R42 ;  /* 0x000000002a0f72ca */ /* 0x000fe400004e0000 */
[----:B------:R-:W-:Y:S02]  /*af60*/  R2UR.FILL UR17, R40 ;  /* 0x00000000281172ca */ /* 0x000fe400004e0000 */
[----:B------:R-:W-:Y:S02]  /*af70*/  MOV.SPILL R27, UR4 ;  /* 0x00000004001b7c02 */ /* 0x000fe40009000f00 */
[----:B------:R-:W-:Y:S02]  /*af80*/  MOV.SPILL R20, UR43 ;  /* 0x0000002b00147c02 */ /* 0x000fe40009000f00 */
[----:B------:R-:W-:-:S02]  /*af90*/  SEL R85, RZ, 0x4000, P4 ;  /* 0x00004000ff557807 */ /* 0x000fc40002000000 */
[----:B------:R-:W-:Y:S02]  /*afa0*/  R2UR.FILL UR43, R20 ;  /* 0x00000000142b72ca */ /* 0x000fe400004e0000 */
[----:B0-----:R-:W-:Y:S02]  /*afb0*/  MOV.SPILL R2, UR62 ;  /* 0x0000003e00027c02 */ /* 0x001fe40009000f00 */
[----:B------:R-:W-:Y:S02]  /*afc0*/  MOV.SPILL R16, UR77 ;  /* 0x0000004d00107c02 */ /* 0x000fe40009000f00 */
[----:B--2---:R-:W-:Y:S01]  /*afd0*/  MOV.SPILL R0, UR59 ;  /* 0x0000003b00007c02 */ /* 0x004fe20009000f00 */
[----:B------:R0:W-:Y:S01]  /*afe0*/  STL [R1+0xdc], R2 ;  /* 0x0000dc0201007387 */ /* 0x0001e20000100800 */
[----:B------:R-:W2:Y:S01]  /*aff0*/  LDC.U8 R86, c[0x0][0x38b] ;  /* 0x0000e2c0ff567b82 */ /* 0x000ea20000000000 */
[----:B------:R-:W-:Y:S02]  /*b000*/  MOV.SPILL R19, UR45 ;  /* 0x0000002d00137c02 */ /* 0x000fe40009000f00 */
[----:B---3--:R-:W-:Y:S01]  /*b010*/  MOV.SPILL R3, UR58 ;  /* 0x0000003a00037c02 */ /* 0x008fe20009000f00 */
[----:B------:R3:W-:Y:S01]  /*b020*/  STL [R1+0xe8], R0 ;  /* 0x0000e80001007387 */ /* 0x0007e20000100800 */
[----:B------:R-:W-:-:S02]  /*b030*/  R2UR.FILL UR77, R16 ;  /* 0x00000000104d72ca */ /* 0x000fc400004e0000 */
[----:B------:R-:W-:Y:S01]  /*b040*/  R2UR.FILL UR45, R19 ;  /* 0x00000000132d72ca */ /* 0x000fe200004e0000 */
[----:B------:R4:W-:Y:S01]  /*b050*/  STL [R1+0xe4], R3 ;  /* 0x0000e40301007387 */ /* 0x0009e20000100800 */
[----:B------:R-:W-:Y:S02]  /*b060*/  MOV.SPILL R32, UR25 ;  /* 0x0000001900207c02 */ /* 0x000fe40009000f00 */
[----:B------:R-:W-:Y:S02]  /*b070*/  MOV.SPILL R28, UR29 ;  /* 0x0000001d001c7c02 */ /* 0x000fe40009000f00 */
[----:B------:R-:W-:Y:S02]  /*b080*/  SEL R84, RZ, 0x4000, P2 ;  /* 0x00004000ff547807 */ /* 0x000fe40001000000 */
[----:B------:R-:W-:Y:S02]  /*b090*/  MOV.SPILL R18, UR47 ;  /* 0x0000002f00127c02 */ /* 0x000fe40009000f00 */
[----:B------:R-:W-:-:S02]  /*b0a0*/  MOV.SPILL R17, UR49 ;  /* 0x0000003100117c02 */ /* 0x000fc40009000f00 */
[----:B------:R-:W-:Y:S02]  /*b0b0*/  MOV.SPILL R30, UR27 ;  /* 0x0000001b001e7c02 */ /* 0x000fe40009000f00 */
[----:B------:R-:W-:Y:S02]  /*b0c0*/  MOV.SPILL R26, UR31 ;  /* 0x0000001f001a7c02 */ /* 0x000fe40009000f00 */
[----:B------:R-:W-:Y:S02]  /*b0d0*/  MOV.SPILL R12, UR73 ;  /* 0x00000049000c7c02 */ /* 0x000fe40009000f00 */
[----:B0-----:R-:W-:Y:S02]  /*b0e0*/  MOV.SPILL R2, UR57 ;  /* 0x0000003900027c02 */ /* 0x001fe40009000f00 */
[----:B-1----:R-:W-:Y:S02]  /*b0f0*/  MOV.SPILL R11, UR61 ;  /* 0x0000003d000b7c02 */ /* 0x002fe40009000f00 */
[----:B---3--:R-:W-:Y:S01]  /*b100*/  MOV.SPILL R0, UR56 ;  /* 0x0000003800007c02 */ /* 0x008fe20009000f00 */
[----:B------:R0:W-:Y:S01]  /*b110*/  STL [R1+0xf0], R2 ;  /* 0x0000f00201007387 */ /* 0x0001e20000100800 */
[----:B------:R-:W-:-:S02]  /*b120*/  MOV.SPILL R23, UR37 ;  /* 0x0000002500177c02 */ /* 0x000fc40009000f00 */
[----:B----4-:R-:W-:Y:S01]  /*b130*/  MOV.SPILL R3, UR54 ;  /* 0x0000003600037c02 */ /* 0x010fe20009000f00 */
[----:B------:R1:W-:Y:S01]  /*b140*/  STL [R1+0xec], R0 ;  /* 0x0000ec0001007387 */ /* 0x0003e20000100800 */
[----:B--2---:R-:W-:Y:S01]  /*b150*/  LOP3.LUT R86, R86, 0x1, RZ, 0xc0, !PT ;  /* 0x0000000156567812 */ /* 0x004fe200078ec0ff */
[C---:B------:R-:W-:Y:S01]  /*b160*/  VIADD R16, R13.reuse, 0x204 ;  /* 0x000002040d107836 */ /* 0x040fe20000000000 */
[----:B------:R-:W-:Y:S01]  /*b170*/  MOV.SPILL R22, UR39 ;  /* 0x0000002700167c02 */ /* 0x000fe20009000f00 */
[----:B------:R2:W-:Y:S01]  /*b180*/  STL [R1+0xf4], R3 ;  /* 0x0000f40301007387 */ /* 0x0005e20000100800 */
[----:B------:R-:W-:Y:S01]  /*b190*/  VIADD R19, R13, 0x302 ;  /* 0x000003020d137836 */ /* 0x000fe20000000000 */
[----:B------:R-:W-:Y:S01]  /*b1a0*/  MOV.SPILL R21, UR41 ;  /* 0x0000002900157c02 */ /* 0x000fe20009000f00 */
[----:B------:R-:W-:Y:S01]  /*b1b0*/  IMAD.MOV.U32 R5, RZ, RZ, 0x10102490 ;  /* 0x10102490ff057424 */ /* 0x000fe200078e00ff */
[----:B------:R-:W-:Y:S01]  /*b1c0*/  MOV.SPILL R15, UR75 ;  /* 0x0000004b000f7c02 */ /* 0x000fe20009000f00 */
[----:B------:R-:W-:Y:S01]  /*b1d0*/  IMAD.MOV.U32 R6, RZ, RZ, 0x10412490 ;  /* 0x10412490ff067424 */ /* 0x000fe200078e00ff */
[----:B------:R-:W-:-:S02]  /*b1e0*/  ISETP.NE.U32.AND P2, PT, R65, 0x1, PT ;  /* 0x000000014100780c */ /* 0x000fc40003f45070 */
[----:B------:R-:W-:Y:S02]  /*b1f0*/  R2UR.FILL UR25, R32 ;  /* 0x00000000201972ca */ /* 0x000fe400004e0000 */
[----:B------:R-:W-:Y:S02]  /*b200*/  R2UR.FILL UR29, R28 ;  /* 0x000000001c1d72ca */ /* 0x000fe400004e0000 */
[----:B------:R-:W-:Y:S02]  /*b210*/  R2UR.FILL UR47, R18 ;  /* 0x00000000122f72ca */ /* 0x000fe400004e0000 */
[----:B------:R-:W-:Y:S02]  /*b220*/  R2UR.FILL UR49, R17 ;  /* 0x00000000113172ca */ /* 0x000fe400004e0000 */
[----:B------:R-:W-:Y:S02]  /*b230*/  R2UR.FILL UR27, R30 ;  /* 0x000000001e1b72ca */ /* 0x000fe400004e0000 */
[----:B0-----:R-:W-:-:S02]  /*b240*/  MOV.SPILL R2, UR52 ;  /* 0x0000003400027c02 */ /* 0x001fc40009000f00 */
[----:B------:R-:W-:Y:S02]  /*b250*/  R2UR.FILL UR31, R26 ;  /* 0x000000001a1f72ca */ /* 0x000fe400004e0000 */
[----:B-1----:R-:W-:Y:S01]  /*b260*/  MOV.SPILL R0, UR51 ;  /* 0x0000003300007c02 */ /* 0x002fe20009000f00 */
[----:B------:R0:W-:Y:S01]  /*b270*/  STL [R1+0xf8], R2 ;  /* 0x0000f80201007387 */ /* 0x0001e20000100800 */
[----:B------:R-:W-:Y:S02]  /*b280*/  ISETP.NE.U32.AND P4, PT, R86, 0x1, PT ;  /* 0x000000015600780c */ /* 0x000fe40003f85070 */
[----:B--2---:R-:W-:Y:S01]  /*b290*/  MOV.SPILL R3, UR50 ;  /* 0x0000003200037c02 */ /* 0x004fe20009000f00 */
[----:B------:R1:W-:Y:S01]  /*b2a0*/  STL [R1+0x100], R0 ;  /* 0x0001000001007387 */ /* 0x0003e20000100800 */
[----:B------:R-:W-:Y:S01]  /*b2b0*/  R2UR UR4, R16 ;  /* 0x00000000100472ca */ /* 0x000fe200000e0000 */
[C---:B------:R-:W-:Y:S01]  /*b2c0*/  VIADD R17, R13.reuse, 0x206 ;  /* 0x000002060d117836 */ /* 0x040fe20000000000 */
[----:B------:R-:W-:Y:S01]  /*b2d0*/  MOV.SPILL R112, UR77 ;  /* 0x0000004d00707c02 */ /* 0x000fe20009000f00 */
[----:B------:R2:W-:Y:S01]  /*b2e0*/  STL [R1+0xfc], R3 ;  /* 0x0000fc0301007387 */ /* 0x0005e20000100800 */
[----:B------:R-:W-:Y:S01]  /*b2f0*/  VIADD R18, R13, 0x300 ;  /* 0x000003000d127836 */ /* 0x000fe20000000000 */
[----:B------:R-:W-:Y:S01]  /*b300*/  MOV.SPILL R99, UR57 ;  /* 0x0000003900637c02 */ /* 0x000fe20009000f00 */
[----:B------:R-:W-:Y:S01]  /*b310*/  IMAD.U32 R30, RZ, RZ, UR48 ;  /* 0x00000030ff1e7e24 */ /* 0x000fe2000f8e00ff */
[----:B------:R-:W-:-:S02]  /*b320*/  R2UR.FILL UR37, R23 ;  /* 0x00000000172572ca */ /* 0x000fc400004e0000 */
[----:B------:R-:W-:Y:S02]  /*b330*/  R2UR.FILL UR39, R22 ;  /* 0x00000000162772ca */ /* 0x000fe400004e0000 */
[----:B------:R-:W-:Y:S02]  /*b340*/  R2UR.FILL UR41, R21 ;  /* 0x00000000152972ca */ /* 0x000fe400004e0000 */
[----:B------:R-:W-:Y:S02]  /*b350*/  MOV.SPILL R25, UR33 ;  /* 0x0000002100197c02 */ /* 0x000fe40009000f00 */
[----:B------:R-:W-:Y:S02]  /*b360*/  MOV.SPILL R82, UR21 ;  /* 0x0000001500527c02 */ /* 0x000fe40009000f00 */
[----:B------:R-:W-:Y:S02]  /*b370*/  MOV.SPILL R24, UR35 ;  /* 0x0000002300187c02 */ /* 0x000fe40009000f00 */
[----:B------:R-:W-:-:S02]  /*b380*/  ISETP.NE.AND P1, PT, R63, RZ, PT ;  /* 0x000000ff3f00720c */ /* 0x000fc40003f25270 */
[----:B0-----:R-:W-:Y:S02]  /*b390*/  MOV.SPILL R2, UR7 ;  /* 0x0000000700027c02 */ /* 0x001fe40009000f00 */
[----:B-1----:R-:W-:-:S03]  /*b3a0*/  MOV.SPILL R0, UR6 ;  /* 0x0000000600007c02 */ /* 0x002fc60009000f00 */
[----:B------:R0:W-:Y:S01]  /*b3b0*/  STL [R1+0x108], R2 ;  /* 0x0001080201007387 */ /* 0x0001e20000100800 */
[----:B--2---:R-:W-:Y:S01]  /*b3c0*/  VIADD R3, R39, 0x4 ;  /* 0x0000000427037836 */ /* 0x004fe20000000000 */
[----:B------:R-:W1:Y:S02]  /*b3d0*/  LDC.U8 R86, c[0x0][0x38a] ;  /* 0x0000e280ff567b82 */ /* 0x000e640000000000 */
[----:B------:R-:W-:Y:S01]  /*b3e0*/  STL [R1+0x11c], R36 ;  /* 0x00011c2401007387 */ /* 0x000fe20000100800 */
[----:B------:R-:W-:Y:S02]  /*b3f0*/  MOV.SPILL R115, UR4 ;  /* 0x0000000400737c02 */ /* 0x000fe40009000f00 */
[----:B------:R-:W-:Y:S01]  /*b400*/  R2UR UR8, R3 ;  /* 0x00000000030872ca */ /* 0x000fe200000e0000 */
[----:B------:R2:W-:Y:S01]  /*b410*/  STL [R1+0x104], R0 ;  /* 0x0001040001007387 */ /* 0x0005e20000100800 */
[----:B------:R-:W-:Y:S01]  /*b420*/  VIADD R3, R9, 0x4 ;  /* 0x0000000409037836 */ /* 0x000fe20000000000 */
[----:B------:R-:W-:-:S02]  /*b430*/  R2UR UR48, R17 ;  /* 0x00000000113072ca */ /* 0x000fc400000e0000 */
[----:B------:R3:W-:Y:S01]  /*b440*/  STL [R1+0x120], R27 ;  /* 0x0001201b01007387 */ /* 0x0007e20000100800 */
[----:B------:R-:W-:Y:S01]  /*b450*/  UMOV UR77, UR29 ;  /* 0x0000001d004d7c82 */ /* 0x000fe20008000000 */
[----:B------:R-:W-:Y:S01]  /*b460*/  R2UR UR12, R3 ;  /* 0x00000000030c72ca */ /* 0x000fe200000e0000 */
[----:B------:R-:W-:Y:S01]  /*b470*/  VIADD R3, R9, 0x400 ;  /* 0x0000040009037836 */ /* 0x000fe20000000000 */
[----:B------:R-:W-:Y:S02]  /*b480*/  MOV.SPILL R114, UR49 ;  /* 0x0000003100727c02 */ /* 0x000fe40009000f00 */
[----:B------:R-:W-:Y:S02]  /*b490*/  MOV.SPILL R96, UR65 ;  /* 0x0000004100607c02 */ /* 0x000fe40009000f00 */
[----:B------:R-:W-:Y:S01]  /*b4a0*/  IMAD.U32 R78, RZ, RZ, UR8 ;  /* 0x00000008ff4e7e24 */ /* 0x000fe2000f8e00ff */
[----:B------:R-:W-:Y:S01]  /*b4b0*/  R2UR UR16, R3 ;  /* 0x00000000031072ca */ /* 0x000fe200000e0000 */
[----:B------:R-:W-:Y:S01]  /*b4c0*/  VIADD R3, R9, 0x800 ;  /* 0x0000080009037836 */ /* 0x000fe20000000000 */
[----:B------:R-:W-:Y:S01]  /*b4d0*/  R2UR.FILL UR33, R25 ;  /* 0x00000000192172ca */ /* 0x000fe200004e0000 */
[----:B0-----:R-:W-:Y:S01]  /*b4e0*/  VIADD R2, R39, 0x6 ;  /* 0x0000000627027836 */ /* 0x001fe20000000000 */
[----:B------:R-:W-:-:S02]  /*b4f0*/  MOV.SPILL R122, UR53 ;  /* 0x00000035007a7c02 */ /* 0x000fc40009000f00 */
[----:B------:R-:W-:Y:S01]  /*b500*/  IMAD.U32 R66, RZ, RZ, UR12 ;  /* 0x0000000cff427e24 */ /* 0x000fe2000f8e00ff */
[----:B------:R-:W-:Y:S01]  /*b510*/  R2UR UR26, R3 ;  /* 0x00000000031a72ca */ /* 0x000fe200000e0000 */
[----:B------:R-:W-:Y:S01]  /*b520*/  VIADD R3, R9, 0xc00 ;  /* 0x00000c0009037836 */ /* 0x000fe20000000000 */
[----:B------:R-:W-:Y:S01]  /*b530*/  R2UR UR8, R2 ;  /* 0x00000000020872ca */ /* 0x000fe200000e0000 */
[C---:B------:R-:W-:Y:S01]  /*b540*/  VIADD R2, R41.reuse, 0x100 ;  /* 0x0000010029027836 */ /* 0x040fe20000000000 */
[----:B------:R-:W-:Y:S01]  /*b550*/  R2UR UR12, R4 ;  /* 0x00000000040c72ca */ /* 0x000fe200000e0000 */
[----:B--2---:R-:W-:Y:S01]  /*b560*/  VIADD R0, R41, 0x80 ;  /* 0x0000008029007836 */ /* 0x004fe20000000000 */
[----:B------:R-:W-:Y:S01]  /*b570*/  R2UR UR34, R3 ;  /* 0x00000000032272ca */ /* 0x000fe200000e0000 */
[----:B------:R-:W-:Y:S01]  /*b580*/  VIADD R3, R14, 0x2 ;  /* 0x000000020e037836 */ /* 0x000fe20000000000 */
[----:B------:R-:W-:Y:S01]  /*b590*/  MOV.SPILL R120, UR51 ;  /* 0x0000003300787c02 */ /* 0x000fe20009000f00 */
[----:B------:R-:W-:-:S02]  /*b5a0*/  IMAD.U32 R62, RZ, RZ, UR16 ;  /* 0x00000010ff3e7e24 */ /* 0x000fc4000f8e00ff */
[----:B------:R-:W-:Y:S01]  /*b5b0*/  IMAD.MOV.U32 R26, RZ, RZ, R95 ;  /* 0x000000ffff1a7224 */ /* 0x000fe200078e005f */
[----:B------:R-:W-:Y:S01]  /*b5c0*/  R2UR UR42, R3 ;  /* 0x00000000032a72ca */ /* 0x000fe200000e0000 */
[----:B------:R-:W-:Y:S01]  /*b5d0*/  VIADD R3, R14, 0x102 ;  /* 0x000001020e037836 */ /* 0x000fe20000000000 */
[----:B------:R-:W-:Y:S01]  /*b5e0*/  UMOV UR57, UR43 ;  /* 0x0000002b00397c82 */ /* 0x000fe20008000000 */
[----:B------:R-:W-:Y:S01]  /*b5f0*/  IMAD.U32 R76, RZ, RZ, UR8 ;  /* 0x00000008ff4c7e24 */ /* 0x000fe2000f8e00ff */
[----:B------:R-:W-:Y:S01]  /*b600*/  R2UR UR8, R0 ;  /* 0x00000000000872ca */ /* 0x000fe200000e0000 */
[----:B------:R-:W-:Y:S01]  /*b610*/  VIADD R0, R41, 0x180 ;  /* 0x0000018029007836 */ /* 0x000fe20000000000 */
[----:B------:R-:W-:Y:S01]  /*b620*/  R2UR UR76, R3 ;  /* 0x00000000034c72ca */ /* 0x000fe200000e0000 */
[----:B------:R-:W-:Y:S01]  /*b630*/  IMAD.U32 R54, RZ, RZ, UR26 ;  /* 0x0000001aff367e24 */ /* 0x000fe2000f8e00ff */
[----:B------:R0:W-:Y:S01]  /*b640*/  STL.64 [R1+0x130], R76 ;  /* 0x0001304c01007387 */ /* 0x0001e20000100a00 */
[----:B------:R-:W-:Y:S01]  /*b650*/  VIADD R3, R14, 0x202 ;  /* 0x000002020e037836 */ /* 0x000fe20000000000 */
[----:B------:R-:W-:Y:S01]  /*b660*/  R2UR.FILL UR35, R24 ;  /* 0x00000000182372ca */ /* 0x000fe200004e0000 */
[----:B------:R-:W-:-:S02]  /*b670*/  IMAD.U32 R46, RZ, RZ, UR34 ;  /* 0x00000022ff2e7e24 */ /* 0x000fc4000f8e00ff */
[----:B------:R-:W-:Y:S01]  /*b680*/  VIADD R4, R10, 0x2 ;  /* 0x000000020a047836 */ /* 0x000fe20000000000 */
[----:B------:R-:W-:Y:S01]  /*b690*/  R2UR UR14, R3 ;  /* 0x00000000030e72ca */ /* 0x000fe200000e0000 */
[----:B------:R-:W-:Y:S02]  /*b6a0*/  VIADD R3, R14, 0x300 ;  /* 0x000003000e037836 */ /* 0x000fe40000000000 */
[----:B------:R-:W-:Y:S01]  /*b6b0*/  IMAD.U32 R74, RZ, RZ, UR8 ;  /* 0x00000008ff4a7e24 */ /* 0x000fe2000f8e00ff */
[----:B------:R-:W-:Y:S01]  /*b6c0*/  R2UR UR8, R2 ;  /* 0x00000000020872ca */ /* 0x000fe200000e0000 */
[C---:B------:R-:W-:Y:S02]  /*b6d0*/  VIADD R2, R9.reuse, 0x402 ;  /* 0x0000040209027836 */ /* 0x040fe40000000000 */
[----:B------:R-:W-:Y:S01]  /*b6e0*/  IMAD.U32 R38, RZ, RZ, UR42 ;  /* 0x0000002aff267e24 */ /* 0x000fe2000f8e00ff */
[----:B-1----:R-:W-:Y:S01]  /*b6f0*/  LOP3.LUT R86, R86, 0x1, RZ, 0xc0, !PT ;  /* 0x0000000156567812 */ /* 0x002fe200078ec0ff */
[----:B------:R-:W-:Y:S01]  /*b700*/  IMAD.U32 R28, RZ, RZ, UR76 ;  /* 0x0000004cff1c7e24 */ /* 0x000fe2000f8e00ff */
[----:B------:R-:W-:Y:S01]  /*b710*/  R2UR UR18, R2 ;  /* 0x00000000021272ca */ /* 0x000fe200000e0000 */
[----:B------:R-:W-:-:S05]  /*b720*/  VIADD R2, R9, 0x802 ;  /* 0x0000080209027836 */ /* 0x000fca0000000000 */
[----:B------:R-:W-:Y:S01]  /*b730*/  R2UR UR28, R2 ;  /* 0x00000000021c72ca */ /* 0x000fe200000e0000 */
[----:B------:R-:W-:Y:S01]  /*b740*/  IMAD.U32 R72, RZ, RZ, UR8 ;  /* 0x00000008ff487e24 */ /* 0x000fe2000f8e00ff */
[----:B------:R-:W-:Y:S01]  /*b750*/  R2UR UR8, R0 ;  /* 0x00000000000872ca */ /* 0x000fe200000e0000 */
[C---:B------:R-:W-:Y:S02]  /*b760*/  VIADD R0, R9.reuse, 0x404 ;  /* 0x0000040409007836 */ /* 0x040fe40000000000 */
[C---:B------:R-:W-:Y:S02]  /*b770*/  VIADD R2, R9.reuse, 0xc02 ;  /* 0x00000c0209027836 */ /* 0x040fe40000000000 */
[----:B------:R-:W-:Y:S01]  /*b780*/  IMAD.U32 R60, RZ, RZ, UR18 ;  /* 0x00000012ff3c7e24 */ /* 0x000fe2000f8e00ff */
[----:B------:R-:W-:Y:S01]  /*b790*/  R2UR UR22, R0 ;  /* 0x00000000001672ca */ /* 0x000fe200000e0000 */
[C---:B------:R-:W-:Y:S01]  /*b7a0*/  VIADD R0, R9.reuse, 0x804 ;  /* 0x0000080409007836 */ /* 0x040fe20000000000 */
[----:B------:R-:W-:Y:S01]  /*b7b0*/  R2UR UR36, R2 ;  /* 0x00000000022472ca */ /* 0x000fe200000e0000 */
[----:B------:R-:W-:Y:S01]  /*b7c0*/  VIADD R2, R14, 0x4 ;  /* 0x000000040e027836 */ /* 0x000fe20000000000 */
[----:B------:R-:W-:Y:S01]  /*b7d0*/  ISETP.NE.U32.AND P0, PT, R86, 0x1, PT ;  /* 0x000000015600780c */ /* 0x000fe20003f05070 */
[----:B------:R-:W-:Y:S01]  /*b7e0*/  IMAD.U32 R52, RZ, RZ, UR28 ;  /* 0x0000001cff347e24 */ /* 0x000fe2000f8e00ff */
[----:B------:R-:W-:Y:S01]  /*b7f0*/  R2UR UR30, R0 ;  /* 0x00000000001e72ca */ /* 0x000fe200000e0000 */
[----:B------:R-:W-:Y:S01]  /*b800*/  VIADD R0, R9, 0xc04 ;  /* 0x00000c0409007836 */ /* 0x000fe20000000000 */
[----:B------:R-:W-:Y:S01]  /*b810*/  R2UR UR44, R2 ;  /* 0x00000000022c72ca */ /* 0x000fe200000e0000 */
[----:B------:R-:W-:-:S02]  /*b820*/  VIADD R2, R14, 0x104 ;  /* 0x000001040e027836 */ /* 0x000fc40000000000 */
[----:B------:R-:W-:Y:S01]  /*b830*/  IMAD.U32 R70, RZ, RZ, UR8 ;  /* 0x00000008ff467e24 */ /* 0x000fe2000f8e00ff */
[----:B------:R-:W-:Y:S01]  /*b840*/  R2UR UR38, R0 ;  /* 0x00000000002672ca */ /* 0x000fe200000e0000 */
[----:B------:R-:W-:Y:S01]  /*b850*/  VIADD R0, R14, 0x6 ;  /* 0x000000060e007836 */ /* 0x000fe20000000000 */
[----:B------:R-:W-:Y:S01]  /*b860*/  R2UR UR8, R2 ;  /* 0x00000000020872ca */ /* 0x000fe200000e0000 */
[----:B------:R-:W-:Y:S02]  /*b870*/  VIADD R2, R14, 0x204 ;  /* 0x000002040e027836 */ /* 0x000fe40000000000 */
[----:B------:R-:W-:Y:S01]  /*b880*/  VIADD R9, R9, 0xc06 ;  /* 0x00000c0609097836 */ /* 0x000fe20000000000 */
[----:B------:R-:W-:Y:S01]  /*b890*/  R2UR UR46, R0 ;  /* 0x00000000002e72ca */ /* 0x000fe200000e0000 */
[----:B------:R-:W-:Y:S01]  /*b8a0*/  VIADD R0, R14, 0x106 ;  /* 0x000001060e007836 */ /* 0x000fe20000000000 */
[----:B------:R-:W-:Y:S01]  /*b8b0*/  R2UR UR16, R2 ;  /* 0x00000000021072ca */ /* 0x000fe200000e0000 */
[----:B------:R-:W-:Y:S01]  /*b8c0*/  VIADD R2, R14, 0x302 ;  /* 0x000003020e027836 */ /* 0x000fe20000000000 */
[----:B------:R-:W-:Y:S01]  /*b8d0*/  R2UR UR40, R9 ;  /* 0x00000000092872ca */ /* 0x000fe200000e0000 */
        /* <DEDUP_REMOVED lines=9> */
[----:B------:R-:W-:Y:S01]  /*b970*/  IMAD.U32 R34, RZ, RZ, UR44 ;  /* 0x0000002cff227e24 */ /* 0x000fe2000f8e00ff */
[----:B------:R-:W-:Y:S01]  /*b980*/  R2UR UR34, R2 ;  /* 0x00000000022272ca */ /* 0x000fe200000e0000 */
[----:B------:R-:W-:Y:S01]  /*b990*/  VIADD R3, R10, 0x4 ;  /* 0x000000040a037836 */ /* 0x000fe20000000000 */
[----:B------:R-:W-:Y:S01]  /*b9a0*/  R2UR UR26, R0 ;  /* 0x00000000001a72ca */ /* 0x000fe200000e0000 */
[C---:B------:R-:W-:Y:S02]  /*b9b0*/  VIADD R0, R10.reuse, 0x400 ;  /* 0x000004000a007836 */ /* 0x040fe40000000000 */
[----:B------:R-:W-:Y:S01]  /*b9c0*/  VIADD R2, R10, 0x406 ;  /* 0x000004060a027836 */ /* 0x000fe20000000000 */
[----:B------:R-:W-:Y:S01]  /*b9d0*/  R2UR UR32, R3 ;  /* 0x00000000032072ca */ /* 0x000fe200000e0000 */
[----:B------:R-:W-:Y:S01]  /*b9e0*/  IMAD.U32 R50, RZ, RZ, UR30 ;  /* 0x0000001eff327e24 */ /* 0x000fe2000f8e00ff */
[----:B------:R-:W-:Y:S01]  /*b9f0*/  R2UR UR36, R0 ;  /* 0x00000000002472ca */ /* 0x000fe200000e0000 */
[----:B------:R-:W-:Y:S01]  /*ba00*/  VIADD R0, R10, 0x800 ;  /* 0x000008000a007836 */ /* 0x000fe20000000000 */
[----:B------:R-:W-:Y:S01]  /*ba10*/  R2UR UR30, R4 ;  /* 0x00000000041e72ca */ /* 0x000fe200000e0000 */
[----:B------:R-:W-:Y:S01]  /*ba20*/  VIADD R4, R10, 0x402 ;  /* 0x000004020a047836 */ /* 0x000fe20000000000 */
[----:B------:R-:W-:Y:S01]  /*ba30*/  R2UR UR42, R2 ;  /* 0x00000000022a72ca */ /* 0x000fe200000e0000 */
[----:B------:R-:W-:Y:S01]  /*ba40*/  VIADD R3, R10, 0x404 ;  /* 0x000004040a037836 */ /* 0x000fe20000000000 */
[----:B------:R-:W-:Y:S01]  /*ba50*/  R2UR UR44, R0 ;  /* 0x00000000002c72ca */ /* 0x000fe200000e0000 */
[----:B------:R-:W-:-:S02]  /*ba60*/  VIADD R0, R10, 0xc00 ;  /* 0x00000c000a007836 */ /* 0x000fc40000000000 */
[----:B------:R-:W-:Y:S02]  /*ba70*/  VIADD R2, R10, 0x806 ;  /* 0x000008060a027836 */ /* 0x000fe40000000000 */
        /* <DEDUP_REMOVED lines=10> */
[C---:B------:R-:W-:Y:S01]  /*bb20*/  VIADD R2, R10.reuse, 0xc02 ;  /* 0x00000c020a027836 */ /* 0x040fe20000000000 */
[----:B------:R-:W-:Y:S01]  /*bb30*/  MOV.SPILL R0, UR71 ;  /* 0x0000004700007c02 */ /* 0x000fe20009000f00 */
        /* <DEDUP_REMOVED lines=8> */
[----:B------:R-:W-:-:S02]  /*bbc0*/  UMOV UR4, UR32 ;  /* 0x0000002000047c82 */ /* 0x000fc40008000000 */
[----:B------:R-:W-:Y:S02]  /*bbd0*/  MOV.SPILL R36, UR70 ;  /* 0x0000004600247c02 */ /* 0x000fe40009000f00 */
[----:B------:R-:W-:Y:S01]  /*bbe0*/  R2UR UR76, R18 ;  /* 0x00000000124c72ca */ /* 0x000fe200000e0000 */
[----:B------:R-:W-:Y:S01]  /*bbf0*/  VIADD R9, R13, 0x104 ;  /* 0x000001040d097836 */ /* 0x000fe20000000000 */
[----:B------:R-:W-:Y:S01]  /*bc00*/  SEL R2, R5, 0x10100490, !P3 ;  /* 0x1010049005027807 */ /* 0x000fe20005800000 */
[----:B------:R1:W-:Y:S01]  /*bc10*/  STL [R1+0x124], R36 ;  /* 0x0001242401007387 */ /* 0x0003e20000100800 */
[----:B------:R-:W-:Y:S01]  /*bc20*/  UMOV UR70, UR74 ;  /* 0x0000004a00467c82 */ /* 0x000fe20008000000 */
[----:B------:R-:W-:Y:S01]  /*bc30*/  R2UR UR46, R4 ;  /* 0x00000000042e72ca */ /* 0x000fe200000e0000 */
[----:B------:R-:W-:Y:S01]  /*bc40*/  UMOV UR49, UR31 ;  /* 0x0000001f00317c82 */ /* 0x000fe20008000000 */
[----:B------:R2:W-:Y:S01]  /*bc50*/  STL [R1+0xb4], R0 ;  /* 0x0000b40001007387 */ /* 0x0005e20000100800 */
[----:B---3--:R-:W-:Y:S01]  /*bc60*/  MOV.SPILL R27, UR68 ;  /* 0x00000044001b7c02 */ /* 0x008fe20009000f00 */
[----:B------:R-:W-:Y:S01]  /*bc70*/  UMOV UR71, UR75 ;  /* 0x0000004b00477c82 */ /* 0x000fe20008000000 */
[----:B------:R-:W-:-:S02]  /*bc80*/  R2UR UR74, R19 ;  /* 0x00000000134a72ca */ /* 0x000fc400000e0000 */
[----:B------:R-:W-:Y:S01]  /*bc90*/  SEL R3, RZ, 0x4000, P4 ;  /* 0x00004000ff037807 */ /* 0x000fe20002000000 */
[----:B------:R-:W-:Y:S01]  /*bca0*/  STL [R1+0x128], R27 ;  /* 0x0001281b01007387 */ /* 0x000fe20000100800 */
[----:B------:R-:W-:Y:S02]  /*bcb0*/  SEL R4, RZ, 0x4000, P2 ;  /* 0x00004000ff047807 */ /* 0x000fe40001000000 */
[----:B------:R-:W-:Y:S01]  /*bcc0*/  SEL R5, R5, 0x10100490, !P5 ;  /* 0x1010049005057807 */ /* 0x000fe20006800000 */
[----:B------:R-:W-:Y:S01]  /*bcd0*/  IMAD.IADD R2, R84, 0x1, R2 ;  /* 0x0000000154027824 */ /* 0x000fe200078e0202 */
[----:B------:R-:W-:Y:S01]  /*bce0*/  R2UR UR28, R14 ;  /* 0x000000000e1c72ca */ /* 0x000fe200000e0000 */
[----:B------:R-:W-:Y:S01]  /*bcf0*/  VIADD R10, R13, 0x102 ;  /* 0x000001020d0a7836 */ /* 0x000fe20000000000 */
[----:B------:R-:W-:Y:S02]  /*bd00*/  R2UR UR54, R9 ;  /* 0x00000000093672ca */ /* 0x000fe400000e0000 */
[----:B------:R-:W-:Y:S01]  /*bd10*/  MOV.SPILL R113, UR48 ;  /* 0x0000003000717c02 */ /* 0x000fe20009000f00 */
[----:B------:R-:W-:Y:S01]  /*bd20*/  UMOV UR65, UR21 ;  /* 0x0000001500417c82 */ /* 0x000fe20008000000 */
[----:B------:R-:W-:Y:S01]  /*bd30*/  MOV.SPILL R111, UR76 ;  /* 0x0000004c006f7c02 */ /* 0x000fe20009000f00 */
[----:B------:R-:W-:Y:S01]  /*bd40*/  IMAD.MOV.U32 R25, RZ, RZ, R95 ;  /* 0x000000ffff197224 */ /* 0x000fe200078e005f */
[----:B0-----:R-:W-:Y:S01]  /*bd50*/  MOV.SPILL R77, UR63 ;  /* 0x0000003f004d7c02 */ /* 0x001fe20009000f00 */
[----:B------:R-:W-:Y:S01]  /*bd60*/  UMOV UR68, UR72 ;  /* 0x0000004800447c82 */ /* 0x000fe20008000000 */
[----:B-1----:R-:W-:Y:S01]  /*bd70*/  MOV.SPILL R36, UR66 ;  /* 0x0000004200247c02 */ /* 0x002fe20009000f00 */
[----:B------:R-:W-:Y:S01]  /*bd80*/  UMOV UR53, UR39 ;  /* 0x0000002700357c82 */ /* 0x000fe20008000000 */
[----:B------:R-:W-:-:S02]  /*bd90*/  MOV.SPILL R76, UR59 ;  /* 0x0000003b004c7c02 */ /* 0x000fc40009000f00 */
[----:B--2---:R-:W-:Y:S01]  /*bda0*/  MOV.SPILL R0, UR69 ;  /* 0x0000004500007c02 */ /* 0x004fe20009000f00 */
[----:B------:R-:W-:Y:S01]  /*bdb0*/  UMOV UR69, UR73 ;  /* 0x0000004900457c82 */ /* 0x000fe20008000000 */
[----:B------:R-:W-:Y:S02]  /*bdc0*/  R2UR UR32, R2 ;  /* 0x00000000022072ca */ /* 0x000fe400000e0000 */
[----:B------:R-:W-:Y:S01]  /*bdd0*/  MOV.SPILL R109, UR74 ;  /* 0x0000004a006d7c02 */ /* 0x000fe20009000f00 */
[----:B------:R0:W-:Y:S01]  /*bde0*/  STL [R1+0xb0], R0 ;  /* 0x0000b00001007387 */ /* 0x0001e20000100800 */
[----:B------:R-:W-:Y:S01]  /*bdf0*/  R2UR.FILL UR73, R12 ;  /* 0x000000000c4972ca */ /* 0x000fe200004e0000 */
[----:B------:R-:W-:Y:S01]  /*be00*/  VIADD R14, R13, 0x200 ;  /* 0x000002000d0e7836 */ /* 0x000fe20000000000 */
[----:B------:R-:W-:Y:S01]  /*be10*/  R2UR UR56, R10 ;  /* 0x000000000a3872ca */ /* 0x000fe200000e0000 */
[----:B------:R-:W2:Y:S01]  /*be20*/  LDL R20, [R1+0xa8] ;  /* 0x0000a80001147983 */ /* 0x000ea20000100800 */
[----:B------:R-:W-:Y:S01]  /*be30*/  IMAD.MOV.U32 R9, RZ, RZ, R99 ;  /* 0x000000ffff097224 */ /* 0x000fe200078e0063 */
[----:B------:R-:W-:Y:S01]  /*be40*/  UMOV UR48, UR30 ;  /* 0x0000001e00307c82 */ /* 0x000fe20008000000 */
[----:B------:R-:W-:Y:S01]  /*be50*/  UMOV UR76, UR28 ;  /* 0x0000001c004c7c82 */ /* 0x000fe20008000000 */
[----:B------:R-:W-:Y:S01]  /*be60*/  R2UR.FILL UR75, R15 ;  /* 0x000000000f4b72ca */ /* 0x000fe200004e0000 */
[----:B------:R-:W-:Y:S01]  /*be70*/  VIADD R84, R13, 0x304 ;  /* 0x000003040d547836 */ /* 0x000fe20000000000 */
[----:B------:R-:W-:Y:S01]  /*be80*/  R2UR.FILL UR21, R82 ;  /* 0x00000000521572ca */ /* 0x000fe200004e0000 */
[----:B------:R-:W-:Y:S01]  /*be90*/  UMOV UR66, UR60 ;  /* 0x0000003c00427c82 */ /* 0x000fe20008000000 */
[----:B------:R-:W-:Y:S01]  /*bea0*/  MOV.SPILL R123, UR54 ;  /* 0x00000036007b7c02 */ /* 0x000fe20009000f00 */
[----:B------:R-:W-:Y:S01]  /*beb0*/  UMOV UR63, UR47 ;  /* 0x0000002f003f7c82 */ /* 0x000fe20008000000 */
[----:B------:R-:W-:Y:S01]  /*bec0*/  UMOV UR59, UR45 ;  /* 0x0000002d003b7c82 */ /* 0x000fe20008000000 */
[----:B------:R-:W-:Y:S01]  /*bed0*/  UMOV UR51, UR37 ;  /* 0x0000002500337c82 */ /* 0x000fe20008000000 */
[----:B------:R-:W-:-:S02]  /*bee0*/  R2UR UR43, R2 ;  /* 0x00000000022b72ca */ /* 0x000fc400000e0000 */
[----:B------:R-:W-:Y:S02]  /*bef0*/  R2UR UR39, R2 ;  /* 0x00000000022772ca */ /* 0x000fe400000e0000 */
[----:B------:R-:W-:Y:S02]  /*bf00*/  MOV.SPILL R91, UR68 ;  /* 0x00000044005b7c02 */ /* 0x000fe40009000f00 */
[----:B------:R-:W-:Y:S02]  /*bf10*/  MOV.SPILL R97, UR70 ;  /* 0x0000004600617c02 */ /* 0x000fe40009000f00 */
[----:B------:R-:W-:Y:S02]  /*bf20*/  MOV.SPILL R92, UR69 ;  /* 0x00000045005c7c02 */ /* 0x000fe40009000f00 */
[----:B0-----:R-:W-:Y:S02]  /*bf30*/  MOV.SPILL R0, UR67 ;  /* 0x0000004300007c02 */ /* 0x001fe40009000f00 */
[----:B------:R-:W-:-:S03]  /*bf40*/  MOV.SPILL R98, UR71 ;  /* 0x0000004700627c02 */ /* 0x000fc60009000f00 */
[----:B------:R0:W-:Y:S04]  /*bf50*/  STL [R1+0xac], R0 ;  /* 0x0000ac0001007387 */ /* 0x0001e80000100800 */
[----:B------:R-:W3:Y:S01]  /*bf60*/  LDL R7, [R1+0xa4] ;  /* 0x0000a40001077983 */ /* 0x000ee20000100800 */
[----:B------:R-:W-:Y:S01]  /*bf70*/  UMOV UR74, UR26 ;  /* 0x0000001a004a7c82 */ /* 0x000fe20008000000 */
[----:B------:R-:W-:Y:S01]  /*bf80*/  UMOV UR67, UR61 ;  /* 0x0000003d00437c82 */ /* 0x000fe20008000000 */
[----:B------:R-:W-:Y:S01]  /*bf90*/  R2UR.FILL UR61, R11 ;  /* 0x000000000b3d72ca */ /* 0x000fe200004e0000 */
[C---:B------:R-:W-:Y:S02]  /*bfa0*/  VIADD R11, R13.reuse, 0x100 ;  /* 0x000001000d0b7836 */ /* 0x040fe40000000000 */
[----:B------:R-:W-:Y:S01]  /*bfb0*/  VIADD R12, R13, 0x106 ;  /* 0x000001060d0c7836 */ /* 0x000fe20000000000 */
[----:B0-----:R-:W-:-:S02]  /*bfc0*/  SEL R0, R6, 0x10410490, !P0 ;  /* 0x1041049006007807 */ /* 0x001fc40004000000 */
[----:B------:R-:W-:-:S03]  /*bfd0*/  SEL R6, R6, 0x10410490, !P6 ;  /* 0x1041049006067807 */ /* 0x000fc60007000000 */
[----:B------:R-:W-:Y:S02]  /*bfe0*/  IMAD.IADD R8, R3, 0x1, R0 ;  /* 0x0000000103087824 */ /* 0x000fe400078e0200 */
[----:B------:R-:W-:Y:S02]  /*bff0*/  IMAD.IADD R3, R4, 0x1, R6 ;  /* 0x0000000104037824 */ /* 0x000fe400078e0206 */
[----:B------:R-:W-:Y:S02]  /*c000*/  IMAD.IADD R0, R85, 0x1, R5 ;  /* 0x0000000155007824 */ /* 0x000fe400078e0205 */
[C---:B------:R-:W-:Y:S01]  /*c010*/  VIADD R4, R13.reuse, 0x4 ;  /* 0x000000040d047836 */ /* 0x040fe20000000000 */
[----:B------:R-:W-:Y:S02]  /*c020*/  R2UR UR29, R8 ;  /* 0x00000000081d72ca */ /* 0x000fe400000e0000 */
[----:B------:R-:W-:Y:S02]  /*c030*/  R2UR UR26, R0 ;  /* 0x00000000001a72ca */ /* 0x000fe400000e0000 */
[----:B------:R-:W-:Y:S01]  /*c040*/  R2UR UR64, R4 ;  /* 0x00000000044072ca */ /* 0x000fe200000e0000 */
[----:B------:R-:W-:Y:S01]  /*c050*/  VIADD R5, R13, 0x6 ;  /* 0x000000060d057836 */ /* 0x000fe20000000000 */
[----:B------:R-:W-:-:S02]  /*c060*/  R2UR UR58, R11 ;  /* 0x000000000b3a72ca */ /* 0x000fc400000e0000 */
[----:B------:R-:W-:Y:S02]  /*c070*/  R2UR UR52, R12 ;  /* 0x000000000c3472ca */ /* 0x000fe400000e0000 */
[----:B------:R-:W-:Y:S02]  /*c080*/  R2UR UR62, R5 ;  /* 0x00000000053e72ca */ /* 0x000fe400000e0000 */
[----:B------:R-:W-:Y:S02]  /*c090*/  R2UR UR50, R14 ;  /* 0x000000000e3272ca */ /* 0x000fe400000e0000 */
[----:B------:R-:W-:Y:S02]  /*c0a0*/  MOV.SPILL R17, UR32 ;  /* 0x0000002000117c02 */ /* 0x000fe40009000f00 */
[----:B------:R-:W-:Y:S01]  /*c0b0*/  R2UR UR32, R80 ;  /* 0x00000000502072ca */ /* 0x000fe200000e0000 */
[----:B------:R-:W-:Y:S01]  /*c0c0*/  IMAD.MOV.U32 R80, RZ, RZ, R9 ;  /* 0x000000ffff507224 */ /* 0x000fe200078e0009 */
[----:B------:R-:W-:-:S02]  /*c0d0*/  R2UR UR31, R8 ;  /* 0x00000000081f72ca */ /* 0x000fc400000e0000 */
[C---:B------:R-:W-:Y:S02]  /*c0e0*/  R2UR UR30, R8.reuse ;  /* 0x00000000081e72ca */ /* 0x040fe400000e0000 */
[----:B------:R-:W-:Y:S02]  /*c0f0*/  R2UR UR28, R8 ;  /* 0x00000000081c72ca */ /* 0x000fe400000e0000 */
[----:B------:R-:W-:Y:S01]  /*c100*/  MOV.SPILL R27, UR64 ;  /* 0x00000040001b7c02 */ /* 0x000fe20009000f00 */
[----:B------:R-:W-:Y:S01]  /*c110*/  UMOV UR64, UR20 ;  /* 0x0000001400407c82 */ /* 0x000fe20008000000 */
[----:B------:R-:W-:Y:S02]  /*c120*/  MOV.SPILL R8, UR29 ;  /* 0x0000001d00087c02 */ /* 0x000fe40009000f00 */
[----:B------:R-:W-:Y:S02]  /*c130*/  MOV.SPILL R9, UR26 ;  /* 0x0000001a00097c02 */ /* 0x000fe40009000f00 */
[----:B------:R-:W-:-:S02]  /*c140*/  R2UR UR26, R70 ;  /* 0x00000000461a72ca */ /* 0x000fc400000e0000 */
[----:B------:R-:W-:Y:S01]  /*c150*/  R2UR UR29, R69 ;  /* 0x00000000451d72ca */ /* 0x000fe200000e0000 */
[C---:B------:R-:W-:Y:S02]  /*c160*/  VIADD R15, R13.reuse, 0x202 ;  /* 0x000002020d0f7836 */ /* 0x040fe40000000000 */
[----:B------:R-:W-:Y:S01]  /*c170*/  VIADD R13, R13, 0x306 ;  /* 0x000003060d0d7836 */ /* 0x000fe20000000000 */
[----:B------:R-:W-:Y:S01]  /*c180*/  MOV.SPILL R95, UR62 ;  /* 0x0000003e005f7c02 */ /* 0x000fe20009000f00 */
[----:B------:R-:W-:Y:S01]  /*c190*/  UMOV UR62, UR46 ;  /* 0x0000002e003e7c82 */ /* 0x000fe20008000000 */
        /* <DEDUP_REMOVED lines=10> */
[----:B------:R-:W-:Y:S01]  /*c240*/  UMOV UR50, UR36 ;  /* 0x0000002400327c82 */ /* 0x000fe20008000000 */
[----:B------:R-:W-:-:S02]  /*c250*/  R2UR UR72, R84 ;  /* 0x00000000544872ca */ /* 0x000fc400000e0000 */
[----:B------:R-:W-:Y:S02]  /*c260*/  R2UR UR60, R13 ;  /* 0x000000000d3c72ca */ /* 0x000fe400000e0000 */
[C---:B------:R-:W-:Y:S02]  /*c270*/  R2UR UR47, R2.reuse ;  /* 0x00000000022f72ca */ /* 0x040fe400000e0000 */
[C---:B------:R-:W-:Y:S02]  /*c280*/  R2UR UR46, R2.reuse ;  /* 0x00000000022e72ca */ /* 0x040fe400000e0000 */
[C---:B------:R-:W-:Y:S02]  /*c290*/  R2UR UR45, R2.reuse ;  /* 0x00000000022d72ca */ /* 0x040fe400000e0000 */
[C---:B------:R-:W-:Y:S02]  /*c2a0*/  R2UR UR44, R2.reuse ;  /* 0x00000000022c72ca */ /* 0x040fe400000e0000 */
[----:B------:R-:W-:-:S02]  /*c2b0*/  R2UR UR42, R2 ;  /* 0x00000000022a72ca */ /* 0x000fc400000e0000 */
[C---:B------:R-:W-:Y:S02]  /*c2c0*/  R2UR UR41, R2.reuse ;  /* 0x00000000022972ca */ /* 0x040fe400000e0000 */
[C---:B------:R-:W-:Y:S02]  /*c2d0*/  R2UR UR40, R2.reuse ;  /* 0x00000000022872ca */ /* 0x040fe400000e0000 */
[C---:B------:R-:W-:Y:S02]  /*c2e0*/  R2UR UR38, R2.reuse ;  /* 0x00000000022672ca */ /* 0x040fe400000e0000 */
[C---:B------:R-:W-:Y:S02]  /*c2f0*/  R2UR UR37, R2.reuse ;  /* 0x00000000022572ca */ /* 0x040fe400000e0000 */
[----:B------:R-:W-:Y:S01]  /*c300*/  R2UR UR36, R2 ;  /* 0x00000000022472ca */ /* 0x000fe200000e0000 */
[----:B------:R-:W-:Y:S01]  /*c310*/  UMOV UR29, 0x40004040 ;  /* 0x40004040001d7882 */ /* 0x000fe20000000000 */
[----:B------:R-:W-:Y:S01]  /*c320*/  MOV.SPILL R4, UR62 ;  /* 0x0000003e00047c02 */ /* 0x000fe20009000f00 */
[----:B------:R-:W-:Y:S01]  /*c330*/  IMAD.MOV.U32 R12, RZ, RZ, R82 ;  /* 0x000000ffff0c7224 */ /* 0x000fe200078e0052 */
[----:B------:R-:W-:Y:S01]  /*c340*/  MOV.SPILL R6, UR64 ;  /* 0x0000004000067c02 */ /* 0x000fe20009000f00 */
[----:B------:R-:W-:Y:S01]  /*c350*/  IMAD.U32 R70, RZ, RZ, UR26 ;  /* 0x0000001aff467e24 */ /* 0x000fe2000f8e00ff */
[----:B------:R-:W-:Y:S01]  /*c360*/  R2UR UR26, R54 ;  /* 0x00000000361a72ca */ /* 0x000fe200000e0000 */
[----:B------:R-:W-:Y:S01]  /*c370*/  IMAD.U32 R69, RZ, RZ, UR29 ;  /* 0x0000001dff457e24 */ /* 0x000fe2000f8e00ff */
[----:B------:R-:W-:-:S02]  /*c380*/  R2UR UR29, R53 ;  /* 0x00000000351d72ca */ /* 0x000fc400000e0000 */
[----:B------:R-:W-:Y:S02]  /*c390*/  MOV.SPILL R87, UR66 ;  /* 0x0000004200577c02 */ /* 0x000fe40009000f00 */
[----:B------:R-:W-:Y:S02]  /*c3a0*/  MOV.SPILL R84, UR31 ;  /* 0x0000001f00547c02 */ /* 0x000fe40009000f00 */
[----:B------:R-:W-:Y:S01]  /*c3b0*/  MOV.SPILL R19, UR30 ;  /* 0x0000001e00137c02 */ /* 0x000fe20009000f00 */
[----:B------:R-:W-:Y:S01]  /*c3c0*/  IMAD.MOV.U32 R14, RZ, RZ, R96 ;  /* 0x000000ffff0e7224 */ /* 0x000fe200078e0060 */
[----:B------:R-:W-:Y:S01]  /*c3d0*/  R2UR UR6, R15 ;  /* 0x000000000f0672ca */ /* 0x000fe200000e0000 */
[----:B------:R-:W-:Y:S01]  /*c3e0*/  IMAD.MOV.U32 R15, RZ, RZ, R95 ;  /* 0x000000ffff0f7224 */ /* 0x000fe200078e005f */
[----:B------:R-:W-:Y:S01]  /*c3f0*/  R2UR UR31, R83 ;  /* 0x00000000531f72ca */ /* 0x000fe200000e0000 */
[----:B------:R-:W-:Y:S01]  /*c400*/  IMAD.MOV.U32 R83, RZ, RZ, R11 ;  /* 0x000000ffff537224 */ /* 0x000fe200078e000b */
        /* <DEDUP_REMOVED lines=27> */
[----:B------:R-:W-:Y:S01]  /*c5c0*/  UMOV UR63, 0x40004040 ;  /* 0x40004040003f7882 */ /* 0x000fe20000000000 */
[----:B------:R-:W-:-:S02]  /*c5d0*/  R2UR UR27, R0 ;  /* 0x00000000001b72ca */ /* 0x000fc400000e0000 */
[C---:B------:R-:W-:Y:S02]  /*c5e0*/  R2UR UR25, R0.reuse ;  /* 0x00000000001972ca */ /* 0x040fe400000e0000 */
        /* <DEDUP_REMOVED lines=9> */
[C---:B------:R-:W-:Y:S02]  /*c680*/  R2UR UR14, R0.reuse ;  /* 0x00000000000e72ca */ /* 0x040fe400000e0000 */
[----:B------:R-:W-:-:S02]  /*c690*/  R2UR UR13, R0 ;  /* 0x00000000000d72ca */ /* 0x000fc400000e0000 */
[----:B------:R-:W-:Y:S01]  /*c6a0*/  R2UR UR12, R0 ;  /* 0x00000000000c72ca */ /* 0x000fe200000e0000 */
[----:B------:R-:W-:Y:S01]  /*c6b0*/  UMOV UR29, 0x40004040 ;  /* 0x40004040001d7882 */ /* 0x000fe20000000000 */
[----:B------:R-:W-:Y:S01]  /*c6c0*/  MOV.SPILL R88, UR67 ;  /* 0x0000004300587c02 */ /* 0x000fe20009000f00 */
[----:B------:R-:W-:Y:S01]  /*c6d0*/  IMAD.U32 R54, RZ, RZ, UR26 ;  /* 0x0000001aff367e24 */ /* 0x000fe2000f8e00ff */
[----:B------:R-:W-:Y:S01]  /*c6e0*/  UMOV UR67, 0x40004040 ;  /* 0x4000404000437882 */ /* 0x000fe20000000000 */
[----:B------:R-:W-:Y:S01]  /*c6f0*/  IMAD.U32 R53, RZ, RZ, UR29 ;  /* 0x0000001dff357e24 */ /* 0x000fe2000f8e00ff */
[----:B------:R-:W-:Y:S02]  /*c700*/  R2UR UR26, R38 ;  /* 0x00000000261a72ca */ /* 0x000fe400000e0000 */
[----:B------:R-:W-:Y:S01]  /*c710*/  R2UR UR29, R35 ;  /* 0x00000000231d72ca */ /* 0x000fe200000e0000 */
[----:B------:R-:W-:Y:S01]  /*c720*/  UMOV UR69, 0x40004040 ;  /* 0x4000404000457882 */ /* 0x000fe20000000000 */
[----:B------:R-:W-:-:S09]  /*c730*/  UMOV UR71, 0x40004040 ;  /* 0x4000404000477882 */ /* 0x000fd20000000000 */
[----:B------:R-:W-:Y:S01]  /*c740*/  UMOV UR29, 0x40004040 ;  /* 0x40004040001d7882 */ /* 0x000fe20000000000 */
[----:B------:R-:W-:Y:S01]  /*c750*/  IMAD.U32 R38, RZ, RZ, UR26 ;  /* 0x0000001aff267e24 */ /* 0x000fe2000f8e00ff */
[----:B------:R-:W-:Y:S01]  /*c760*/  R2UR.FILL UR26, R9 ;  /* 0x00000000091a72ca */ /* 0x000fe200004e0000 */
[----:B------:R-:W-:Y:S01]  /*c770*/  IMAD.U32 R35, RZ, RZ, UR29 ;  /* 0x0000001dff237e24 */ /* 0x000fe2000f8e00ff */
[----:B------:R-:W-:Y:S01]  /*c780*/  R2UR.FILL UR29, R8 ;  /* 0x00000000081d72ca */ /* 0x000fe200004e0000 */
[----:B------:R-:W-:Y:S01]  /*c790*/  UMOV UR41, 0x40004040 ;  /* 0x4000404000297882 */ /* 0x000fe20000000000 */
[----:B------:R-:W-:Y:S01]  /*c7a0*/  UMOV UR43, 0x40004040 ;  /* 0x40004040002b7882 */ /* 0x000fe20000000000 */
[----:B--2---:R-:W-:-:S05]  /*c7b0*/  VIADD R94, R20, 0x2 ;  /* 0x00000002145e7836 */ /* 0x004fca0000000000 */
[----:B------:R-:W-:Y:S01]  /*c7c0*/  R2UR UR20, R94 ;  /* 0x000000005e1472ca */ /* 0x000fe200000e0000 */
[C---:B------:R-:W-:Y:S02]  /*c7d0*/  VIADD R93, R20.reuse, 0x4 ;  /* 0x00000004145d7836 */ /* 0x040fe40000000000 */
[----:B------:R-:W-:-:S03]  /*c7e0*/  VIADD R90, R20, 0x6 ;  /* 0x00000006145a7836 */ /* 0x000fc60000000000 */
[----:B------:R-:W-:Y:S02]  /*c7f0*/  R2UR UR62, R93 ;  /* 0x000000005d3e72ca */ /* 0x000fe400000e0000 */
[----:B------:R-:W-:-:S05]  /*c800*/  R2UR UR64, R90 ;  /* 0x000000005a4072ca */ /* 0x000fca00000e0000 */
[----:B------:R-:W-:Y:S01]  /*c810*/  IMAD.U32 R82, RZ, RZ, UR20 ;  /* 0x00000014ff527e24 */ /* 0x000fe2000f8e00ff */
[----:B------:R-:W-:Y:S01]  /*c820*/  MOV.SPILL R94, UR39 ;  /* 0x00000027005e7c02 */ /* 0x000fe20009000f00 */
[----:B------:R-:W-:Y:S01]  /*c830*/  UMOV UR39, UR11 ;  /* 0x0000000b00277c82 */ /* 0x000fe20008000000 */
[----:B------:R-:W-:Y:S02]  /*c840*/  MOV.SPILL R93, UR38 ;  /* 0x00000026005d7c02 */ /* 0x000fe40009000f00 */
[----:B------:R-:W-:Y:S01]  /*c850*/  R2UR UR30, R82 ;  /* 0x00000000521e72ca */ /* 0x000fe200000e0000 */
[C---:B---3--:R-:W-:Y:S02]  /*c860*/  VIADD R89, R7.reuse, 0x80 ;  /* 0x0000008007597836 */ /* 0x048fe40000000000 */
[----:B------:R-:W-:-:S03]  /*c870*/  VIADD R86, R7, 0x100 ;  /* 0x0000010007567836 */ /* 0x000fc60000000000 */
[----:B------:R-:W-:Y:S01]  /*c880*/  R2UR UR66, R89 ;  /* 0x00000000594272ca */ /* 0x000fe200000e0000 */
[----:B------:R-:W-:Y:S01]  /*c890*/  IMAD.MOV.U32 R82, RZ, RZ, R10 ;  /* 0x000000ffff527224 */ /* 0x000fe200078e000a */
[----:B------:R-:W-:Y:S01]  /*c8a0*/  MOV.SPILL R90, UR37 ;  /* 0x00000025005a7c02 */ /* 0x000fe20009000f00 */
[----:B------:R-:W-:Y:S01]  /*c8b0*/  UMOV UR38, UR10 ;  /* 0x0000000a00267c82 */ /* 0x000fe20008000000 */
[----:B------:R-:W-:Y:S01]  /*c8c0*/  MOV.SPILL R89, UR36 ;  /* 0x0000002400597c02 */ /* 0x000fe20009000f00 */
[----:B------:R-:W-:Y:S01]  /*c8d0*/  UMOV UR36, UR8 ;  /* 0x0000000800247c82 */ /* 0x000fe20008000000 */
[----:B------:R-:W-:Y:S01]  /*c8e0*/  UMOV UR37, UR9 ;  /* 0x0000000900257c82 */ /* 0x000fe20008000000 */
[----:B------:R-:W-:Y:S01]  /*c8f0*/  R2UR UR68, R86 ;  /* 0x00000000564472ca */ /* 0x000fe200000e0000 */
[----:B------:R-:W-:Y:S01]  /*c900*/  VIADD R85, R7, 0x180 ;  /* 0x0000018007557836 */ /* 0x000fe20000000000 */
[----:B------:R-:W-:Y:S01]  /*c910*/  R2UR UR20, R0 ;  /* 0x00000000001472ca */ /* 0x000fe200000e0000 */
[----:B------:R-:W-:Y:S01]  /*c920*/  IMAD.MOV.U32 R0, RZ, RZ, R82 ;  /* 0x000000ffff007224 */ /* 0x000fe200078e0052 */
[----:B------:R-:W-:-:S02]  /*c930*/  R2UR UR11, R3 ;  /* 0x00000000030b72ca */ /* 0x000fc400000e0000 */
[C---:B------:R-:W-:Y:S02]  /*c940*/  R2UR UR10, R3.reuse ;  /* 0x00000000030a72ca */ /* 0x040fe400000e0000 */
[C---:B------:R-:W-:Y:S02]  /*c950*/  R2UR UR9, R3.reuse ;  /* 0x00000000030972ca */ /* 0x040fe400000e0000 */
[----:B------:R-:W-:Y:S01]  /*c960*/  R2UR UR8, R3 ;  /* 0x00000000030872ca */ /* 0x000fe200000e0000 */
[----:B------:R-:W-:Y:S01]  /*c970*/  IMAD.MOV.U32 R3, RZ, RZ, R83 ;  /* 0x000000ffff037224 */ /* 0x000fe200078e0053 */
[----:B------:R-:W-:Y:S01]  /*c980*/  MOV.SPILL R7, UR65 ;  /* 0x0000004100077c02 */ /* 0x000fe20009000f00 */
[----:B------:R-:W-:Y:S01]  /*c990*/  IMAD.U32 R82, RZ, RZ, UR62 ;  /* 0x0000003eff527e24 */ /* 0x000fe2000f8e00ff */
[----:B------:R-:W-:Y:S01]  /*c9a0*/  R2UR.FILL UR62, R4 ;  /* 0x00000000043e72ca */ /* 0x000fe200004e0000 */
[----:B------:R-:W-:Y:S01]  /*c9b0*/  IMAD.U32 R83, RZ, RZ, UR63 ;  /* 0x0000003fff537e24 */ /* 0x000fe2000f8e00ff */
[----:B------:R-:W-:Y:S01]  /*c9c0*/  R2UR.FILL UR63, R5 ;  /* 0x00000000053f72ca */ /* 0x000fe200004e0000 */
[----:B------:R-:W-:Y:S01]  /*c9d0*/  UMOV UR65, 0x40004040 ;  /* 0x4000404000417882 */ /* 0x000fe20000000000 */
[----:B------:R-:W-:-:S02]  /*c9e0*/  IMAD.MOV.U32 R5, RZ, RZ, R77 ;  /* 0x000000ffff057224 */ /* 0x000fc400078e004d */
[----:B------:R-:W-:Y:S01]  /*c9f0*/  IMAD.MOV.U32 R4, RZ, RZ, R76 ;  /* 0x000000ffff047224 */ /* 0x000fe200078e004c */
[----:B------:R-:W-:Y:S01]  /*ca00*/  R2UR UR70, R85 ;  /* 0x00000000554672ca */ /* 0x000fe200000e0000 */
[----:B------:R-:W-:Y:S01]  /*ca10*/  IMAD.U32 R76, RZ, RZ, UR64 ;  /* 0x00000040ff4c7e24 */ /* 0x000fe2000f8e00ff */
[----:B------:R-:W-:Y:S01]  /*ca20*/  R2UR.FILL UR64, R6 ;  /* 0x00000000064072ca */ /* 0x000fe200004e0000 */
[----:B------:R-:W-:Y:S01]  /*ca30*/  IMAD.U32 R77, RZ, RZ, UR65 ;  /* 0x00000041ff4d7e24 */ /* 0x000fe2000f8e00ff */
[----:B------:R-:W-:Y:S01]  /*ca40*/  R2UR.FILL UR65, R7 ;  /* 0x00000000074172ca */ /* 0x000fe200004e0000 */
[----:B------:R-:W-:Y:S02]  /*ca50*/  IMAD.U32 R6, RZ, RZ, UR66 ;  /* 0x00000042ff067e24 */ /* 0x000fe4000f8e00ff */
[----:B------:R-:W-:Y:S01]  /*ca60*/  IMAD.U32 R7, RZ, RZ, UR67 ;  /* 0x00000043ff077e24 */ /* 0x000fe2000f8e00ff */
[----:B------:R-:W-:Y:S04]  /*ca70*/  STL.64 [R1+0x98], R82 ;  /* 0x0000985201007387 */ /* 0x000fe80000100a00 */
[----:B------:R0:W-:Y:S01]  /*ca80*/  STL.64 [R1+0x90], R76 ;  /* 0x0000904c01007387 */ /* 0x0001e20000100a00 */
[----:B------:R-:W-:Y:S01]  /*ca90*/  UMOV UR37, 0x40004040 ;  /* 0x4000404000257882 */ /* 0x000fe20000000000 */
[----:B------:R-:W-:-:S02]  /*caa0*/  IMAD.U32 R8, RZ, RZ, UR36 ;  /* 0x00000024ff087e24 */ /* 0x000fc4000f8e00ff */
[----:B------:R-:W-:Y:S01]  /*cab0*/  IMAD.U32 R9, RZ, RZ, UR37 ;  /* 0x00000025ff097e24 */ /* 0x000fe2000f8e00ff */
[----:B------:R-:W-:Y:S01]  /*cac0*/  UMOV UR39, 0x40004040 ;  /* 0x4000404000277882 */ /* 0x000fe20000000000 */
[----:B0-----:R-:W2:Y:S04]  /*cad0*/  LDL.LU.64 R76, [R1+0x130] ;  /* 0x00013000014c7983 */ /* 0x001ea80000300a00 */
[----:B------:R0:W-:Y:S02]  /*cae0*/  STL.64 [R1+0x88], R6 ;  /* 0x0000880601007387 */ /* 0x0001e40000100a00 */
[----:B0-----:R-:W-:Y:S02]  /*caf0*/  IMAD.U32 R6, RZ, RZ, UR68 ;  /* 0x00000044ff067e24 */ /* 0x001fe4000f8e00ff */
[----:B------:R-:W-:-:S05]  /*cb00*/  IMAD.U32 R7, RZ, RZ, UR69 ;  /* 0x00000045ff077e24 */ /* 0x000fca000f8e00ff */
[----:B------:R0:W-:Y:S01]  /*cb10*/  STL.64 [R1+0x80], R6 ;  /* 0x0000800601007387 */ /* 0x0001e20000100a00 */
[----:B------:R-:W-:Y:S01]  /*cb20*/  UMOV UR45, 0x40004040 ;  /* 0x40004040002d7882 */ /* 0x000fe20000000000 */
[----:B0-----:R-:W-:Y:S02]  /*cb30*/  IMAD.U32 R6, RZ, RZ, UR70 ;  /* 0x00000046ff067e24 */ /* 0x001fe4000f8e00ff */
[----:B------:R-:W-:-:S05]  /*cb40*/  IMAD.U32 R7, RZ, RZ, UR71 ;  /* 0x00000047ff077e24 */ /* 0x000fca000f8e00ff */
[----:B------:R-:W-:Y:S04]  /*cb50*/  STL.64 [R1+0x78], R6 ;  /* 0x0000780601007387 */ /* 0x000fe80000100a00 */
[----:B------:R0:W-:Y:S01]  /*cb60*/  STL.64 [R1+0x70], R8 ;  /* 0x0000700801007387 */ /* 0x0001e20000100a00 */
[----:B------:R-:W-:Y:S01]  /*cb70*/  UMOV UR47, 0x40004040 ;  /* 0x40004040002f7882 */ /* 0x000fe20000000000 */
[----:B0-----:R-:W-:Y:S02]  /*cb80*/  IMAD.U32 R8, RZ, RZ, UR38 ;  /* 0x00000026ff087e24 */ /* 0x001fe4000f8e00ff */
[----:B------:R-:W-:-:S05]  /*cb90*/  IMAD.U32 R9, RZ, RZ, UR39 ;  /* 0x00000027ff097e24 */ /* 0x000fca000f8e00ff */
        /* <DEDUP_REMOVED lines=17> */
[----:B------:R-:W-:Y:S01]  /*ccb0*/  MOV.SPILL R116, UR5 ;  /* 0x0000000500747c02 */ /* 0x000fe20009000f00 */
[----:B------:R-:W-:Y:S01]  /*ccc0*/  UMOV UR5, UR33 ;  /* 0x0000002100057c82 */ /* 0x000fe20008000000 */
[----:B------:R-:W-:Y:S01]  /*ccd0*/  UMOV UR49, 0x40004040 ;  /* 0x4000404000317882 */ /* 0x000fe20000000000 */
[----:B------:R-:W-:Y:S01]  /*cce0*/  R2UR UR33, R2 ;  /* 0x00000000022172ca */ /* 0x000fe200000e0000 */
[----:B0-----:R-:W-:Y:S02]  /*ccf0*/  IMAD.U32 R8, RZ, RZ, UR60 ;  /* 0x0000003cff087e24 */ /* 0x001fe4000f8e00ff */
[----:B------:R-:W-:-:S05]  /*cd00*/  IMAD.U32 R9, RZ, RZ, UR61 ;  /* 0x0000003dff097e24 */ /* 0x000fca000f8e00ff */
[----:B------:R0:W-:Y:S01]  /*cd10*/  STL.64 [R1+0x40], R8 ;  /* 0x0000400801007387 */ /* 0x0001e20000100a00 */
[----:B------:R-:W-:Y:S01]  /*cd20*/  MOV.SPILL R118, UR7 ;  /* 0x0000000700767c02 */ /* 0x000fe20009000f00 */
[----:B------:R-:W-:Y:S01]  /*cd30*/  UMOV UR7, UR35 ;  /* 0x0000002300077c82 */ /* 0x000fe20008000000 */
[----:B------:R-:W-:Y:S01]  /*cd40*/  MOV.SPILL R117, UR6 ;  /* 0x0000000600757c02 */ /* 0x000fe20009000f00 */
[----:B------:R-:W-:Y:S01]  /*cd50*/  UMOV UR6, UR34 ;  /* 0x0000002200067c82 */ /* 0x000fe20008000000 */
[C---:B------:R-:W-:Y:S02]  /*cd60*/  R2UR UR35, R2.reuse ;  /* 0x00000000022372ca */ /* 0x040fe400000e0000 */
[----:B------:R-:W-:Y:S01]  /*cd70*/  R2UR UR34, R2 ;  /* 0x00000000022272ca */ /* 0x000fe200000e0000 */
[----:B0-----:R-:W-:Y:S02]  /*cd80*/  IMAD.U32 R8, RZ, RZ, UR72 ;  /* 0x00000048ff087e24 */ /* 0x001fe4000f8e00ff */
[----:B------:R-:W-:-:S05]  /*cd90*/  IMAD.U32 R9, RZ, RZ, UR73 ;  /* 0x00000049ff097e24 */ /* 0x000fca000f8e00ff */
[----:B------:R0:W-:Y:S01]  /*cda0*/  STL.64 [R1+0x38], R8 ;  /* 0x0000380801007387 */ /* 0x0001e20000100a00 */
[----:B------:R-:W-:Y:S01]  /*cdb0*/  UMOV UR5, 0x40004040 ;  /* 0x4000404000057882 */ /* 0x000fe20000000000 */
[----:B------:R-:W-:Y:S01]  /*cdc0*/  UMOV UR7, 0x40004040 ;  /* 0x4000404000077882 */ /* 0x000fe20000000000 */
[----:B------:R-:W-:Y:S01]  /*cdd0*/  MOV.SPILL R18, UR33 ;  /* 0x0000002100127c02 */ /* 0x000fe20009000f00 */
[----:B0-----:R-:W-:Y:S02]  /*cde0*/  IMAD.U32 R8, RZ, RZ, UR74 ;  /* 0x0000004aff087e24 */ /* 0x001fe4000f8e00ff */
[----:B------:R-:W-:-:S05]  /*cdf0*/  IMAD.U32 R9, RZ, RZ, UR75 ;  /* 0x0000004bff097e24 */ /* 0x000fca000f8e00ff */
[----:B------:R0:W-:Y:S01]  /*ce00*/  STL.64 [R1+0x30], R8 ;  /* 0x0000300801007387 */ /* 0x0001e20000100a00 */
[----:B------:R-:W-:Y:S01]  /*ce10*/  R2UR UR33, R81 ;  /* 0x00000000512172ca */ /* 0x000fe200000e0000 */
[----:B------:R-:W-:Y:S01]  /*ce20*/  IMAD.MOV.U32 R81, RZ, RZ, R12 ;  /* 0x000000ffff517224 */ /* 0x000fe200078e000c */
[----:B------:R-:W-:Y:S01]  /*ce30*/  MOV.SPILL R86, UR35 ;  /* 0x0000002300567c02 */ /* 0x000fe20009000f00 */
[----:B------:R-:W-:Y:S01]  /*ce40*/  UMOV UR51, 0x40004040 ;  /* 0x4000404000337882 */ /* 0x000fe20000000000 */
[----:B------:R-:W-:Y:S01]  /*ce50*/  MOV.SPILL R85, UR34 ;  /* 0x0000002200557c02 */ /* 0x000fe20009000f00 */
[----:B0-----:R-:W-:Y:S02]  /*ce60*/  IMAD.U32 R8, RZ, RZ, UR76 ;  /* 0x0000004cff087e24 */ /* 0x001fe4000f8e00ff */
[----:B------:R-:W-:-:S05]  /*ce70*/  IMAD.U32 R9, RZ, RZ, UR77 ;  /* 0x0000004dff097e24 */ /* 0x000fca000f8e00ff */
[----:B------:R0:W-:Y:S01]  /*ce80*/  STL.64 [R1+0x28], R8 ;  /* 0x0000280801007387 */ /* 0x0001e20000100a00 */
[----:B------:R-:W-:Y:S01]  /*ce90*/  R2UR UR34, R78 ;  /* 0x000000004e2272ca */ /* 0x000fe200000e0000 */
[----:B------:R-:W-:Y:S01]  /*cea0*/  IMAD.MOV.U32 R78, RZ, RZ, R14 ;  /* 0x000000ffff4e7224 */ /* 0x000fe200078e000e */
[----:B------:R-:W-:Y:S01]  /*ceb0*/  R2UR UR35, R79 ;  /* 0x000000004f2372ca */ /* 0x000fe200000e0000 */
[----:B------:R-:W-:Y:S01]  /*cec0*/  IMAD.MOV.U32 R79, RZ, RZ, R15 ;  /* 0x000000ffff4f7224 */ /* 0x000fe200078e000f */
[----:B------:R-:W-:Y:S01]  /*ced0*/  R2UR.FILL UR66, R87 ;  /* 0x00000000574272ca */ /* 0x000fe200004e0000 */
[----:B------:R-:W-:Y:S02]  /*cee0*/  IMAD.MOV.U32 R7, RZ, RZ, R4 ;  /* 0x000000ffff077224 */ /* 0x000fe400078e0004 */
[----:B------:R-:W-:Y:S02]  /*cef0*/  IMAD.MOV.U32 R87, RZ, RZ, R81 ;  /* 0x000000ffff577224 */ /* 0x000fe400078e0051 */
[----:B0-----:R-:W-:-:S02]  /*cf00*/  IMAD.U32 R8, RZ, RZ, UR48 ;  /* 0x00000030ff087e24 */ /* 0x001fc4000f8e00ff */
[----:B------:R-:W-:-:S05]  /*cf10*/  IMAD.U32 R9, RZ, RZ, UR49 ;  /* 0x00000031ff097e24 */ /* 0x000fca000f8e00ff */
[----:B------:R0:W-:Y:S01]  /*cf20*/  STL.64 [R1+0x20], R8 ;  /* 0x0000200801007387 */ /* 0x0001e20000100a00 */
[----:B------:R-:W-:Y:S01]  /*cf30*/  IMAD.MOV.U32 R4, RZ, RZ, R5 ;  /* 0x000000ffff047224 */ /* 0x000fe200078e0005 */
[----:B------:R-:W-:Y:S01]  /*cf40*/  R2UR.FILL UR67, R88 ;  /* 0x00000000584372ca */ /* 0x000fe200004e0000 */
[----:B------:R-:W-:Y:S01]  /*cf50*/  IMAD.MOV.U32 R5, RZ, RZ, R3 ;  /* 0x000000ffff057224 */ /* 0x000fe200078e0003 */
[----:B------:R-:W-:Y:S01]  /*cf60*/  R2UR.FILL UR68, R91 ;  /* 0x000000005b4472ca */ /* 0x000fe200004e0000 */
[----:B------:R-:W-:Y:S01]  /*cf70*/  IMAD.MOV.U32 R6, RZ, RZ, R0 ;  /* 0x000000ffff067224 */ /* 0x000fe200078e0000 */
[----:B------:R-:W-:Y:S01]  /*cf80*/  UMOV UR53, 0x40004040 ;  /* 0x4000404000357882 */ /* 0x000fe20000000000 */
[----:B------:R-:W-:Y:S02]  /*cf90*/  IMAD.MOV.U32 R0, RZ, RZ, R78 ;  /* 0x000000ffff007224 */ /* 0x000fe400078e004e */
[----:B------:R-:W-:Y:S02]  /*cfa0*/  IMAD.MOV.U32 R3, RZ, RZ, R79 ;  /* 0x000000ffff037224 */ /* 0x000fe400078e004f */
[----:B------:R-:W-:-:S02]  /*cfb0*/  IMAD.MOV.U32 R88, RZ, RZ, R80 ;  /* 0x000000ffff587224 */ /* 0x000fc400078e0050 */
[----:B0-----:R-:W-:Y:S02]  /*cfc0*/  IMAD.U32 R8, RZ, RZ, UR4 ;  /* 0x00000004ff087e24 */ /* 0x001fe4000f8e00ff */
[----:B------:R-:W-:-:S05]  /*cfd0*/  IMAD.U32 R9, RZ, RZ, UR5 ;  /* 0x00000005ff097e24 */ /* 0x000fca000f8e00ff */
[----:B------:R0:W-:Y:S01]  /*cfe0*/  STL.64 [R1+0x18], R8 ;  /* 0x0000180801007387 */ /* 0x0001e20000100a00 */
[----:B------:R-:W-:Y:S02]  /*cff0*/  IMAD.MOV.U32 R91, RZ, RZ, R87 ;  /* 0x000000ffff5b7224 */ /* 0x000fe400078e0057 */
[----:B------:R-:W-:Y:S02]  /*d000*/  IMAD.MOV.U32 R87, RZ, RZ, R7 ;  /* 0x000000ffff577224 */ /* 0x000fe400078e0007 */
[----:B------:R-:W-:Y:S01]  /*d010*/  IMAD.MOV.U32 R7, RZ, RZ, R5 ;  /* 0x000000ffff077224 */ /* 0x000fe200078e0005 */
[----:B------:R-:W-:Y:S01]  /*d020*/  R2UR.FILL UR69, R92 ;  /* 0x000000005c4572ca */ /* 0x000fe200004e0000 */
[----:B------:R-:W-:Y:S02]  /*d030*/  IMAD.MOV.U32 R5, RZ, RZ, R3 ;  /* 0x000000ffff057224 */ /* 0x000fe400078e0003 */
[----:B------:R-:W-:Y:S01]  /*d040*/  IMAD.MOV.U32 R3, RZ, RZ, R0 ;  /* 0x000000ffff037224 */ /* 0x000fe200078e0000 */
[----:B------:R-:W-:Y:S01]  /*d050*/  UMOV UR63, 0x40004040 ;  /* 0x40004040003f7882 */ /* 0x000fe20000000000 */
[----:B------:R-:W-:-:S02]  /*d060*/  IMAD.MOV.U32 R92, RZ, RZ, R88 ;  /* 0x000000ffff5c7224 */ /* 0x000fc400078e0058 */
[----:B0-----:R-:W-:Y:S02]  /*d070*/  IMAD.U32 R8, RZ, RZ, UR6 ;  /* 0x00000006ff087e24 */ /* 0x001fe4000f8e00ff */
[----:B------:R-:W-:-:S05]  /*d080*/  IMAD.U32 R9, RZ, RZ, UR7 ;  /* 0x00000007ff097e24 */ /* 0x000fca000f8e00ff */
[----:B------:R0:W-:Y:S01]  /*d090*/  STL.64 [R1+0x10], R8 ;  /* 0x0000100801007387 */ /* 0x0001e20000100a00 */
[----:B------:R-:W-:Y:S01]  /*d0a0*/  R2UR.FILL UR5, R116 ;  /* 0x00000000740572ca */ /* 0x000fe200004e0000 */
[----:B------:R-:W-:Y:S01]  /*d0b0*/  IMAD.U32 R116, RZ, RZ, UR64 ;  /* 0x00000040ff747e24 */ /* 0x000fe2000f8e00ff */
[----:B------:R-:W-:Y:S01]  /*d0c0*/  R2UR.FILL UR64, R27 ;  /* 0x000000001b4072ca */ /* 0x000fe200004e0000 */
[----:B------:R-:W-:Y:S01]  /*d0d0*/  UMOV UR65, 0x40004040 ;  /* 0x4000404000417882 */ /* 0x000fe20000000000 */
[----:B------:R-:W-:Y:S01]  /*d0e0*/  R2UR.FILL UR7, R118 ;  /* 0x00000000760772ca */ /* 0x000fe200004e0000 */
[----:B------:R-:W-:Y:S01]  /*d0f0*/  IMAD.U32 R118, RZ, RZ, UR62 ;  /* 0x0000003eff767e24 */ /* 0x000fe2000f8e00ff */
[----:B------:R-:W-:Y:S01]  /*d100*/  R2UR.FILL UR6, R117 ;  /* 0x00000000750672ca */ /* 0x000fe200004e0000 */
[----:B------:R-:W-:Y:S01]  /*d110*/  IMAD.U32 R117, RZ, RZ, UR65 ;  /* 0x00000041ff757e24 */ /* 0x000fe2000f8e00ff */
[----:B------:R-:W-:Y:S01]  /*d120*/  R2UR.FILL UR49, R114 ;  /* 0x00000000723172ca */ /* 0x000fe200004e0000 */
[----:B0-----:R-:W-:-:S02]  /*d130*/  IMAD.U32 R8, RZ, RZ, UR50 ;  /* 0x00000032ff087e24 */ /* 0x001fc4000f8e00ff */
[----:B------:R-:W-:-:S05]  /*d140*/  IMAD.U32 R9, RZ, RZ, UR51 ;  /* 0x00000033ff097e24 */ /* 0x000fca000f8e00ff */
[----:B------:R0:W-:Y:S01]  /*d150*/  STL.64 [R1+0x8], R8 ;  /* 0x0000080801007387 */ /* 0x0001e20000100a00 */
[----:B------:R-:W-:Y:S01]  /*d160*/  R2UR.FILL UR51, R120 ;  /* 0x00000000783372ca */ /* 0x000fe200004e0000 */
[----:B------:R-:W-:Y:S02]  /*d170*/  IMAD.U32 R120, RZ, RZ, UR58 ;  /* 0x0000003aff787e24 */ /* 0x000fe4000f8e00ff */
[----:B------:R-:W3:Y:S01]  /*d180*/  LDL.LU R0, [R1+0xac] ;  /* 0x0000ac0001007983 */ /* 0x000ee20000300800 */
[----:B------:R-:W-:Y:S01]  /*d190*/  R2UR.FILL UR50, R119 ;  /* 0x00000000773272ca */ /* 0x000fe200004e0000 */
[----:B------:R-:W-:Y:S02]  /*d1a0*/  IMAD.U32 R119, RZ, RZ, UR63 ;  /* 0x0000003fff777e24 */ /* 0x000fe4000f8e00ff */
[----:B------:R-:W4:Y:S01]  /*d1b0*/  LDL.LU R88, [R1+0xb0] ;  /* 0x0000b00001587983 */ /* 0x000f220000300800 */
[----:B------:R-:W-:Y:S02]  /*d1c0*/  R2UR.FILL UR58, R7 ;  /* 0x00000000073a72ca */ /* 0x000fe400004e0000 */
[----:B------:R-:W-:Y:S01]  /*d1d0*/  R2UR.FILL UR63, R4 ;  /* 0x00000000043f72ca */ /* 0x000fe200004e0000 */
[----:B------:R-:W-:Y:S01]  /*d1e0*/  IMAD.U32 R114, RZ, RZ, UR66 ;  /* 0x00000042ff727e24 */ /* 0x000fe2000f8e00ff */
[----:B------:R-:W-:-:S02]  /*d1f0*/  R2UR.FILL UR62, R5 ;  /* 0x00000000053e72ca */ /* 0x000fc400004e0000 */
[----:B------:R-:W-:Y:S01]  /*d200*/  R2UR.FILL UR65, R3 ;  /* 0x00000000034172ca */ /* 0x000fe200004e0000 */
[----:B0-----:R-:W-:Y:S02]  /*d210*/  IMAD.U32 R8, RZ, RZ, UR52 ;  /* 0x00000034ff087e24 */ /* 0x001fe4000f8e00ff */
[----:B------:R-:W-:Y:S01]  /*d220*/  IMAD.U32 R9, RZ, RZ, UR53 ;  /* 0x00000035ff097e24 */ /* 0x000fe2000f8e00ff */
[----:B------:R-:W-:Y:S01]  /*d230*/  R2UR.FILL UR53, R122 ;  /* 0x000000007a3572ca */ /* 0x000fe200004e0000 */
[----:B------:R-:W-:Y:S01]  /*d240*/  IMAD.U32 R122, RZ, RZ, UR56 ;  /* 0x00000038ff7a7e24 */ /* 0x000fe2000f8e00ff */
[----:B------:R-:W-:Y:S02]  /*d250*/  R2UR.FILL UR56, R6 ;  /* 0x00000000063872ca */ /* 0x000fe400004e0000 */
[----:B------:R0:W-:Y:S04]  /*d260*/  STL.64 [R1], R8 ;  /* 0x0000000801007387 */ /* 0x0001e80000100a00 */
[----:B------:R-:W4:Y:S04]  /*d270*/  LDL.LU R6, [R1+0xb4] ;  /* 0x0000b40001067983 */ /* 0x000f280000300800 */
[----:B------:R-:W4:Y:S04]  /*d280*/  LDL.LU R7, [R1+0xc0] ;  /* 0x0000c00001077983 */ /* 0x000f280000300800 */
[----:B------:R-:W4:Y:S04]  /*d290*/  LDL.LU R4, [R1+0xbc] ;  /* 0x0000bc0001047983 */ /* 0x000f280000300800 */
[----:B------:R-:W4:Y:S01]  /*d2a0*/  LDL.LU R27, [R1+0x128] ;  /* 0x00012800011b7983 */ /* 0x000f220000300800 */
[----:B------:R-:W-:-:S03]  /*d2b0*/  R2UR.FILL UR66, R36 ;  /* 0x00000000244272ca */ /* 0x000fc600004e0000 */
[----:B------:R-:W4:Y:S04]  /*d2c0*/  LDL.LU R5, [R1+0xc8] ;  /* 0x0000c80001057983 */ /* 0x000f280000300800 */
[----:B------:R-:W4:Y:S04]  /*d2d0*/  LDL.LU R3, [R1+0xc4] ;  /* 0x0000c40001037983 */ /* 0x000f280000300800 */
[----:B------:R-:W4:Y:S01]  /*d2e0*/  LDL.LU R36, [R1+0x124] ;  /* 0x0001240001247983 */ /* 0x000f220000300800 */
[----:B------:R-:W-:Y:S02]  /*d2f0*/  MOV.SPILL R14, UR23 ;  /* 0x00000017000e7c02 */ /* 0x000fe40009000f00 */
[----:B------:R-:W-:-:S02]  /*d300*/  R2UR UR23, R75 ;  /* 0x000000004b1772ca */ /* 0x000fc400000e0000 */
[----:B------:R-:W-:Y:S02]  /*d310*/  MOV.SPILL R15, UR20 ;  /* 0x00000014000f7c02 */ /* 0x000fe40009000f00 */
[----:B------:R-:W-:Y:S02]  /*d320*/  MOV.SPILL R16, UR21 ;  /* 0x0000001500107c02 */ /* 0x000fe40009000f00 */
[----:B--2---:R-:W-:Y:S02]  /*d330*/  R2UR UR20, R76 ;  /* 0x000000004c1472ca */ /* 0x004fe400000e0000 */
[----:B------:R-:W-:-:S03]  /*d340*/  R2UR UR21, R77 ;  /* 0x000000004d1572ca */ /* 0x000fc600000e0000 */
[----:B------:R-:W-:Y:S02]  /*d350*/  UMOV UR23, 0x40004040 ;  /* 0x4000404000177882 */ /* 0x000fe40000000000 */
[----:B------:R-:W-:Y:S01]  /*d360*/  IMAD.U32 R75, RZ, RZ, UR23 ;  /* 0x00000017ff4b7e24 */ /* 0x000fe2000f8e00ff */
[----:B------:R-:W-:-:S05]  /*d370*/  R2UR UR23, R59 ;  /* 0x000000003b1772ca */ /* 0x000fca00000e0000 */
[----:B------:R-:W-:Y:S01]  /*d380*/  UMOV UR21, 0x40004040 ;  /* 0x4000404000157882 */ /* 0x000fe20000000000 */
[----:B------:R-:W-:Y:S01]  /*d390*/  IMAD.U32 R76, RZ, RZ, UR20 ;  /* 0x00000014ff4c7e24 */ /* 0x000fe2000f8e00ff */
[----:B------:R-:W-:Y:S01]  /*d3a0*/  R2UR UR20, R60 ;  /* 0x000000003c1472ca */ /* 0x000fe200000e0000 */
[----:B------:R-:W-:Y:S01]  /*d3b0*/  IMAD.U32 R77, RZ, RZ, UR21 ;  /* 0x00000015ff4d7e24 */ /* 0x000fe2000f8e00ff */
[----:B------:R-:W-:Y:S02]  /*d3c0*/  R2UR UR21, R61 ;  /* 0x000000003d1572ca */ /* 0x000fe400000e0000 */
[----:B------:R-:W-:Y:S02]  /*d3d0*/  UMOV UR23, 0x40004040 ;  /* 0x4000404000177882 */ /* 0x000fe40000000000 */
[----:B------:R-:W-:Y:S01]  /*d3e0*/  IMAD.U32 R59, RZ, RZ, UR23 ;  /* 0x00000017ff3b7e24 */ /* 0x000fe2000f8e00ff */
[----:B------:R-:W-:-:S06]  /*d3f0*/  R2UR UR23, R43 ;  /* 0x000000002b1772ca */ /* 0x000fcc00000e0000 */
[----:B------:R-:W-:Y:S01]  /*d400*/  UMOV UR21, 0x40004040 ;  /* 0x4000404000157882 */ /* 0x000fe20000000000 */
[----:B------:R-:W-:Y:S01]  /*d410*/  IMAD.U32 R60, RZ, RZ, UR20 ;  /* 0x00000014ff3c7e24 */ /* 0x000fe2000f8e00ff */
[----:B------:R-:W-:Y:S01]  /*d420*/  R2UR UR20, R44 ;  /* 0x000000002c1472ca */ /* 0x000fe200000e0000 */
[----:B------:R-:W-:Y:S01]  /*d430*/  IMAD.U32 R61, RZ, RZ, UR21 ;  /* 0x00000015ff3d7e24 */ /* 0x000fe2000f8e00ff */
[----:B------:R-:W-:Y:S02]  /*d440*/  R2UR UR21, R45 ;  /* 0x000000002d1572ca */ /* 0x000fe400000e0000 */
[----:B------:R-:W-:Y:S01]  /*d450*/  R2UR.FILL UR70, R97 ;  /* 0x00000000614672ca */ /* 0x000fe200004e0000 */
[----:B------:R-:W-:Y:S01]  /*d460*/  UMOV UR67, 0x40004040 ;  /* 0x4000404000437882 */ /* 0x000fe20000000000 */
[----:B------:R-:W-:Y:S01]  /*d470*/  UMOV UR23, 0x40004040 ;  /* 0x4000404000177882 */ /* 0x000fe20000000000 */
[----:B------:R-:W-:Y:S01]  /*d480*/  R2UR.FILL UR4, R115 ;  /* 0x00000000730472ca */ /* 0x000fe200004e0000 */
[----:B------:R-:W-:Y:S01]  /*d490*/  IMAD.U32 R115, RZ, RZ, UR67 ;  /* 0x00000043ff737e24 */ /* 0x000fe2000f8e00ff */
[----:B------:R-:W-:Y:S01]  /*d4a0*/  R2UR.FILL UR77, R112 ;  /* 0x00000000704d72ca */ /* 0x000fe200004e0000 */
[----:B------:R-:W-:Y:S01]  /*d4b0*/  IMAD.U32 R43, RZ, RZ, UR23 ;  /* 0x00000017ff2b7e24 */ /* 0x000fe2000f8e00ff */
[----:B------:R-:W-:Y:S01]  /*d4c0*/  R2UR.FILL UR23, R14 ;  /* 0x000000000e1772ca */ /* 0x000fe200004e0000 */
[----:B------:R-:W-:Y:S01]  /*d4d0*/  IMAD.U32 R112, RZ, RZ, UR68 ;  /* 0x00000044ff707e24 */ /* 0x000fe2000f8e00ff */
[----:B------:R-:W-:Y:S01]  /*d4e0*/  UMOV UR21, 0x40004040 ;  /* 0x4000404000157882 */ /* 0x000fe20000000000 */
[----:B------:R-:W-:Y:S01]  /*d4f0*/  IMAD.U32 R44, RZ, RZ, UR20 ;  /* 0x00000014ff2c7e24 */ /* 0x000fe2000f8e00ff */
[----:B------:R-:W-:Y:S01]  /*d500*/  R2UR.FILL UR20, R15 ;  /* 0x000000000f1472ca */ /* 0x000fe200004e0000 */
[----:B------:R-:W-:Y:S01]  /*d510*/  IMAD.U32 R45, RZ, RZ, UR21 ;  /* 0x00000015ff2d7e24 */ /* 0x000fe2000f8e00ff */
[----:B------:R-:W-:Y:S01]  /*d520*/  R2UR.FILL UR21, R16 ;  /* 0x00000000101572ca */ /* 0x000fe200004e0000 */
[----:B------:R-:W-:Y:S01]  /*d530*/  UMOV UR55, 0x40004040 ;  /* 0x4000404000377882 */ /* 0x000fe20000000000 */
[----:B------:R-:W-:Y:S01]  /*d540*/  R2UR.FILL UR75, R110 ;  /* 0x000000006e4b72ca */ /* 0x000fe200004e0000 */
[----:B------:R-:W-:Y:S01]  /*d550*/  IMAD.U32 R124, RZ, RZ, UR54 ;  /* 0x00000036ff7c7e24 */ /* 0x000fe2000f8e00ff */
[----:B------:R-:W-:Y:S01]  /*d560*/  R2UR.FILL UR71, R98 ;  /* 0x00000000624772ca */ /* 0x000fe200004e0000 */
[----:B------:R-:W-:Y:S01]  /*d570*/  UMOV UR57, 0x40004040 ;  /* 0x4000404000397882 */ /* 0x000fe20000000000 */
[----:B------:R-:W-:Y:S01]  /*d580*/  IMAD.U32 R110, RZ, RZ, UR70 ;  /* 0x00000046ff6e7e24 */ /* 0x000fe2000f8e00ff */
[----:B------:R-:W-:Y:S01]  /*d590*/  R2UR.FILL UR54, R123 ;  /* 0x000000007b3672ca */ /* 0x000fe200004e0000 */
[----:B------:R-:W-:Y:S01]  /*d5a0*/  IMAD.U32 R125, RZ, RZ, UR55 ;  /* 0x00000037ff7d7e24 */ /* 0x000fe2000f8e00ff */
[----:B------:R-:W-:Y:S01]  /*d5b0*/  UMOV UR59, 0x40004040 ;  /* 0x40004040003b7882 */ /* 0x000fe20000000000 */
[----:B------:R-:W-:Y:S01]  /*d5c0*/  R2UR.FILL UR52, R121 ;  /* 0x00000000793472ca */ /* 0x000fe200004e0000 */
[----:B------:R-:W-:Y:S01]  /*d5d0*/  IMAD.U32 R123, RZ, RZ, UR57 ;  /* 0x00000039ff7b7e24 */ /* 0x000fe2000f8e00ff */
[----:B------:R-:W-:Y:S01]  /*d5e0*/  R2UR.FILL UR55, R91 ;  /* 0x000000005b3772ca */ /* 0x000fe200004e0000 */
[----:B------:R-:W-:Y:S01]  /*d5f0*/  IMAD.U32 R121, RZ, RZ, UR59 ;  /* 0x0000003bff797e24 */ /* 0x000fe2000f8e00ff */
[----:B------:R-:W-:-:S02]  /*d600*/  R2UR.FILL UR57, R92 ;  /* 0x000000005c3972ca */ /* 0x000fc400004e0000 */
[----:B------:R-:W-:Y:S02]  /*d610*/  R2UR.FILL UR59, R87 ;  /* 0x00000000573b72ca */ /* 0x000fe400004e0000 */
[----:B---3--:R-:W-:Y:S02]  /*d620*/  R2UR.FILL UR67, R0 ;  /* 0x00000000004372ca */ /* 0x008fe400004e0000 */
[----:B------:R-:W2:Y:S04]  /*d630*/  LDL.LU R0, [R1+0xd0] ;  /* 0x0000d00001007983 */ /* 0x000ea80000300800 */
[----:B------:R-:W3:Y:S01]  /*d640*/  LDL.LU R14, [R1+0xcc] ;  /* 0x0000cc00010e7983 */ /* 0x000ee20000300800 */
[----:B----4-:R-:W-:-:S03]  /*d650*/  R2UR.FILL UR68, R27 ;  /* 0x000000001b4472ca */ /* 0x010fc600004e0000 */
[----:B------:R-:W4:Y:S04]  /*d660*/  LDL.LU R27, [R1+0x120] ;  /* 0x00012000011b7983 */ /* 0x000f280000300800 */
[----:B------:R-:W3:Y:S04]  /*d670*/  LDL.LU R15, [R1+0xd8] ;  /* 0x0000d800010f7983 */ /* 0x000ee80000300800 */
[----:B------:R-:W3:Y:S01]  /*d680*/  LDL.LU R16, [R1+0xd4] ;  /* 0x0000d40001107983 */ /* 0x000ee20000300800 */
[----:B------:R-:W-:-:S03]  /*d690*/  R2UR.FILL UR70, R36 ;  /* 0x00000000244672ca */ /* 0x000fc600004e0000 */
[----:B------:R-:W3:Y:S04]  /*d6a0*/  LDL.LU R97, [R1+0xe0] ;  /* 0x0000e00001617983 */ /* 0x000ee80000300800 */
[----:B------:R-:W3:Y:S04]  /*d6b0*/  LDL.LU R98, [R1+0xdc] ;  /* 0x0000dc0001627983 */ /* 0x000ee80000300800 */
[----:B------:R-:W3:Y:S04]  /*d6c0*/  LDL.LU R36, [R1+0x11c] ;  /* 0x00011c0001247983 */ /* 0x000ee80000300800 */
[----:B------:R-:W3:Y:S04]  /*d6d0*/  LDL.LU R91, [R1+0xe8] ;  /* 0x0000e800015b7983 */ /* 0x000ee80000300800 */
[----:B------:R-:W3:Y:S04]  /*d6e0*/  LDL.LU R92, [R1+0xe4] ;  /* 0x0000e400015c7983 */ /* 0x000ee80000300800 */
[----:B------:R-:W3:Y:S01]  /*d6f0*/  LDL.LU R87, [R1+0xf0] ;  /* 0x0000f00001577983 */ /* 0x000ee20000300800 */
[----:B------:R-:W-:-:S02]  /*d700*/  UMOV UR35, 0x40004040 ;  /* 0x4000404000237882 */ /* 0x000fc40000000000 */
[----:B------:R-:W-:Y:S01]  /*d710*/  IMAD.U32 R79, RZ, RZ, UR35 ;  /* 0x00000023ff4f7e24 */ /* 0x000fe2000f8e00ff */
[----:B------:R-:W-:Y:S01]  /*d720*/  R2UR UR35, R63 ;  /* 0x000000003f2372ca */ /* 0x000fe200000e0000 */
[----:B------:R-:W-:Y:S01]  /*d730*/  UMOV UR71, 0x40004040 ;  /* 0x4000404000477882 */ /* 0x000fe20000000000 */
[----:B------:R-:W-:Y:S01]  /*d740*/  R2UR.FILL UR76, R111 ;  /* 0x000000006f4c72ca */ /* 0x000fe200004e0000 */
[----:B------:R-:W-:Y:S01]  /*d750*/  UMOV UR69, 0x40004040 ;  /* 0x4000404000457882 */ /* 0x000fe20000000000 */
[----:B------:R-:W-:Y:S01]  /*d760*/  IMAD.U32 R111, RZ, RZ, UR71 ;  /* 0x00000047ff6f7e24 */ /* 0x000fe2000f8e00ff */
[----:B------:R-:W-:Y:S01]  /*d770*/  R2UR.FILL UR48, R113 ;  /* 0x00000000713072ca */ /* 0x000fe200004e0000 */
[----:B------:R-:W-:Y:S01]  /*d780*/  IMAD.U32 R113, RZ, RZ, UR69 ;  /* 0x00000045ff717e24 */ /* 0x000fe2000f8e00ff */
[----:B------:R-:W-:-:S04]  /*d790*/  R2UR.FILL UR71, R6 ;  /* 0x00000000064772ca */ /* 0x000fc800004e0000 */
[----:B------:R-:W-:Y:S02]  /*d7a0*/  UMOV UR35, 0x40004040 ;  /* 0x4000404000237882 */ /* 0x000fe40000000000 */
[----:B------:R-:W-:Y:S01]  /*d7b0*/  IMAD.U32 R63, RZ, RZ, UR35 ;  /* 0x00000023ff3f7e24 */ /* 0x000fe2000f8e00ff */
[----:B------:R-:W-:Y:S02]  /*d7c0*/  R2UR UR35, R47 ;  /* 0x000000002f2372ca */ /* 0x000fe400000e0000 */
[----:B------:R-:W-:Y:S02]  /*d7d0*/  R2UR.FILL UR69, R88 ;  /* 0x00000000584572ca */ /* 0x000fe400004e0000 */
[----:B------:R-:W-:Y:S01]  /*d7e0*/  UMOV UR71, 0x40004040 ;  /* 0x4000404000477882 */ /* 0x000fe20000000000 */
[----:B------:R-:W-:Y:S01]  /*d7f0*/  R2UR.FILL UR74, R109 ;  /* 0x000000006d4a72ca */ /* 0x000fe200004e0000 */
[----:B------:R-:W-:Y:S01]  /*d800*/  IMAD.U32 R109, RZ, RZ, UR71 ;  /* 0x00000047ff6d7e24 */ /* 0x000fe2000f8e00ff */
[----:B------:R-:W-:Y:S01]  /*d810*/  R2UR.FILL UR73, R108 ;  /* 0x000000006c4972ca */ /* 0x000fe200004e0000 */
[----:B------:R-:W3:Y:S01]  /*d820*/  LDL.LU R88, [R1+0xec] ;  /* 0x0000ec0001587983 */ /* 0x000ee20000300800 */
[----:B------:R-:W-:-:S02]  /*d830*/  R2UR.FILL UR72, R107 ;  /* 0x000000006b4872ca */ /* 0x000fc400004e0000 */
[----:B------:R-:W-:Y:S01]  /*d840*/  UMOV UR35, 0x40004040 ;  /* 0x4000404000237882 */ /* 0x000fe20000000000 */
[----:B------:R-:W-:Y:S01]  /*d850*/  IMAD.U32 R108, RZ, RZ, UR70 ;  /* 0x00000046ff6c7e24 */ /* 0x000fe2000f8e00ff */
[----:B------:R-:W-:Y:S01]  /*d860*/  UMOV UR69, 0x40004040 ;  /* 0x4000404000457882 */ /* 0x000fe20000000000 */
[----:B------:R-:W-:Y:S01]  /*d870*/  IMAD.U32 R47, RZ, RZ, UR35 ;  /* 0x00000023ff2f7e24 */ /* 0x000fe2000f8e00ff */
[----:B------:R-:W-:Y:S01]  /*d880*/  R2UR.FILL UR71, R7 ;  /* 0x00000000074772ca */ /* 0x000fe200004e0000 */
[----:B------:R-:W3:Y:S01]  /*d890*/  LDL.LU R6, [R1+0xf4] ;  /* 0x0000f40001067983 */ /* 0x000ee20000300800 */
[----:B------:R-:W-:Y:S01]  /*d8a0*/  R2UR UR35, R29 ;  /* 0x000000001d2372ca */ /* 0x000fe200000e0000 */
[----:B------:R-:W-:Y:S01]  /*d8b0*/  IMAD.U32 R107, RZ, RZ, UR69 ;  /* 0x00000045ff6b7e24 */ /* 0x000fe2000f8e00ff */
[----:B------:R-:W-:Y:S01]  /*d8c0*/  R2UR.FILL UR61, R106 ;  /* 0x000000006a3d72ca */ /* 0x000fe200004e0000 */
[----:B------:R-:W3:Y:S01]  /*d8d0*/  LDL.LU R7, [R1+0xf8] ;  /* 0x0000f80001077983 */ /* 0x000ee20000300800 */
[----:B------:R-:W-:Y:S01]  /*d8e0*/  R2UR.FILL UR70, R4 ;  /* 0x00000000044672ca */ /* 0x000fe200004e0000 */
[----:B------:R-:W-:Y:S01]  /*d8f0*/  UMOV UR67, 0x40004040 ;  /* 0x4000404000437882 */ /* 0x000fe20000000000 */
[----:B------:R-:W-:Y:S01]  /*d900*/  R2UR.FILL UR60, R105 ;  /* 0x00000000693c72ca */ /* 0x000fe200004e0000 */
[----:B------:R-:W-:Y:S01]  /*d910*/  IMAD.U32 R106, RZ, RZ, UR68 ;  /* 0x00000044ff6a7e24 */ /* 0x000fe2000f8e00ff */
[----:B------:R-:W-:Y:S01]  /*d920*/  R2UR.FILL UR69, R5 ;  /* 0x00000000054572ca */ /* 0x000fe200004e0000 */
[----:B------:R-:W3:Y:S01]  /*d930*/  LDL.LU R4, [R1+0x100] ;  /* 0x0001000001047983 */ /* 0x000ee20000300800 */
[----:B------:R-:W-:Y:S01]  /*d940*/  R2UR.FILL UR68, R3 ;  /* 0x00000000034472ca */ /* 0x000fe200004e0000 */
[----:B------:R-:W-:-:S02]  /*d950*/  IMAD.U32 R105, RZ, RZ, UR67 ;  /* 0x00000043ff697e24 */ /* 0x000fc4000f8e00ff */
[----:B------:R-:W3:Y:S04]  /*d960*/  LDL.LU R5, [R1+0xfc] ;  /* 0x0000fc0001057983 */ /* 0x000ee80000300800 */
[----:B------:R-:W3:Y:S01]  /*d970*/  LDL.LU R3, [R1+0x108] ;  /* 0x0001080001037983 */ /* 0x000ee20000300800 */
[----:B------:R-:W-:Y:S01]  /*d980*/  UMOV UR63, 0x40004040 ;  /* 0x40004040003f7882 */ /* 0x000fe20000000000 */
[----:B------:R-:W-:Y:S01]  /*d990*/  R2UR.FILL UR44, R101 ;  /* 0x00000000652c72ca */ /* 0x000fe200004e0000 */
[----:B------:R-:W-:Y:S01]  /*d9a0*/  IMAD.U32 R101, RZ, RZ, UR63 ;  /* 0x0000003fff657e24 */ /* 0x000fe2000f8e00ff */
[----:B------:R-:W-:Y:S01]  /*d9b0*/  UMOV UR57, 0x40004040 ;  /* 0x4000404000397882 */ /* 0x000fe20000000000 */
[----:B------:R-:W-:Y:S01]  /*d9c0*/  UMOV UR35, 0x40004040 ;  /* 0x4000404000237882 */ /* 0x000fe20000000000 */
[----:B------:R-:W-:Y:S01]  /*d9d0*/  UMOV UR5, 0x40004040 ;  /* 0x4000404000057882 */ /* 0x000fe20000000000 */
[----:B------:R-:W-:Y:S01]  /*d9e0*/  IMAD.U32 R29, RZ, RZ, UR35 ;  /* 0x00000023ff1d7e24 */ /* 0x000fe2000f8e00ff */
[----:B------:R-:W-:Y:S01]  /*d9f0*/  R2UR.FILL UR35, R86 ;  /* 0x00000000562372ca */ /* 0x000fe200004e0000 */
[----:B------:R-:W-:Y:S01]  /*da00*/  IMAD.U32 R86, RZ, RZ, UR4 ;  /* 0x00000004ff567e24 */ /* 0x000fe2000f8e00ff */
[----:B--2---:R-:W-:-:S02]  /*da10*/  R2UR.FILL UR67, R0 ;  /* 0x00000000004372ca */ /* 0x004fc400004e0000 */
[----:B------:R-:W2:Y:S01]  /*da20*/  LDL.LU R0, [R1+0x104] ;  /* 0x0001040001007983 */ /* 0x000ea20000300800 */
[----:B----4-:R-:W-:Y:S02]  /*da30*/  R2UR.FILL UR4, R27 ;  /* 0x000000001b0472ca */ /* 0x010fe400004e0000 */
[----:B---3--:R-:W-:Y:S01]  /*da40*/  R2UR.FILL UR63, R97 ;  /* 0x00000000613f72ca */ /* 0x008fe200004e0000 */
[----:B------:R-:W-:Y:S01]  /*da50*/  IMAD.U32 R97, RZ, RZ, UR57 ;  /* 0x00000039ff617e24 */ /* 0x000fe2000f8e00ff */
[----:B------:R-:W-:Y:S01]  /*da60*/  R2UR.FILL UR57, R87 ;  /* 0x00000000573972ca */ /* 0x000fe200004e0000 */
[----:B------:R-:W-:Y:S01]  /*da70*/  IMAD.U32 R87, RZ, RZ, UR5 ;  /* 0x00000005ff577e24 */ /* 0x000fe2000f8e00ff */
[----:B------:R-:W-:Y:S02]  /*da80*/  R2UR.FILL UR5, R36 ;  /* 0x00000000240572ca */ /* 0x000fe400004e0000 */
[----:B------:R0:W5:Y:S04]  /*da90*/  LDL.LU R36, [R1+0x118] ;  /* 0x0001180001247983 */ /* 0x0001680000300800 */
[----:B------:R0:W5:Y:S01]  /*daa0*/  LDL.LU R27, [R1+0x114] ;  /* 0x00011400011b7983 */ /* 0x0001620000300800 */
[----:B------:R-:W-:Y:S01]  /*dab0*/  UMOV UR33, 0x40004040 ;  /* 0x4000404000217882 */ /* 0x000fe20000000000 */
[----:B------:R-:W-:Y:S01]  /*dac0*/  MOV.SPILL R2, UR28 ;  /* 0x0000001c00027c02 */ /* 0x000fe20009000f00 */
[----:B------:R-:W-:Y:S01]  /*dad0*/  IMAD.U32 R82, RZ, RZ, UR30 ;  /* 0x0000001eff527e24 */ /* 0x000fe2000f8e00ff */
[----:B------:R-:W-:Y:S01]  /*dae0*/  MOV.SPILL R10, UR27 ;  /* 0x0000001b000a7c02 */ /* 0x000fe20009000f00 */
[----:B------:R-:W-:Y:S01]  /*daf0*/  IMAD.U32 R80, RZ, RZ, UR32 ;  /* 0x00000020ff507e24 */ /* 0x000fe2000f8e00ff */
[----:B------:R-:W-:Y:S01]  /*db00*/  MOV.SPILL R12, UR25 ;  /* 0x00000019000c7c02 */ /* 0x000fe20009000f00 */
[----:B------:R-:W-:Y:S01]  /*db10*/  IMAD.U32 R81, RZ, RZ, UR33 ;  /* 0x00000021ff517e24 */ /* 0x000fe2000f8e00ff */
[----:B------:R-:W-:-:S02]  /*db20*/  MOV.SPILL R11, UR24 ;  /* 0x00000018000b7c02 */ /* 0x000fc40009000f00 */
[----:B------:R-:W-:Y:S02]  /*db30*/  MOV.SPILL R13, UR22 ;  /* 0x00000016000d7c02 */ /* 0x000fe40009000f00 */
[----:B------:R-:W-:Y:S02]  /*db40*/  R2UR UR22, R74 ;  /* 0x000000004a1672ca */ /* 0x000fe400000e0000 */
[----:B------:R-:W-:Y:S02]  /*db50*/  R2UR UR24, R72 ;  /* 0x00000000481872ca */ /* 0x000fe400000e0000 */
[----:B------:R-:W-:Y:S02]  /*db60*/  R2UR UR25, R73 ;  /* 0x00000000491972ca */ /* 0x000fe400000e0000 */
[----:B------:R-:W-:Y:S02]  /*db70*/  R2UR UR27, R71 ;  /* 0x00000000471b72ca */ /* 0x000fe400000e0000 */
[----:B------:R-:W-:-:S02]  /*db80*/  R2UR UR28, R68 ;  /* 0x00000000441c72ca */ /* 0x000fc400000e0000 */
[----:B------:R-:W-:Y:S02]  /*db90*/  R2UR UR30, R66 ;  /* 0x00000000421e72ca */ /* 0x000fe400000e0000 */
[----:B------:R-:W-:Y:S02]  /*dba0*/  R2UR UR32, R64 ;  /* 0x00000000402072ca */ /* 0x000fe400000e0000 */
[----:B------:R-:W-:Y:S01]  /*dbb0*/  R2UR UR33, R65 ;  /* 0x00000000412172ca */ /* 0x000fe200000e0000 */
[----:B------:R-:W-:Y:S01]  /*dbc0*/  UMOV UR31, 0x40004040 ;  /* 0x40004040001f7882 */ /* 0x000fe20000000000 */
[----:B------:R-:W-:Y:S01]  /*dbd0*/  IMAD.U32 R78, RZ, RZ, UR34 ;  /* 0x00000022ff4e7e24 */ /* 0x000fe2000f8e00ff */
[----:B------:R-:W-:Y:S01]  /*dbe0*/  R2UR UR34, R62 ;  /* 0x000000003e2272ca */ /* 0x000fe200000e0000 */
[----:B------:R-:W-:Y:S01]  /*dbf0*/  IMAD.U32 R83, RZ, RZ, UR31 ;  /* 0x0000001fff537e24 */ /* 0x000fe2000f8e00ff */
[----:B------:R-:W-:Y:S01]  /*dc00*/  R2UR UR31, R67 ;  /* 0x00000000431f72ca */ /* 0x000fe200000e0000 */
[----:B------:R-:W-:Y:S01]  /*dc10*/  UMOV UR25, 0x40004040 ;  /* 0x4000404000197882 */ /* 0x000fe20000000000 */
[----:B------:R-:W-:Y:S01]  /*dc20*/  UMOV UR27, 0x40004040 ;  /* 0x40004040001b7882 */ /* 0x000fe20000000000 */
[----:B------:R-:W-:-:S03]  /*dc30*/  IMAD.U32 R74, RZ, RZ, UR22 ;  /* 0x00000016ff4a7e24 */ /* 0x000fc6000f8e00ff */
[----:B------:R-:W-:Y:S01]  /*dc40*/  UMOV UR33, 0x40004040 ;  /* 0x4000404000217882 */ /* 0x000fe20000000000 */
[----:B------:R-:W-:Y:S01]  /*dc50*/  IMAD.U32 R72, RZ, RZ, UR24 ;  /* 0x00000018ff487e24 */ /* 0x000fe2000f8e00ff */
[----:B------:R-:W-:Y:S01]  /*dc60*/  R2UR UR22, R58 ;  /* 0x000000003a1672ca */ /* 0x000fe200000e0000 */
        /* <DEDUP_REMOVED lines=11> */
[----:B------:R-:W-:-:S02]  /*dd20*/  R2UR UR32, R48 ;  /* 0x00000000302072ca */ /* 0x000fc400000e0000 */
        /* <DEDUP_REMOVED lines=31> */
[----:B------:R-:W-:Y:S01]  /*df20*/  R2UR.FILL UR43, R100 ;  /* 0x00000000642b72ca */ /* 0x000fe200004e0000 */
[----:B------:R-:W-:Y:S01]  /*df30*/  IMAD.U32 R100, RZ, RZ, UR62 ;  /* 0x0000003eff647e24 */ /* 0x000fe2000f8e00ff */
[----:B------:R-:W-:Y:S01]  /*df40*/  R2UR.FILL UR41, R96 ;  /* 0x00000000602972ca */ /* 0x000fe200004e0000 */
[----:B------:R-:W-:Y:S01]  /*df50*/  UMOV UR25, 0x40004040 ;  /* 0x4000404000197882 */ /* 0x000fe20000000000 */
[----:B------:R-:W-:Y:S01]  /*df60*/  R2UR.FILL UR42, R99 ;  /* 0x00000000632a72ca */ /* 0x000fe200004e0000 */
[----:B------:R-:W-:Y:S01]  /*df70*/  UMOV UR27, 0x40004040 ;  /* 0x40004040001b7882 */ /* 0x000fe20000000000 */
[----:B------:R-:W-:Y:S01]  /*df80*/  R2UR.FILL UR62, R98 ;  /* 0x00000000623e72ca */ /* 0x000fe200004e0000 */
[----:B------:R-:W-:Y:S01]  /*df90*/  UMOV UR33, 0x40004040 ;  /* 0x4000404000217882 */ /* 0x000fe20000000000 */
[----:B------:R-:W-:Y:S01]  /*dfa0*/  UMOV UR65, 0x40004040 ;  /* 0x4000404000417882 */ /* 0x000fe20000000000 */
[----:B------:R-:W-:Y:S01]  /*dfb0*/  IMAD.U32 R98, RZ, RZ, UR58 ;  /* 0x0000003aff627e24 */ /* 0x000fe2000f8e00ff */
[----:B------:R-:W-:Y:S01]  /*dfc0*/  UMOV UR51, 0x40004040 ;  /* 0x4000404000337882 */ /* 0x000fe20000000000 */
[----:B------:R-:W-:Y:S01]  /*dfd0*/  IMAD.U32 R99, RZ, RZ, UR59 ;  /* 0x0000003bff637e24 */ /* 0x000fe2000f8e00ff */
[----:B------:R-:W-:Y:S01]  /*dfe0*/  UMOV UR7, 0x40004040 ;  /* 0x4000404000077882 */ /* 0x000fe20000000000 */
[----:B------:R-:W-:Y:S01]  /*dff0*/  IMAD.U32 R96, RZ, RZ, UR56 ;  /* 0x00000038ff607e24 */ /* 0x000fe2000f8e00ff */
[----:B------:R-:W-:Y:S01]  /*e000*/  R2UR.FILL UR37, R90 ;  /* 0x000000005a2572ca */ /* 0x000fe200004e0000 */
        /* <DEDUP_REMOVED lines=33> */
[----:B------:R-:W-:-:S02]  /*e220*/  R2UR.FILL UR66, R14 ;  /* 0x000000000e4272ca */ /* 0x000fc400004e0000 */
[----:B------:R-:W-:Y:S02]  /*e230*/  R2UR.FILL UR65, R15 ;  /* 0x000000000f4172ca */ /* 0x000fe400004e0000 */
[----:B------:R-:W-:Y:S02]  /*e240*/  R2UR.FILL UR64, R16 ;  /* 0x00000000104072ca */ /* 0x000fe400004e0000 */
[----:B------:R-:W-:Y:S02]  /*e250*/  R2UR.FILL UR54, R6 ;  /* 0x00000000063672ca */ /* 0x000fe400004e0000 */
[----:B------:R-:W-:Y:S02]  /*e260*/  R2UR.FILL UR52, R7 ;  /* 0x00000000073472ca */ /* 0x000fe400004e0000 */
[----:B------:R-:W-:Y:S02]  /*e270*/  R2UR.FILL UR51, R4 ;  /* 0x00000000043372ca */ /* 0x000fe400004e0000 */
[----:B------:R-:W-:-:S02]  /*e280*/  R2UR.FILL UR50, R5 ;  /* 0x00000000053272ca */ /* 0x000fc400004e0000 */
[----:B------:R-:W-:Y:S01]  /*e290*/  R2UR.FILL UR7, R3 ;  /* 0x00000000030772ca */ /* 0x000fe200004e0000 */
[----:B------:R-:W-:Y:S01]  /*e2a0*/  UMOV UR31, 0x40004040 ;  /* 0x40004040001f7882 */ /* 0x000fe20000000000 */
[----:B------:R-:W-:Y:S01]  /*e2b0*/  IMAD.U32 R28, RZ, RZ, UR34 ;  /* 0x00000022ff1c7e24 */ /* 0x000fe2000f8e00ff */
[----:B------:R-:W-:Y:S01]  /*e2c0*/  UMOV UR55, 0x40004040 ;  /* 0x4000404000377882 */ /* 0x000fe20000000000 */
[----:B------:R-:W-:Y:S01]  /*e2d0*/  IMAD.U32 R33, RZ, RZ, UR31 ;  /* 0x0000001fff217e24 */ /* 0x000fe2000f8e00ff */
[----:B------:R-:W-:Y:S01]  /*e2e0*/  UMOV UR53, 0x40004040 ;  /* 0x4000404000357882 */ /* 0x000fe20000000000 */
[----:B------:R-:W-:Y:S01]  /*e2f0*/  UMOV UR49, 0x40004040 ;  /* 0x4000404000317882 */ /* 0x000fe20000000000 */
[----:B------:R-:W-:Y:S02]  /*e300*/  R2UR.FILL UR31, R84 ;  /* 0x00000000541f72ca */ /* 0x000fe400004e0000 */
[----:B------:R-:W-:Y:S02]  /*e310*/  CS2R R22, SRZ ;  /* 0x0000000000167805 */ /* 0x000fe4000001ff00 */
[----:B------:R-:W-:Y:S01]  /*e320*/  R2UR.FILL UR34, R85 ;  /* 0x00000000552272ca */ /* 0x000fe200004e0000 */
[--C-:B------:R-:W-:Y:S01]  /*e330*/  IMAD.MOV.U32 R21, RZ, RZ, R37.reuse ;  /* 0x000000ffff157224 */ /* 0x100fe200078e0025 */
[----:B------:R-:W-:Y:S01]  /*e340*/  R2UR.FILL UR38, R93 ;  /* 0x000000005d2672ca */ /* 0x000fe200004e0000 */
[--C-:B------:R-:W-:Y:S01]  /*e350*/  IMAD.MOV.U32 R24, RZ, RZ, R37.reuse ;  /* 0x000000ffff187224 */ /* 0x100fe200078e0025 */
[----:B------:R-:W-:Y:S01]  /*e360*/  R2UR.FILL UR40, R95 ;  /* 0x000000005f2872ca */ /* 0x000fe200004e0000 */
[----:B------:R-:W-:-:S02]  /*e370*/  IMAD.MOV.U32 R20, RZ, RZ, R37 ;  /* 0x000000ffff147224 */ /* 0x000fc400078e0025 */
[----:B------:R-:W-:Y:S02]  /*e380*/  IMAD.U32 R95, RZ, RZ, UR55 ;  /* 0x00000037ff5f7e24 */ /* 0x000fe4000f8e00ff */
[----:B------:R-:W-:Y:S02]  /*e390*/  IMAD.U32 R93, RZ, RZ, UR53 ;  /* 0x00000035ff5d7e24 */ /* 0x000fe4000f8e00ff */
[----:B------:R-:W-:Y:S02]  /*e3a0*/  IMAD.U32 R84, RZ, RZ, UR48 ;  /* 0x00000030ff547e24 */ /* 0x000fe4000f8e00ff */
[----:B------:R-:W-:Y:S01]  /*e3b0*/  IMAD.U32 R85, RZ, RZ, UR49 ;  /* 0x00000031ff557e24 */ /* 0x000fe2000f8e00ff */
[----:B------:R-:W-:Y:S01]  /*e3c0*/  UMOV UR77, 0x40004040 ;  /* 0x40004040004d7882 */ /* 0x000fe20000000000 */
[----:B------:R-:W-:Y:S01]  /*e3d0*/  UMOV UR75, 0x40004040 ;  /* 0x40004040004b7882 */ /* 0x000fe20000000000 */
[----:B------:R-:W-:Y:S01]  /*e3e0*/  UMOV UR73, 0x40004040 ;  /* 0x4000404000497882 */ /* 0x000fe20000000000 */
[----:B------:R-:W-:Y:S01]  /*e3f0*/  UMOV UR61, 0x40004040 ;  /* 0x40004040003d7882 */ /* 0x000fe20000000000 */
[----:B0-2---:R-:W-:-:S15]  /*e400*/  R2UR.FILL UR6, R0 ;  /* 0x00000000000672ca */ /* 0x005fde00004e0000 */
.L_x_150:
[----:B-1----:R-:W-:Y:S05]  /*e410*/  @P1 BRA `(.L_x_141) ;  /* 0x0000002400441947 */ /* 0x002fea0003800000 */
[----:B------:R-:W0:Y:S01]  /*e420*/  S2R R0, SR_CgaCtaId ;  /* 0x0000000000007919 */ /* 0x000e220000008800 */
[----:B------:R-:W-:Y:S01]  /*e430*/  MOV R10, 0x400 ;  /* 0x00000400000a7802 */ /* 0x000fe20000000f00 */
[----:B------:R-:W-:Y:S03]  /*e440*/  IMAD.U32 R2, R20, -0x80000000, RZ ;  /* 0x8000000014027824 */ /* 0x000fe600078e00ff */
[----:B0-----:R-:W-:Y:S01]  /*e450*/  LEA R10, R0, R10, 0x18 ;  /* 0x0000000a000a7211 */ /* 0x001fe200078ec0ff */
[----:B------:R0:W-:Y:S03]  /*e460*/  STL [R1+0xa0], R0 ;  /* 0x0000a00001007387 */ /* 0x0001e60000100800 */
[----:B------:R-:W1:Y:S01]  /*e470*/  SYNCS.PHASECHK.TRANS64.TRYWAIT P0, [R10+URZ], R2 ;  /* 0x000000020a0075a7 */ /* 0x000e6200080011ff */
[----:B0-----:R-:W-:Y:S01]  /*e480*/  IMAD.U32 R0, R26, -0x80000000, RZ ;  /* 0x800000001a007824 */ /* 0x001fe200078e00ff */
[----:B-1----:R-:W-:Y:S06]  /*e490*/  @!P0 BRA `(.L_x_142) ;  /* 0x000000c400d08947 */ /* 0x002fec0003800000 */
.L_x_319:
[----:B------:R-:W1:Y:S02]  /*e4a0*/  SYNCS.PHASECHK.TRANS64.TRYWAIT P0, [R10+URZ+0x88], R0 ;  /* 0x000088000a0075a7 */ /* 0x000e6400080011ff */
[----:B-1----:R-:W-:Y:S05]  /*e4b0*/  @!P0 BRA `(.L_x_143) ;  /* 0x000000c400e08947 */ /* 0x002fea0003800000 */
.L_x_321:
[----:B------:R-:W-:Y:S01]  /*e4c0*/  MOV.SPILL R15, UR11 ;  /* 0x0000000b000f7c02 */ /* 0x000fe20009000f00 */
[----:B------:R1:W-:Y:S01]  /*e4d0*/  STL.64 [R1+0x130], R70 ;  /* 0x0001304601007387 */ /* 0x0003e20000100a00 */
[----:B------:R-:W-:Y:S02]  /*e4e0*/  MOV.SPILL R14, UR10 ;  /* 0x0000000a000e7c02 */ /* 0x000fe40009000f00 */
[----:B------:R-:W-:Y:S02]  /*e4f0*/  ELECT P0, URZ, PT ;  /* 0x0000000000ff782f */ /* 0x000fe40003800000 */
[----:B------:R-:W-:Y:S01]  /*e500*/  R2UR UR10, R68 ;  /* 0x00000000440a72ca */ /* 0x000fe200000e0000 */
[----:B0-----:R-:W-:Y:S01]  /*e510*/  IMAD.U32 R3, RZ, RZ, UR47 ;  /* 0x0000002fff037e24 */ /* 0x001fe2000f8e00ff */
[----:B------:R-:W-:Y:S02]  /*e520*/  R2UR UR11, R69 ;  /* 0x00000000450b72ca */ /* 0x000fe400000e0000 */
[----:B------:R-:W-:Y:S02]  /*e530*/  MOV.SPILL R11, UR15 ;  /* 0x0000000f000b7c02 */ /* 0x000fe40009000f00 */
[----:B------:R-:W-:Y:S02]  /*e540*/  MOV.SPILL R9, UR14 ;  /* 0x0000000e00097c02 */ /* 0x000fe40009000f00 */
[----:B------:R-:W-:Y:S02]  /*e550*/  R2UR UR14, R66 ;  /* 0x00000000420e72ca */ /* 0x000fe400000e0000 */
[----:B------:R-:W-:Y:S02]  /*e560*/  R2UR UR15, R67 ;  /* 0x00000000430f72ca */ /* 0x000fe400000e0000 */
[----:B------:R-:W-:Y:S01]  /*e570*/  @P0 R2UR UR49, R3 ;  /* 0x00000000033102ca */ /* 0x000fe200000e0000 */
[----:B------:R-:W-:Y:S01]  /*e580*/  @P0 IMAD.MOV.U32 R2, RZ, RZ, RZ ;  /* 0x000000ffff020224 */ /* 0x000fe200078e00ff */
[----:B------:R-:W-:Y:S01]  /*e590*/  MOV.SPILL R0, UR16 ;  /* 0x0000001000007c02 */ /* 0x000fe20009000f00 */
[----:B------:R-:W-:Y:S01]  /*e5a0*/  IMAD.U32 R3, RZ, RZ, UR46 ;  /* 0x0000002eff037e24 */ /* 0x000fe2000f8e00ff */
[----:B------:R-:W-:Y:S02]  /*e5b0*/  R2UR UR16, R32 ;  /* 0x00000000201072ca */ /* 0x000fe400000e0000 */
[----:B------:R-:W-:Y:S02]  /*e5c0*/  @P0 R2UR UR48, R2 ;  /* 0x00000000023002ca */ /* 0x000fe400000e0000 */
[----:B------:R-:W-:Y:S02]  /*e5d0*/  ELECT P0, URZ, PT ;  /* 0x0000000000ff782f */ /* 0x000fe40003800000 */
[----:B------:R-:W-:Y:S02]  /*e5e0*/  MOV.SPILL R19, UR7 ;  /* 0x0000000700137c02 */ /* 0x000fe40009000f00 */
[----:B------:R-:W-:Y:S02]  /*e5f0*/  MOV.SPILL R18, UR6 ;  /* 0x0000000600127c02 */ /* 0x000fe40009000f00 */
[----:B------:R-:W-:Y:S01]  /*e600*/  R2UR UR6, R28 ;  /* 0x000000001c0672ca */ /* 0x000fe200000e0000 */
[----:B-1----:R-:W2:Y:S01]  /*e610*/  LDL.64 R70, [R1+0x60] ;  /* 0x0000600001467983 */ /* 0x002ea20000100a00 */
[----:B------:R-:W-:Y:S02]  /*e620*/  R2UR UR7, R29 ;  /* 0x000000001d0772ca */ /* 0x000fe400000e0000 */
[----:B------:R-:W-:Y:S02]  /*e630*/  MOV.SPILL R13, UR9 ;  /* 0x00000009000d7c02 */ /* 0x000fe40009000f00 */
[----:B------:R-:W-:Y:S01]  /*e640*/  MOV.SPILL R12, UR8 ;  /* 0x00000008000c7c02 */ /* 0x000fe20009000f00 */
[----:B-----5:R0:W-:Y:S01]  /*e650*/  STL.64 [R1+0x128], R36 ;  /* 0x0001282401007387 */ /* 0x0201e20000100a00 */
[----:B------:R-:W-:Y:S01]  /*e660*/  R2UR UR8, R38 ;  /* 0x00000000260872ca */ /* 0x000fe200000e0000 */
[----:B------:R-:W-:Y:S01]  /*e670*/  @P0 IMAD.MOV.U32 R2, RZ, RZ, RZ ;  /* 0x000000ffff020224 */ /* 0x000fe200078e00ff */
[----:B------:R-:W-:Y:S02]  /*e680*/  R2UR UR9, R39 ;  /* 0x00000000270972ca */ /* 0x000fe400000e0000 */
[----:B------:R-:W-:Y:S01]  /*e690*/  MOV.SPILL R8, UR13 ;  /* 0x0000000d00087c02 */ /* 0x000fe20009000f00 */
[----:B------:R1:W-:Y:S01]  /*e6a0*/  UTCHMMA.2CTA gdesc[UR70], gdesc[UR68], tmem[UR50], tmem[UR48], idesc[UR49], !UPT ;  /* 0x00ff3044460075ea */ /* 0x0003e2000fa00032 */
[----:B------:R-:W-:Y:S02]  /*e6b0*/  MOV.SPILL R7, UR12 ;  /* 0x0000000c00077c02 */ /* 0x000fe40009000f00 */
[----:B------:R-:W-:Y:S02]  /*e6c0*/  R2UR UR12, R34 ;  /* 0x00000000220c72ca */ /* 0x000fe400000e0000 */
[----:B------:R-:W-:Y:S02]  /*e6d0*/  R2UR UR13, R35 ;  /* 0x00000000230d72ca */ /* 0x000fe400000e0000 */
[----:B------:R-:W-:Y:S02]  /*e6e0*/  MOV.SPILL R6, UR19 ;  /* 0x0000001300067c02 */ /* 0x000fe40009000f00 */
[----:B------:R-:W-:Y:S02]  /*e6f0*/  MOV.SPILL R5, UR18 ;  /* 0x0000001200057c02 */ /* 0x000fe40009000f00 */
[----:B------:R-:W-:Y:S02]  /*e700*/  MOV.SPILL R4, UR17 ;  /* 0x0000001100047c02 */ /* 0x000fe40009000f00 */
[----:B------:R-:W-:Y:S02]  /*e710*/  R2UR UR18, R64 ;  /* 0x00000000401272ca */ /* 0x000fe400000e0000 */
[----:B------:R-:W-:Y:S02]  /*e720*/  R2UR UR19, R65 ;  /* 0x00000000411372ca */ /* 0x000fe400000e0000 */
[----:B------:R-:W-:Y:S02]  /*e730*/  R2UR UR17, R33 ;  /* 0x00000000211172ca */ /* 0x000fe400000e0000 */
[----:B------:R-:W-:Y:S02]  /*e740*/  MOV.SPILL R17, UR5 ;  /* 0x0000000500117c02 */ /* 0x000fe40009000f00 */
[----:B------:R-:W-:Y:S01]  /*e750*/  MOV.SPILL R16, UR4 ;  /* 0x0000000400107c02 */ /* 0x000fe20009000f00 */
[----:B0-----:R-:W3:Y:S01]  /*e760*/  LDL.64 R36, [R1+0x70] ;  /* 0x0000700001247983 */ /* 0x001ee20000100a00 */
[----:B------:R-:W-:Y:S02]  /*e770*/  R2UR UR4, R60 ;  /* 0x000000003c0472ca */ /* 0x000fe400000e0000 */
[----:B-1----:R-:W-:Y:S02]  /*e780*/  @P0 R2UR UR48, R2 ;  /* 0x00000000023002ca */ /* 0x002fe400000e0000 */
[----:B------:R-:W-:Y:S01]  /*e790*/  @P0 R2UR UR49, R3 ;  /* 0x00000000033102ca */ /* 0x000fe200000e0000 */
[----:B------:R0:W-:Y:S01]  /*e7a0*/  STL.64 [R1+0x120], R24 ;  /* 0x0001201801007387 */ /* 0x0001e20000100a00 */
[----:B------:R-:W-:Y:S02]  /*e7b0*/  R2UR UR5, R61 ;  /* 0x000000003d0572ca */ /* 0x000fe400000e0000 */
[----:B------:R-:W-:Y:S01]  /*e7c0*/  ELECT P0, URZ, PT ;  /* 0x0000000000ff782f */ /* 0x000fe20003800000 */
[----:B------:R-:W-:Y:S08]  /*e7d0*/  IMAD.U32 R3, RZ, RZ, UR45 ;  /* 0x0000002dff037e24 */ /* 0x000ff0000f8e00ff */
[----:B------:R1:W-:Y:S04]  /*e7e0*/  UTCHMMA.2CTA gdesc[UR10], gdesc[UR8], tmem[UR50], tmem[UR48], idesc[UR49], UPT ;  /* 0x00ff30080a0075ea */ /* 0x0003e8000ba00032 */
[----:B------:R-:W-:Y:S01]  /*e7f0*/  @P0 IMAD.MOV.U32 R2, RZ, RZ, RZ ;  /* 0x000000ffff020224 */ /* 0x000fe200078e00ff */
[----:B0-----:R-:W4:Y:S06]  /*e800*/  LDL.64 R24, [R1+0x68] ;  /* 0x0000680001187983 */ /* 0x001f2c0000100a00 */
[----:B------:R0:W-:Y:S01]  /*e810*/  STL.64 [R1+0x118], R20 ;  /* 0x0001181401007387 */ /* 0x0001e20000100a00 */
[----:B-1----:R-:W-:Y:S02]  /*e820*/  @P0 R2UR UR48, R2 ;  /* 0x00000000023002ca */ /* 0x002fe400000e0000 */
[----:B------:R-:W-:Y:S02]  /*e830*/  @P0 R2UR UR49, R3 ;  /* 0x00000000033102ca */ /* 0x000fe400000e0000 */
[----:B------:R-:W-:Y:S02]  /*e840*/  ELECT P0, URZ, PT ;  /* 0x0000000000ff782f */ /* 0x000fe40003800000 */
[----:B------:R-:W-:Y:S01]  /*e850*/  R2UR UR10, R30 ;  /* 0x000000001e0a72ca */ /* 0x000fe200000e0000 */
[----:B------:R-:W-:Y:S01]  /*e860*/  IMAD.U32 R3, RZ, RZ, UR44 ;  /* 0x0000002cff037e24 */ /* 0x000fe2000f8e00ff */
[----:B------:R-:W-:Y:S02]  /*e870*/  R2UR UR11, R31 ;  /* 0x000000001f0b72ca */ /* 0x000fe400000e0000 */
[----:B------:R-:W-:Y:S02]  /*e880*/  R2UR UR8, R62 ;  /* 0x000000003e0872ca */ /* 0x000fe400000e0000 */
[----:B------:R-:W-:Y:S03]  /*e890*/  R2UR UR9, R63 ;  /* 0x000000003f0972ca */ /* 0x000fe600000e0000 */
[----:B------:R1:W-:Y:S02]  /*e8a0*/  UTCHMMA.2CTA gdesc[UR14], gdesc[UR12], tmem[UR50], tmem[UR48], idesc[UR49], UPT ;  /* 0x00ff300c0e0075ea */ /* 0x0003e4000ba00032 */
[----:B------:R-:W-:Y:S01]  /*e8b0*/  @P0 IMAD.MOV.U32 R2, RZ, RZ, RZ ;  /* 0x000000ffff020224 */ /* 0x000fe200078e00ff */
[----:B0-----:R-:W4:Y:S04]  /*e8c0*/  LDL.64 R20, [R1+0x48] ;  /* 0x0000480001147983 */ /* 0x001f280000100a00 */
[----:B-1----:R-:W-:Y:S02]  /*e8d0*/  @P0 R2UR UR48, R2 ;  /* 0x00000000023002ca */ /* 0x002fe400000e0000 */
[----:B------:R-:W-:Y:S02]  /*e8e0*/  @P0 R2UR UR49, R3 ;  /* 0x00000000033102ca */ /* 0x000fe400000e0000 */
[----:B------:R-:W-:Y:S02]  /*e8f0*/  ELECT P0, URZ, PT ;  /* 0x0000000000ff782f */ /* 0x000fe40003800000 */
[----:B------:R-:W-:Y:S01]  /*e900*/  R2UR UR12, R58 ;  /* 0x000000003a0c72ca */ /* 0x000fe200000e0000 */
[----:B------:R-:W-:Y:S01]  /*e910*/  IMAD.U32 R3, RZ, RZ, UR43 ;  /* 0x0000002bff037e24 */ /* 0x000fe2000f8e00ff */
[----:B------:R-:W-:Y:S07]  /*e920*/  R2UR UR13, R59 ;  /* 0x000000003b0d72ca */ /* 0x000fee00000e0000 */
[----:B------:R0:W-:Y:S02]  /*e930*/  UTCHMMA.2CTA gdesc[UR18], gdesc[UR16], tmem[UR50], tmem[UR48], idesc[UR49], UPT ;  /* 0x00ff3010120075ea */ /* 0x0001e4000ba00032 */
[----:B------:R-:W-:Y:S05]  /*e940*/  @P0 IMAD.MOV.U32 R2, RZ, RZ, RZ ;  /* 0x000000ffff020224 */ /* 0x000fea00078e00ff */
[----:B0-----:R-:W-:Y:S02]  /*e950*/  @P0 R2UR UR48, R2 ;  /* 0x00000000023002ca */ /* 0x001fe400000e0000 */
        /* <DEDUP_REMOVED lines=20> */
[----:B------:R-:W-:Y:S09]  /*eaa0*/  R2UR UR5, R55 ;  /* 0x00000000370572ca */ /* 0x000ff200000e0000 */
[----:B------:R-:W-:Y:S01]  /*eab0*/  @P0 IMAD.MOV.U32 R2, RZ, RZ, RZ ;  /* 0x000000ffff020224 */ /* 0x000fe200078e00ff */
[----:B--2---:R-:W-:Y:S02]  /*eac0*/  R2UR UR6, R70 ;  /* 0x00000000460672ca */ /* 0x004fe400000e0000 */
[----:B------:R-:W-:Y:S02]  /*ead0*/  R2UR UR7, R71 ;  /* 0x00000000470772ca */ /* 0x000fe400000e0000 */
[----:B------:R-:W2:Y:S01]  /*eae0*/  LDL.64 R70, [R1+0x40] ;  /* 0x0000400001467983 */ /* 0x000ea20000100a00 */
[----:B---3--:R-:W-:Y:S02]  /*eaf0*/  R2UR UR14, R36 ;  /* 0x00000000240e72ca */ /* 0x008fe400000e0000 */
[----:B------:R-:W-:Y:S03]  /*eb00*/  R2UR UR15, R37 ;  /* 0x00000000250f72ca */ /* 0x000fe600000e0000 */
[----:B------:R-:W3:Y:S10]  /*eb10*/  LDL.64 R36, [R1+0x58] ;  /* 0x0000580001247983 */ /* 0x000ef40000100a00 */
[----:B------:R0:W-:Y:S01]  /*eb20*/  UTCHMMA.2CTA gdesc[UR12], gdesc[UR14], tmem[UR50], tmem[UR48], idesc[UR49], UPT ;  /* 0x00ff300e0c0075ea */ /* 0x0001e2000ba00032 */
[----:B----4-:R-:W-:Y:S02]  /*eb30*/  R2UR UR10, R24 ;  /* 0x00000000180a72ca */ /* 0x010fe400000e0000 */
[----:B------:R-:W-:Y:S02]  /*eb40*/  R2UR UR11, R25 ;  /* 0x00000000190b72ca */ /* 0x000fe400000e0000 */
[----:B------:R-:W4:Y:S01]  /*eb50*/  LDL.64 R24, [R1+0x50] ;  /* 0x0000500001187983 */ /* 0x000f220000100a00 */
        /* <DEDUP_REMOVED lines=15> */
[----:B------:R-:W-:Y:S01]  /*ec50*/  @P0 IMAD.MOV.U32 R2, RZ, RZ, RZ ;  /* 0x000000ffff020224 */ /* 0x000fe200078e00ff */
[----:B0-----:R-:W-:Y:S02]  /*ec60*/  R2UR UR6, R20 ;  /* 0x00000000140672ca */ /* 0x001fe400000e0000 */
[----:B------:R-:W-:Y:S02]  /*ec70*/  R2UR UR7, R21 ;  /* 0x00000000150772ca */ /* 0x000fe400000e0000 */
[----:B------:R-:W-:Y:S01]  /*ec80*/  @P0 R2UR UR48, R2 ;  /* 0x00000000023002ca */ /* 0x000fe200000e0000 */
[----:B------:R-:W4:Y:S01]  /*ec90*/  LDL.64 R20, [R1+0x28] ;  /* 0x0000280001147983 */ /* 0x000f220000100a00 */
        /* <DEDUP_REMOVED lines=8> */
[----:B---3--:R-:W-:Y:S02]  /*ed20*/  R2UR UR14, R36 ;  /* 0x00000000240e72ca */ /* 0x008fe400000e0000 */
[----:B------:R-:W-:Y:S02]  /*ed30*/  R2UR UR15, R37 ;  /* 0x00000000250f72ca */ /* 0x000fe400000e0000 */
[----:B------:R-:W2:Y:S11]  /*ed40*/  LDL.64 R36, [R1+0x38] ;  /* 0x0000380001247983 */ /* 0x000eb60000100a00 */
[----:B------:R0:W-:Y:S01]  /*ed50*/  UTCHMMA.2CTA gdesc[UR12], gdesc[UR14], tmem[UR50], tmem[UR48], idesc[UR49], UPT ;  /* 0x00ff300e0c0075ea */ /* 0x0001e2000ba00032 */
[----:B----4-:R-:W-:Y:S02]  /*ed60*/  R2UR UR10, R24 ;  /* 0x00000000180a72ca */ /* 0x010fe400000e0000 */
[----:B------:R-:W-:Y:S02]  /*ed70*/  R2UR UR11, R25 ;  /* 0x00000000190b72ca */ /* 0x000fe400000e0000 */
[----:B------:R-:W3:Y:S01]  /*ed80*/  LDL.64 R24, [R1+0x30] ;  /* 0x0000300001187983 */ /* 0x000ee20000100a00 */
[----:B0-----:R-:W-:Y:S02]  /*ed90*/  @P0 R2UR UR48, R2 ;  /* 0x00000000023002ca */ /* 0x001fe400000e0000 */
[----:B------:R-:W-:Y:S02]  /*eda0*/  @P0 R2UR UR49, R3 ;  /* 0x00000000033102ca */ /* 0x000fe400000e0000 */
[----:B------:R-:W-:Y:S02]  /*edb0*/  ELECT P0, URZ, PT ;  /* 0x0000000000ff782f */ /* 0x000fe40003800000 */
[----:B------:R-:W-:Y:S01]  /*edc0*/  R2UR UR12, R44 ;  /* 0x000000002c0c72ca */ /* 0x000fe200000e0000 */
[----:B------:R-:W-:Y:S01]  /*edd0*/  IMAD.U32 R3, RZ, RZ, UR36 ;  /* 0x00000024ff037e24 */ /* 0x000fe2000f8e00ff */
[----:B------:R-:W-:Y:S01]  /*ede0*/  R2UR UR13, R45 ;  /* 0x000000002d0d72ca */ /* 0x000fe200000e0000 */
[----:B------:R0:W5:Y:S06]  /*edf0*/  LDL.LU.64 R70, [R1+0x130] ;  /* 0x0001300001467983 */ /* 0x00016c0000300a00 */
[----:B------:R1:W-:Y:S02]  /*ee00*/  UTCHMMA.2CTA gdesc[UR8], gdesc[UR10], tmem[UR50], tmem[UR48], idesc[UR49], UPT ;  /* 0x00ff300a080075ea */ /* 0x0003e4000ba00032 */
[----:B------:R-:W-:Y:S05]  /*ee10*/  @P0 IMAD.MOV.U32 R2, RZ, RZ, RZ ;  /* 0x000000ffff020224 */ /* 0x000fea00078e00ff */
        /* <DEDUP_REMOVED lines=17> */
[----:B------:R-:W-:Y:S05]  /*ef30*/  @P0 IMAD.MOV.U32 R2, RZ, RZ, RZ ;  /* 0x000000ffff020224 */ /* 0x000fea00078e00ff */
[----:B-1----:R-:W-:Y:S02]  /*ef40*/  @P0 R2UR UR48, R2 ;  /* 0x00000000023002ca */ /* 0x002fe400000e0000 */
[----:B------:R-:W-:Y:S02]  /*ef50*/  @P0 R2UR UR49, R3 ;  /* 0x00000000033102ca */ /* 0x000fe400000e0000 */
[----:B------:R-:W-:Y:S02]  /*ef60*/  ELECT P0, URZ, PT ;  /* 0x0000000000ff782f */ /* 0x000fe40003800000 */
[----:B------:R-:W-:Y:S01]  /*ef70*/  R2UR.FILL UR16, R0 ;  /* 0x00000000001072ca */ /* 0x000fe200004e0000 */
[----:B------:R-:W-:Y:S01]  /*ef80*/  IMAD.U32 R3, RZ, RZ, UR33 ;  /* 0x00000021ff037e24 */ /* 0x000fe2000f8e00ff */
[----:B------:R-:W-:Y:S02]  /*ef90*/  R2UR.FILL UR19, R6 ;  /* 0x00000000061372ca */ /* 0x000fe400004e0000 */
[----:B------:R-:W-:Y:S02]  /*efa0*/  R2UR.FILL UR18, R5 ;  /* 0x00000000051272ca */ /* 0x000fe400004e0000 */
[----:B------:R-:W-:Y:S05]  /*efb0*/  R2UR.FILL UR17, R4 ;  /* 0x00000000041172ca */ /* 0x000fea00004e0000 */
[----:B------:R-:W-:Y:S01]  /*efc0*/  @P0 IMAD.MOV.U32 R2, RZ, RZ, RZ ;  /* 0x000000ffff020224 */ /* 0x000fe200078e00ff */
[----:B--2---:R-:W-:Y:S02]  /*efd0*/  R2UR UR14, R36 ;  /* 0x00000000240e72ca */ /* 0x004fe400000e0000 */
[----:B------:R-:W-:Y:S02]  /*efe0*/  R2UR UR15, R37 ;  /* 0x00000000250f72ca */ /* 0x000fe400000e0000 */
[----:B------:R0:W5:Y:S11]  /*eff0*/  LDL.LU.64 R36, [R1+0x128] ;  /* 0x0001280001247983 */ /* 0x0001760000300a00 */
[----:B------:R1:W-:Y:S01]  /*f000*/  UTCHMMA.2CTA gdesc[UR12], gdesc[UR14], tmem[UR50], tmem[UR48], idesc[UR49], UPT ;  /* 0x00ff300e0c0075ea */ /* 0x0003e2000ba00032 */
[----:B---3--:R-:W-:Y:S02]  /*f010*/  R2UR UR10, R24 ;  /* 0x00000000180a72ca */ /* 0x008fe400000e0000 */
[----:B------:R-:W-:Y:S02]  /*f020*/  R2UR UR11, R25 ;  /* 0x00000000190b72ca */ /* 0x000fe400000e0000 */
[----:B------:R0:W5:Y:S01]  /*f030*/  LDL.LU.64 R24, [R1+0x120] ;  /* 0x0001200001187983 */ /* 0x0001620000300a00 */
[----:B-1----:R-:W-:Y:S02]  /*f040*/  @P0 R2UR UR48, R2 ;  /* 0x00000000023002ca */ /* 0x002fe400000e0000 */
[----:B------:R-:W-:Y:S03]  /*f050*/  @P0 R2UR UR49, R3 ;  /* 0x00000000033102ca */ /* 0x000fe600000e0000 */
[----:B------:R0:W5:Y:S01]  /*f060*/  LDL.LU.64 R20, [R1+0x118] ;  /* 0x0001180001147983 */ /* 0x0001620000300a00 */
[----:B------:R-:W-:Y:S02]  /*f070*/  R2UR.FILL UR15, R11 ;  /* 0x000000000b0f72ca */ /* 0x000fe400004e0000 */
[----:B------:R-:W-:Y:S02]  /*f080*/  ELECT P0, URZ, PT ;  /* 0x0000000000ff782f */ /* 0x000fe40003800000 */
[----:B------:R-:W-:Y:S01]  /*f090*/  R2UR.FILL UR14, R9 ;  /* 0x00000000090e72ca */ /* 0x000fe200004e0000 */
[----:B------:R-:W-:Y:S01]  /*f0a0*/  IMAD.U32 R3, RZ, RZ, UR32 ;  /* 0x00000020ff037e24 */ /* 0x000fe2000f8e00ff */
[----:B------:R-:W-:Y:S02]  /*f0b0*/  R2UR.FILL UR13, R8 ;  /* 0x00000000080d72ca */ /* 0x000fe400004e0000 */
[----:B------:R-:W-:Y:S01]  /*f0c0*/  R2UR.FILL UR12, R7 ;  /* 0x00000000070c72ca */ /* 0x000fe200004e0000 */
[----:B------:R1:W-:Y:S06]  /*f0d0*/  UTCHMMA.2CTA gdesc[UR8], gdesc[UR10], tmem[UR50], tmem[UR48], idesc[UR49], UPT ;  /* 0x00ff300a080075ea */ /* 0x0003ec000ba00032 */
[----:B------:R-:W-:Y:S05]  /*f0e0*/  @P0 IMAD.MOV.U32 R2, RZ, RZ, RZ ;  /* 0x000000ffff020224 */ /* 0x000fea00078e00ff */
[----:B-1----:R-:W-:Y:S02]  /*f0f0*/  @P0 R2UR UR48, R2 ;  /* 0x00000000023002ca */ /* 0x002fe400000e0000 */
[----:B------:R-:W-:Y:S02]  /*f100*/  @P0 R2UR UR49, R3 ;  /* 0x00000000033102ca */ /* 0x000fe400000e0000 */
[----:B------:R-:W-:Y:S02]  /*f110*/  ELECT P0, URZ, PT ;  /* 0x0000000000ff782f */ /* 0x000fe40003800000 */
[----:B------:R-:W-:Y:S02]  /*f120*/  R2UR.FILL UR11, R15 ;  /* 0x000000000f0b72ca */ /* 0x000fe400004e0000 */
[----:B------:R-:W-:Y:S02]  /*f130*/  R2UR.FILL UR10, R14 ;  /* 0x000000000e0a72ca */ /* 0x000fe400004e0000 */
[----:B------:R-:W-:Y:S02]  /*f140*/  R2UR.FILL UR9, R13 ;  /* 0x000000000d0972ca */ /* 0x000fe400004e0000 */
[----:B------:R-:W-:Y:S03]  /*f150*/  R2UR.FILL UR8, R12 ;  /* 0x000000000c0872ca */ /* 0x000fe600004e0000 */
[----:B------:R1:W-:Y:S02]  /*f160*/  UTCHMMA.2CTA gdesc[UR4], gdesc[UR6], tmem[UR50], tmem[UR48], idesc[UR49], UPT ;  /* 0x00ff3006040075ea */ /* 0x0003e4000ba00032 */
[----:B------:R-:W-:Y:S01]  /*f170*/  @P0 VIADD R2, R10, 0x8 ;  /* 0x000000080a020836 */ /* 0x000fe20000000000 */
[----:B------:R-:W-:Y:S04]  /*f180*/  @P0 LOP3.LUT R0, R27, 0xffff, RZ, 0xc0, !PT ;  /* 0x0000ffff1b000812 */ /* 0x000fe800078ec0ff */
[----:B------:R-:W-:Y:S01]  /*f190*/  @P0 R2UR UR55, R2 ;  /* 0x00000000023702ca */ /* 0x000fe200000e0000 */
[----:B------:R-:W-:Y:S01]  /*f1a0*/  IMAD.U32 R2, R22, -0x80000000, RZ ;  /* 0x8000000016027824 */ /* 0x000fe200078e00ff */
[----:B------:R-:W-:Y:S02]  /*f1b0*/  @P0 R2UR UR53, R0 ;  /* 0x00000000003502ca */ /* 0x000fe400000e0000 */
[----:B------:R-:W-:Y:S11]  /*f1c0*/  ELECT P0, URZ, PT ;  /* 0x0000000000ff782f */ /* 0x000ff60003800000 */
[----:B------:R0:W-:Y:S02]  /*f1d0*/  UTCBAR.2CTA.MULTICAST [UR55], URZ, UR53 ;  /* 0x000000ff370073e9 */ /* 0x0001e40008200835 */
[----:B------:R-:W-:Y:S01]  /*f1e0*/  @P0 VIADD R0, R10, 0x80 ;  /* 0x000000800a000836 */ /* 0x000fe20000000000 */
[----:B-1----:R-:W-:Y:S01]  /*f1f0*/  UMOV UR48, 0x3 ;  /* 0x0000000300307882 */ /* 0x002fe20000000000 */
[----:B------:R-:W-:Y:S03]  /*f200*/  R2UR.FILL UR7, R19 ;  /* 0x00000000130772ca */ /* 0x000fe600004e0000 */
[----:B------:R-:W-:Y:S01]  /*f210*/  @P0 R2UR UR49, R0 ;  /* 0x00000000003102ca */ /* 0x000fe200000e0000 */
[----:B------:R-:W-:Y:S01]  /*f220*/  IMAD.U32 R0, R23, -0x80000000, RZ ;  /* 0x8000000017007824 */ /* 0x000fe200078e00ff */
[----:B------:R-:W-:Y:S02]  /*f230*/  R2UR.FILL UR6, R18 ;  /* 0x00000000120672ca */ /* 0x000fe400004e0000 */
[----:B------:R-:W-:Y:S02]  /*f240*/  R2UR.FILL UR5, R17 ;  /* 0x00000000110572ca */ /* 0x000fe400004e0000 */
[----:B------:R-:W-:Y:S07]  /*f250*/  R2UR.FILL UR4, R16 ;  /* 0x00000000100472ca */ /* 0x000fee00004e0000 */
[----:B------:R0:W-:Y:S01]  /*f260*/  UTCBAR.2CTA.MULTICAST [UR49], URZ, UR48 ;  /* 0x000000ff310073e9 */ /* 0x0001e20008200830 */
[----:B------:R-:W1:Y:S02]  /*f270*/  SYNCS.PHASECHK.TRANS64.TRYWAIT P0, [R10+URZ+0x30], R2 ;  /* 0x000030020a0075a7 */ /* 0x000e6400080011ff */
[----:B01----:R-:W-:Y:S05]  /*f280*/  @!P0 BRA `(.L_x_144) ;  /* 0x000000b800888947 */ /* 0x003fea0003800000 */
.L_x_323:
[----:B------:R-:W1:Y:S02]  /*f290*/  SYNCS.PHASECHK.TRANS64.TRYWAIT P0, [R10+URZ+0xb0], R0 ;  /* 0x0000b0000a0075a7 */ /* 0x000e6400080011ff */
[----:B-1----:R-:W-:Y:S05]  /*f2a0*/  @!P0 BRA `(.L_x_145) ;  /* 0x000000b800988947 */ /* 0x002fea0003800000 */
.L_x_325:
[----:B------:R-:W-:Y:S01]  /*f2b0*/  MOV.SPILL R0, UR14 ;  /* 0x0000000e00007c02 */ /* 0x000fe20009000f00 */
[----:B------:R-:W2:Y:S01]  /*f2c0*/  LDL.64 R8, [R1+0x88] ;  /* 0x0000880001087983 */ /* 0x000ea20000100a00 */
[----:B------:R-:W-:Y:S02]  /*f2d0*/  R2UR UR14, R82 ;  /* 0x00000000520e72ca */ /* 0x000fe400000e0000 */
[----:B------:R-:W-:Y:S02]  /*f2e0*/  ELECT P0, URZ, PT ;  /* 0x0000000000ff782f */ /* 0x000fe40003800000 */
[----:B------:R-:W-:Y:S01]  /*f2f0*/  MOV.SPILL R6, UR17 ;  /* 0x0000001100067c02 */ /* 0x000fe20009000f00 */
[----:B0-----:R-:W-:Y:S01]  /*f300*/  IMAD.U32 R3, RZ, RZ, UR31 ;  /* 0x0000001fff037e24 */ /* 0x001fe2000f8e00ff */
[----:B------:R-:W-:Y:S01]  /*f310*/  MOV.SPILL R5, UR16 ;  /* 0x0000001000057c02 */ /* 0x000fe20009000f00 */
[----:B------:R-:W3:Y:S01]  /*f320*/  LDL.64 R18, [R1+0x80] ;  /* 0x0000800001127983 */ /* 0x000ee20000100a00 */
[----:B------:R-:W-:Y:S02]  /*f330*/  MOV.SPILL R4, UR15 ;  /* 0x0000000f00047c02 */ /* 0x000fe40009000f00 */
[----:B------:R-:W-:Y:S02]  /*f340*/  R2UR UR15, R83 ;  /* 0x00000000530f72ca */ /* 0x000fe400000e0000 */
[----:B------:R-:W-:Y:S01]  /*f350*/  MOV.SPILL R11, UR13 ;  /* 0x0000000d000b7c02 */ /* 0x000fe20009000f00 */
[----:B------:R-:W4:Y:S01]  /*f360*/  LDL.64 R14, [R1+0x98] ;  /* 0x00009800010e7983 */ /* 0x000f220000100a00 */
[----:B------:R-:W-:Y:S02]  /*f370*/  MOV.SPILL R7, UR10 ;  /* 0x0000000a00077c02 */ /* 0x000fe40009000f00 */
[----:B------:R-:W-:Y:S01]  /*f380*/  @P0 R2UR UR49, R3 ;  /* 0x00000000033102ca */ /* 0x000fe200000e0000 */
[----:B------:R-:W-:Y:S02]  /*f390*/  @P0 IMAD.MOV.U32 R2, RZ, RZ, RZ ;  /* 0x000000ffff020224 */ /* 0x000fe400078e00ff */
[----:B------:R-:W4:Y:S01]  /*f3a0*/  LDL.64 R12, [R1+0x78] ;  /* 0x00007800010c7983 */ /* 0x000f220000100a00 */
[----:B------:R-:W-:Y:S02]  /*f3b0*/  IMAD.U32 R3, RZ, RZ, UR30 ;  /* 0x0000001eff037e24 */ /* 0x000fe4000f8e00ff */
[----:B------:R-:W-:Y:S02]  /*f3c0*/  @P0 R2UR UR48, R2 ;  /* 0x00000000023002ca */ /* 0x000fe400000e0000 */
[----:B------:R-:W-:Y:S01]  /*f3d0*/  ELECT P0, URZ, PT ;  /* 0x0000000000ff782f */ /* 0x000fe20003800000 */
[----:B------:R-:W4:Y:S10]  /*f3e0*/  LDL.64 R16, [R1+0x90] ;  /* 0x0000900001107983 */ /* 0x000f340000100a00 */
[----:B------:R0:W-:Y:S02]  /*f3f0*/  UTCHMMA.2CTA gdesc[UR62], gdesc[UR58], tmem[UR5], tmem[UR48], idesc[UR49], UP0 ;  /* 0x00ff303a3e0075ea */ /* 0x0001e40008200005 */
[----:B------:R-:W-:Y:S05]  /*f400*/  @P0 IMAD.MOV.U32 R2, RZ, RZ, RZ ;  /* 0x000000ffff020224 */ /* 0x000fea00078e00ff */
[----:B0-----:R-:W-:Y:S02]  /*f410*/  @P0 R2UR UR48, R2 ;  /* 0x00000000023002ca */ /* 0x001fe400000e0000 */
[----:B------:R-:W-:Y:S02]  /*f420*/  @P0 R2UR UR49, R3 ;  /* 0x00000000033102ca */ /* 0x000fe400000e0000 */
[----:B------:R-:W-:Y:S01]  /*f430*/  ELECT P0, URZ, PT ;  /* 0x0000000000ff782f */ /* 0x000fe20003800000 */
[----:B------:R-:W-:Y:S11]  /*f440*/  IMAD.U32 R3, RZ, RZ, UR29 ;  /* 0x0000001dff037e24 */ /* 0x000ff6000f8e00ff */
[----:B------:R-:W-:Y:S01]  /*f450*/  @!UPT UIADD3 URZ, UPT, UPT, URZ, URZ, URZ ;  /* 0x000000fffffff290 */ /* 0x000fe2000fffe0ff */
[----:B------:R-:W-:Y:S01]  /*f460*/  @P0 IMAD.MOV.U32 R2, RZ, RZ, RZ ;  /* 0x000000ffff020224 */ /* 0x000fe200078e00ff */
[----:B--2---:R-:W-:Y:S02]  /*f470*/  R2UR UR16, R8 ;  /* 0x00000000081072ca */ /* 0x004fe400000e0000 */
[----:B------:R-:W-:Y:S02]  /*f480*/  R2UR UR17, R9 ;  /* 0x00000000091172ca */ /* 0x000fe400000e0000 */
[----:B------:R-:W-:Y:S02]  /*f490*/  MOV.SPILL R9, UR12 ;  /* 0x0000000c00097c02 */ /* 0x000fe40009000f00 */
[----:B------:R-:W-:Y:S02]  /*f4a0*/  MOV.SPILL R8, UR11 ;  /* 0x0000000b00087c02 */ /* 0x000fe40009000f00 */
[----:B---3--:R-:W-:Y:S02]  /*f4b0*/  R2UR UR12, R18 ;  /* 0x00000000120c72ca */ /* 0x008fe400000e0000 */
[----:B------:R-:W-:Y:S02]  /*f4c0*/  R2UR UR13, R19 ;  /* 0x00000000130d72ca */ /* 0x000fe400000e0000 */
[----:B----4-:R-:W-:Y:S02]  /*f4d0*/  R2UR UR10, R14 ;  /* 0x000000000e0a72ca */ /* 0x010fe400000e0000 */
[----:B------:R-:W-:Y:S01]  /*f4e0*/  R2UR UR11, R15 ;  /* 0x000000000f0b72ca */ /* 0x000fe200000e0000 */
[----:B------:R0:W-:Y:S01]  /*f4f0*/  UTCHMMA.2CTA gdesc[UR14], gdesc[UR16], tmem[UR5], tmem[UR48], idesc[UR49], UPT ;  /* 0x00ff30100e0075ea */ /* 0x0001e2000ba00005 */
[----:B------:R-:W-:Y:S02]  /*f500*/  MOV.SPILL R15, UR9 ;  /* 0x00000009000f7c02 */ /* 0x000fe40009000f00 */
[----:B------:R-:W-:Y:S02]  /*f510*/  MOV.SPILL R14, UR8 ;  /* 0x00000008000e7c02 */ /* 0x000fe40009000f00 */
[----:B------:R-:W-:Y:S02]  /*f520*/  R2UR UR8, R12 ;  /* 0x000000000c0872ca */ /* 0x000fe400000e0000 */
[----:B------:R-:W-:Y:S02]  /*f530*/  R2UR UR9, R13 ;  /* 0x000000000d0972ca */ /* 0x000fe400000e0000 */
[----:B------:R-:W-:Y:S02]  /*f540*/  MOV.SPILL R13, UR7 ;  /* 0x00000007000d7c02 */ /* 0x000fe40009000f00 */
[----:B------:R-:W-:Y:S02]  /*f550*/  MOV.SPILL R12, UR6 ;  /* 0x00000006000c7c02 */ /* 0x000fe40009000f00 */
[----:B------:R-:W-:Y:S02]  /*f560*/  R2UR UR6, R16 ;  /* 0x00000000100672ca */ /* 0x000fe400000e0000 */
[----:B------:R-:W-:Y:S02]  /*f570*/  R2UR UR7, R17 ;  /* 0x00000000110772ca */ /* 0x000fe400000e0000 */
[----:B0-----:R-:W-:Y:S02]  /*f580*/  @P0 R2UR UR48, R2 ;  /* 0x00000000023002ca */ /* 0x001fe400000e0000 */
[----:B------:R-:W-:Y:S02]  /*f590*/  @P0 R2UR UR49, R3 ;  /* 0x00000000033102ca */ /* 0x000fe400000e0000 */
[----:B------:R-:W-:Y:S02]  /*f5a0*/  ELECT P0, URZ, PT ;  /* 0x0000000000ff782f */ /* 0x000fe40003800000 */
[----:B------:R-:W-:Y:S01]  /*f5b0*/  R2UR.FILL UR14, R0 ;  /* 0x00000000000e72ca */ /* 0x000fe200004e0000 */
[----:B------:R-:W-:Y:S01]  /*f5c0*/  IMAD.U32 R3, RZ, RZ, UR28 ;  /* 0x0000001cff037e24 */ /* 0x000fe2000f8e00ff */
[----:B------:R-:W-:Y:S02]  /*f5d0*/  R2UR.FILL UR17, R6 ;  /* 0x00000000061172ca */ /* 0x000fe400004e0000 */
[----:B------:R-:W-:Y:S02]  /*f5e0*/  R2UR.FILL UR16, R5 ;  /* 0x00000000051072ca */ /* 0x000fe400004e0000 */
[----:B------:R-:W-:Y:S03]  /*f5f0*/  R2UR.FILL UR15, R4 ;  /* 0x00000000040f72ca */ /* 0x000fe600004e0000 */
[----:B------:R0:W-:Y:S02]  /*f600*/  UTCHMMA.2CTA gdesc[UR10], gdesc[UR12], tmem[UR5], tmem[UR48], idesc[UR49], UPT ;  /* 0x00ff300c0a0075ea */ /* 0x0001e4000ba00005 */
[----:B------:R-:W-:Y:S05]  /*f610*/  @P0 IMAD.MOV.U32 R2, RZ, RZ, RZ ;  /* 0x000000ffff020224 */ /* 0x000fea00078e00ff */
[----:B0-----:R-:W-:Y:S02]  /*f620*/  @P0 R2UR UR48, R2 ;  /* 0x00000000023002ca */ /* 0x001fe400000e0000 */
        /* <DEDUP_REMOVED lines=10> */
[----:B-----5:R-:W-:Y:S01]  /*f6d0*/  IMAD.U32 R2, R25, -0x80000000, RZ ;  /* 0x8000000019027824 */ /* 0x020fe200078e00ff */
[----:B------:R-:W-:Y:S02]  /*f6e0*/  @P0 R2UR UR53, R0 ;  /* 0x00000000003502ca */ /* 0x000fe400000e0000 */
[----:B------:R-:W-:Y:S11]  /*f6f0*/  ELECT P0, URZ, PT ;  /* 0x0000000000ff782f */ /* 0x000ff60003800000 */
[----:B------:R1:W-:Y:S02]  /*f700*/  UTCBAR.2CTA.MULTICAST [UR55], URZ, UR53 ;  /* 0x000000ff370073e9 */ /* 0x0003e40008200835 */
[----:B------:R-:W-:Y:S01]  /*f710*/  @P0 VIADD R0, R10, 0xb8 ;  /* 0x000000b80a000836 */ /* 0x000fe20000000000 */
[----:B0-----:R-:W-:Y:S01]  /*f720*/  UMOV UR48, 0x3 ;  /* 0x0000000300307882 */ /* 0x001fe20000000000 */
[----:B------:R-:W-:Y:S03]  /*f730*/  R2UR.FILL UR9, R15 ;  /* 0x000000000f0972ca */ /* 0x000fe600004e0000 */
[----:B------:R-:W-:Y:S01]  /*f740*/  @P0 R2UR UR49, R0 ;  /* 0x00000000003102ca */ /* 0x000fe200000e0000 */
[----:B------:R-:W-:Y:S01]  /*f750*/  IMAD.U32 R0, R24, -0x80000000, RZ ;  /* 0x8000000018007824 */ /* 0x000fe200078e00ff */
[----:B------:R-:W-:Y:S02]  /*f760*/  R2UR.FILL UR8, R14 ;  /* 0x000000000e0872ca */ /* 0x000fe400004e0000 */
[----:B------:R-:W-:Y:S02]  /*f770*/  R2UR.FILL UR7, R13 ;  /* 0x000000000d0772ca */ /* 0x000fe400004e0000 */
[----:B------:R-:W-:Y:S07]  /*f780*/  R2UR.FILL UR6, R12 ;  /* 0x000000000c0672ca */ /* 0x000fee00004e0000 */
[----:B------:R1:W-:Y:S01]  /*f790*/  UTCBAR.2CTA.MULTICAST [UR49], URZ, UR48 ;  /* 0x000000ff310073e9 */ /* 0x0003e20008200830 */
[----:B------:R-:W0:Y:S02]  /*f7a0*/  SYNCS.PHASECHK.TRANS64.TRYWAIT P0, [R10+URZ+0x98], R2 ;  /* 0x000098020a0075a7 */ /* 0x000e2400080011ff */
[----:B01----:R-:W-:Y:S05]  /*f7b0*/  @!P0 BRA `(.L_x_146) ;  /* 0x000000b400708947 */ /* 0x003fea0003800000 */
.L_x_327:
[----:B------:R-:W1:Y:S02]  /*f7c0*/  SYNCS.PHASECHK.TRANS64.TRYWAIT P0, [R10+URZ+0x40], R0 ;  /* 0x000040000a0075a7 */ /* 0x000e6400080011ff */
[----:B-1----:R-:W-:Y:S05]  /*f7d0*/  @!P0 BRA `(.L_x_147) ;  /* 0x000000b400808947 */ /* 0x002fea0003800000 */
.L_x_329:
[----:B------:R-:W-:Y:S01]  /*f7e0*/  MOV.SPILL R0, UR30 ;  /* 0x0000001e00007c02 */ /* 0x000fe20009000f00 */
[----:B------:R-:W2:Y:S01]  /*f7f0*/  LDL.64 R6, [R1+0x10] ;  /* 0x0000100001067983 */ /* 0x000ea20000100a00 */
[----:B------:R-:W-:Y:S02]  /*f800*/  MOV.SPILL R11, UR9 ;  /* 0x00000009000b7c02 */ /* 0x000fe40009000f00 */
[----:B------:R-:W-:Y:S02]  /*f810*/  ELECT P0, URZ, PT ;  /* 0x0000000000ff782f */ /* 0x000fe40003800000 */
[----:B------:R-:W-:Y:S01]  /*f820*/  MOV.SPILL R5, UR28 ;  /* 0x0000001c00057c02 */ /* 0x000fe20009000f00 */
[----:B0-----:R-:W-:Y:S01]  /*f830*/  IMAD.U32 R3, RZ, RZ, UR27 ;  /* 0x0000001bff037e24 */ /* 0x001fe2000f8e00ff */
[----:B------:R-:W-:Y:S01]  /*f840*/  MOV.SPILL R15, UR5 ;  /* 0x00000005000f7c02 */ /* 0x000fe20009000f00 */
[----:B------:R-:W3:Y:S01]  /*f850*/  LDL.64 R8, [R1+0x18] ;  /* 0x0000180001087983 */ /* 0x000ee20000100a00 */
[----:B------:R-:W-:Y:S01]  /*f860*/  MOV.SPILL R14, UR4 ;  /* 0x00000004000e7c02 */ /* 0x000fe20009000f00 */
[----:B------:R-:W-:Y:S01]  /*f870*/  UMOV UR53, 0x3 ;  /* 0x0000000300357882 */ /* 0x000fe20000000000 */
[----:B------:R-:W-:Y:S02]  /*f880*/  R2UR UR4, R102 ;  /* 0x00000000660472ca */ /* 0x000fe400000e0000 */
[----:B------:R-:W-:Y:S01]  /*f890*/  R2UR UR5, R103 ;  /* 0x00000000670572ca */ /* 0x000fe200000e0000 */
[----:B------:R-:W4:Y:S01]  /*f8a0*/  LDL.64 R12, [R1+0x20] ;  /* 0x00002000010c7983 */ /* 0x000f220000100a00 */
[----:B------:R-:W-:Y:S02]  /*f8b0*/  MOV.SPILL R4, UR31 ;  /* 0x0000001f00047c02 */ /* 0x000fe40009000f00 */
[----:B------:R-:W-:Y:S01]  /*f8c0*/  @P0 R2UR UR49, R3 ;  /* 0x00000000033102ca */ /* 0x000fe200000e0000 */
[----:B------:R-:W-:Y:S02]  /*f8d0*/  @P0 IMAD.MOV.U32 R2, RZ, RZ, RZ ;  /* 0x000000ffff020224 */ /* 0x000fe400078e00ff */
[----:B------:R-:W5:Y:S01]  /*f8e0*/  LDL.64 R18, [R1+0x8] ;  /* 0x0000080001127983 */ /* 0x000f620000100a00 */
[----:B------:R-:W-:Y:S02]  /*f8f0*/  IMAD.U32 R3, RZ, RZ, UR26 ;  /* 0x0000001aff037e24 */ /* 0x000fe4000f8e00ff */
[----:B------:R-:W-:Y:S02]  /*f900*/  @P0 R2UR UR48, R2 ;  /* 0x00000000023002ca */ /* 0x000fe400000e0000 */
[----:B------:R-:W-:Y:S01]  /*f910*/  ELECT P0, URZ, PT ;  /* 0x0000000000ff782f */ /* 0x000fe20003800000 */
[----:B------:R-:W5:Y:S10]  /*f920*/  LDL.64 R16, [R1] ;  /* 0x0000000001107983 */ /* 0x000f740000100a00 */
[----:B------:R0:W-:Y:S02]  /*f930*/  UTCHMMA.2CTA gdesc[UR66], gdesc[UR64], tmem[UR52], tmem[UR48], idesc[UR49], !UPT ;  /* 0x00ff3040420075ea */ /* 0x0001e4000fa00034 */
        /* <DEDUP_REMOVED lines=8> */
[----:B------:R-:W-:Y:S02]  /*f9c0*/  MOV.SPILL R6, UR29 ;  /* 0x0000001d00067c02 */ /* 0x000fe40009000f00 */
[----:B------:R-:W-:Y:S02]  /*f9d0*/  R2UR UR31, R7 ;  /* 0x00000000071f72ca */ /* 0x000fe400000e0000 */
[----:B---3--:R-:W-:Y:S02]  /*f9e0*/  R2UR UR29, R9 ;  /* 0x00000000091d72ca */ /* 0x008fe400000e0000 */
[----:B------:R-:W-:Y:S02]  /*f9f0*/  MOV.SPILL R9, UR8 ;  /* 0x0000000800097c02 */ /* 0x000fe40009000f00 */
[----:B------:R-:W-:Y:S02]  /*fa00*/  R2UR UR28, R8 ;  /* 0x00000000081c72ca */ /* 0x000fe400000e0000 */
[----:B----4-:R-:W-:Y:S02]  /*fa10*/  R2UR UR8, R12 ;  /* 0x000000000c0872ca */ /* 0x010fe400000e0000 */
[----:B------:R-:W-:Y:S02]  /*fa20*/  R2UR UR9, R13 ;  /* 0x000000000d0972ca */ /* 0x000fe400000e0000 */
[----:B------:R-:W-:Y:S02]  /*fa30*/  MOV.SPILL R13, UR7 ;  /* 0x00000007000d7c02 */ /* 0x000fe40009000f00 */
[----:B------:R-:W-:Y:S02]  /*fa40*/  MOV.SPILL R12, UR6 ;  /* 0x00000006000c7c02 */ /* 0x000fe40009000f00 */
[----:B------:R-:W-:Y:S02]  /*fa50*/  R2UR UR6, R104 ;  /* 0x00000000680672ca */ /* 0x000fe400000e0000 */
[----:B------:R-:W-:Y:S02]  /*fa60*/  R2UR UR7, R105 ;  /* 0x00000000690772ca */ /* 0x000fe400000e0000 */
[----:B------:R-:W-:Y:S02]  /*fa70*/  MOV.SPILL R8, UR11 ;  /* 0x0000000b00087c02 */ /* 0x000fe40009000f00 */
[----:B------:R-:W-:Y:S02]  /*fa80*/  MOV.SPILL R7, UR10 ;  /* 0x0000000a00077c02 */ /* 0x000fe40009000f00 */
[----:B------:R-:W-:Y:S02]  /*fa90*/  R2UR UR10, R100 ;  /* 0x00000000640a72ca */ /* 0x000fe400000e0000 */
[----:B------:R-:W-:Y:S05]  /*faa0*/  R2UR UR11, R101 ;  /* 0x00000000650b72ca */ /* 0x000fea00000e0000 */
[----:B------:R0:W-:Y:S02]  /*fab0*/  UTCHMMA.2CTA gdesc[UR8], gdesc[UR6], tmem[UR52], tmem[UR48], idesc[UR49], UPT ;  /* 0x00ff3006080075ea */ /* 0x0001e4000ba00034 */
[----:B0-----:R-:W-:Y:S02]  /*fac0*/  @P0 R2UR UR48, R2 ;  /* 0x00000000023002ca */ /* 0x001fe400000e0000 */
[----:B------:R-:W-:Y:S02]  /*fad0*/  @P0 R2UR UR49, R3 ;  /* 0x00000000033102ca */ /* 0x000fe400000e0000 */
[----:B------:R-:W-:Y:S02]  /*fae0*/  ELECT P0, URZ, PT ;  /* 0x0000000000ff782f */ /* 0x000fe40003800000 */
[----:B------:R-:W-:Y:S01]  /*faf0*/  R2UR UR8, R98 ;  /* 0x00000000620872ca */ /* 0x000fe200000e0000 */
[----:B------:R-:W-:Y:S01]  /*fb00*/  IMAD.U32 R3, RZ, RZ, UR24 ;  /* 0x00000018ff037e24 */ /* 0x000fe2000f8e00ff */
[----:B------:R-:W-:Y:S02]  /*fb10*/  R2UR UR9, R99 ;  /* 0x00000000630972ca */ /* 0x000fe400000e0000 */
[----:B-----5:R-:W-:Y:S02]  /*fb20*/  R2UR UR6, R18 ;  /* 0x00000000120672ca */ /* 0x020fe400000e0000 */
[----:B------:R-:W-:Y:S03]  /*fb30*/  R2UR UR7, R19 ;  /* 0x00000000130772ca */ /* 0x000fe600000e0000 */
[----:B------:R0:W-:Y:S02]  /*fb40*/  UTCHMMA.2CTA gdesc[UR28], gdesc[UR4], tmem[UR52], tmem[UR48], idesc[UR49], UPT ;  /* 0x00ff30041c0075ea */ /* 0x0001e4000ba00034 */
[----:B------:R-:W-:Y:S05]  /*fb50*/  @P0 IMAD.MOV.U32 R2, RZ, RZ, RZ ;  /* 0x000000ffff020224 */ /* 0x000fea00078e00ff */
[----:B0-----:R-:W-:Y:S02]  /*fb60*/  @P0 R2UR UR48, R2 ;  /* 0x00000000023002ca */ /* 0x001fe400000e0000 */
        /* <DEDUP_REMOVED lines=72> */
[----:B------:R-:W-:Y:S01]  /*fff0*/  R2UR.FILL UR30, R0 ;  /* 0x00000000001e72ca */ /* 0x000fe200004e0000 */
[----:B------:R-:W-:Y:S01]  /*10000*/  IMAD.U32 R3, RZ, RZ, UR16 ;  /* 0x00000010ff037e24 */ /* 0x000fe2000f8e00ff */
[----:B------:R-:W-:Y:S02]  /*10010*/  R2UR UR10, R112 ;  /* 0x00000000700a72ca */ /* 0x000fe400000e0000 */
[----:B------:R-:W-:Y:S02]  /*10020*/  R2UR UR11, R113 ;  /* 0x00000000710b72ca */ /* 0x000fe400000e0000 */
[----:B------:R-:W-:Y:S03]  /*10030*/  R2UR.FILL UR31, R4 ;  /* 0x00000000041f72ca */ /* 0x000fe600004e0000 */
        /* <DEDUP_REMOVED lines=18> */
[----:B------:R-:W-:Y:S02]  /*10160*/  R2UR.FILL UR29, R6 ;  /* 0x00000000061d72ca */ /* 0x000fe400004e0000 */
[----:B------:R-:W-:Y:S03]  /*10170*/  R2UR.FILL UR28, R5 ;  /* 0x00000000051c72ca */ /* 0x000fe600004e0000 */
[----:B------:R0:W-:Y:S02]  /*10180*/  UTCHMMA.2CTA gdesc[UR10], gdesc[UR76], tmem[UR52], tmem[UR48], idesc[UR49], UPT ;  /* 0x00ff304c0a0075ea */ /* 0x0001e4000ba00034 */
[----:B------:R-:W-:Y:S05]  /*10190*/  @P0 IMAD.MOV.U32 R2, RZ, RZ, RZ ;  /* 0x000000ffff020224 */ /* 0x000fea00078e00ff */
[----:B0-----:R-:W-:Y:S02]  /*101a0*/  @P0 R2UR UR48, R2 ;  /* 0x00000000023002ca */ /* 0x001fe400000e0000 */
[----:B------:R-:W-:Y:S02]  /*101b0*/  @P0 R2UR UR49, R3 ;  /* 0x00000000033102ca */ /* 0x000fe400000e0000 */
[----:B------:R-:W-:Y:S02]  /*101c0*/  ELECT P0, URZ, PT ;  /* 0x0000000000ff782f */ /* 0x000fe40003800000 */
[----:B------:R-:W-:Y:S01]  /*101d0*/  R2UR.FILL UR11, R8 ;  /* 0x00000000080b72ca */ /* 0x000fe200004e0000 */
[----:B------:R-:W-:Y:S01]  /*101e0*/  IMAD.U32 R3, RZ, RZ, UR13 ;  /* 0x0000000dff037e24 */ /* 0x000fe2000f8e00ff */
[----:B------:R-:W-:Y:S07]  /*101f0*/  R2UR.FILL UR10, R7 ;  /* 0x00000000070a72ca */ /* 0x000fee00004e0000 */
        /* <DEDUP_REMOVED lines=13> */
[----:B------:R-:W-:Y:S02]  /*102d0*/  R2UR.FILL UR7, R13 ;  /* 0x000000000d0772ca */ /* 0x000fe400004e0000 */
[----:B------:R-:W-:Y:S07]  /*102e0*/  R2UR.FILL UR6, R12 ;  /* 0x000000000c0672ca */ /* 0x000fee00004e0000 */
[----:B------:R0:W-:Y:S02]  /*102f0*/  UTCHMMA.2CTA gdesc[UR4], gdesc[UR60], tmem[UR52], tmem[UR48], idesc[UR49], UPT ;  /* 0x00ff303c040075ea */ /* 0x0001e4000ba00034 */
[----:B------:R-:W-:Y:S05]  /*10300*/  @P0 VIADD R0, R10, 0x90 ;  /* 0x000000900a000836 */ /* 0x000fea0000000000 */
[----:B------:R-:W-:Y:S02]  /*10310*/  @P0 R2UR UR55, R0 ;  /* 0x00000000003702ca */ /* 0x000fe400000e0000 */
[----:B------:R-:W-:Y:S11]  /*10320*/  ELECT P0, URZ, PT ;  /* 0x0000000000ff782f */ /* 0x000ff60003800000 */
[----:B------:R1:W-:Y:S02]  /*10330*/  UTCBAR.2CTA.MULTICAST [UR55], URZ, UR53 ;  /* 0x000000ff370073e9 */ /* 0x0003e40008200835 */
[----:B------:R-:W-:Y:S01]  /*10340*/  @P0 VIADD R2, R10, 0x48 ;  /* 0x000000480a020836 */ /* 0x000fe20000000000 */
[----:B------:R-:W-:Y:S04]  /*10350*/  @P0 LOP3.LUT R0, R27, 0xffff, RZ, 0xc0, !PT ;  /* 0x0000ffff1b000812 */ /* 0x000fe800078ec0ff */
[----:B0-----:R-:W-:Y:S01]  /*10360*/  @P0 R2UR UR49, R2 ;  /* 0x00000000023102ca */ /* 0x001fe200000e0000 */
[----:B------:R-:W-:Y:S01]  /*10370*/  IMAD.U32 R2, R21, -0x80000000, RZ ;  /* 0x8000000015027824 */ /* 0x000fe200078e00ff */
[----:B------:R-:W-:Y:S01]  /*10380*/  @P0 R2UR UR48, R0 ;  /* 0x00000000003002ca */ /* 0x000fe200000e0000 */
[----:B------:R-:W-:Y:S01]  /*10390*/  IMAD.U32 R0, R37, -0x80000000, RZ ;  /* 0x8000000025007824 */ /* 0x000fe200078e00ff */
[----:B------:R-:W-:Y:S02]  /*103a0*/  R2UR.FILL UR5, R15 ;  /* 0x000000000f0572ca */ /* 0x000fe400004e0000 */
[----:B------:R-:W-:Y:S09]  /*103b0*/  R2UR.FILL UR4, R14 ;  /* 0x000000000e0472ca */ /* 0x000ff200004e0000 */
[----:B------:R1:W-:Y:S01]  /*103c0*/  UTCBAR.2CTA.MULTICAST [UR49], URZ, UR48 ;  /* 0x000000ff310073e9 */ /* 0x0003e20008200830 */
[----:B------:R-:W0:Y:S02]  /*103d0*/  SYNCS.PHASECHK.TRANS64.TRYWAIT P0, [R10+URZ+0xa0], R2 ;  /* 0x0000a0020a0075a7 */ /* 0x000e2400080011ff */
[----:B01----:R-:W-:Y:S05]  /*103e0*/  @!P0 BRA `(.L_x_148) ;  /* 0x000000a800988947 */ /* 0x003fea0003800000 */
.L_x_331:
[----:B------:R-:W1:Y:S02]  /*103f0*/  SYNCS.PHASECHK.TRANS64.TRYWAIT P0, [R10+URZ+0x50], R0 ;  /* 0x000050000a0075a7 */ /* 0x000e6400080011ff */
[----:B-1----:R-:W-:Y:S05]  /*10400*/  @!P0 BRA `(.L_x_149) ;  /* 0x000000a800a88947 */ /* 0x002fea0003800000 */
.L_x_333:
[----:B------:R-:W-:Y:S02]  /*10410*/  MOV.SPILL R6, UR21 ;  /* 0x0000001500067c02 */ /* 0x000fe40009000f00 */
[----:B------:R-:W-:Y:S02]  /*10420*/  ELECT P0, URZ, PT ;  /* 0x0000000000ff782f */ /* 0x000fe40003800000 */
[----:B------:R-:W-:Y:S01]  /*10430*/  MOV.SPILL R5, UR20 ;  /* 0x0000001400057c02 */ /* 0x000fe20009000f00 */
[----:B0-----:R-:W-:Y:S01]  /*10440*/  IMAD.U32 R3, RZ, RZ, UR11 ;  /* 0x0000000bff037e24 */ /* 0x001fe2000f8e00ff */
[----:B------:R-:W-:Y:S01]  /*10450*/  MOV.SPILL R4, UR19 ;  /* 0x0000001300047c02 */ /* 0x000fe20009000f00 */
[----:B------:R-:W-:Y:S01]  /*10460*/  UMOV UR53, 0x3 ;  /* 0x0000000300357882 */ /* 0x000fe20000000000 */
[----:B------:R-:W-:Y:S01]  /*10470*/  MOV.SPILL R0, UR18 ;  /* 0x0000001200007c02 */ /* 0x000fe20009000f00 */
[----:B------:R-:W-:Y:S01]  /*10480*/  UPLOP3.LUT UP0, UPT, UPT, UPT, UPT, 0x80, 0x8 ;  /* 0x000000000008789c */ /* 0x000fe20003f0f070 */
[----:B------:R-:W-:Y:S02]  /*10490*/  R2UR UR20, R74 ;  /* 0x000000004a1472ca */ /* 0x000fe400000e0000 */
[----:B------:R-:W-:Y:S02]  /*104a0*/  R2UR UR21, R75 ;  /* 0x000000004b1572ca */ /* 0x000fe400000e0000 */
[----:B------:R-:W-:Y:S02]  /*104b0*/  R2UR UR18, R80 ;  /* 0x00000000501272ca */ /* 0x000fe400000e0000 */
[----:B------:R-:W-:Y:S01]  /*104c0*/  @P0 R2UR UR49, R3 ;  /* 0x00000000033102ca */ /* 0x000fe200000e0000 */
[----:B------:R-:W-:Y:S01]  /*104d0*/  @P0 IMAD.MOV.U32 R2, RZ, RZ, RZ ;  /* 0x000000ffff020224 */ /* 0x000fe200078e00ff */
[----:B------:R-:W-:Y:S01]  /*104e0*/  R2UR UR19, R81 ;  /* 0x00000000511372ca */ /* 0x000fe200000e0000 */
[----:B------:R-:W-:Y:S01]  /*104f0*/  IMAD.U32 R3, RZ, RZ, UR10 ;  /* 0x0000000aff037e24 */ /* 0x000fe2000f8e00ff */
[----:B------:R-:W-:Y:S02]  /*10500*/  MOV.SPILL R11, UR17 ;  /* 0x00000011000b7c02 */ /* 0x000fe40009000f00 */
[----:B------:R-:W-:Y:S02]  /*10510*/  @P0 R2UR UR48, R2 ;  /* 0x00000000023002ca */ /* 0x000fe400000e0000 */
[----:B------:R-:W-:Y:S02]  /*10520*/  ELECT P0, URZ, PT ;  /* 0x0000000000ff782f */ /* 0x000fe40003800000 */
[----:B------:R-:W-:Y:S02]  /*10530*/  MOV.SPILL R9, UR16 ;  /* 0x0000001000097c02 */ /* 0x000fe40009000f00 */
[----:B------:R-:W-:Y:S02]  /*10540*/  MOV.SPILL R8, UR15 ;  /* 0x0000000f00087c02 */ /* 0x000fe40009000f00 */
[----:B------:R-:W-:Y:S02]  /*10550*/  MOV.SPILL R7, UR14 ;  /* 0x0000000e00077c02 */ /* 0x000fe40009000f00 */
[----:B------:R-:W-:Y:S02]  /*10560*/  R2UR UR16, R72 ;  /* 0x00000000481072ca */ /* 0x000fe400000e0000 */
[----:B------:R-:W-:Y:S02]  /*10570*/  R2UR UR17, R73 ;  /* 0x00000000491172ca */ /* 0x000fe400000e0000 */
[----:B------:R-:W-:Y:S01]  /*10580*/  R2UR UR14, R78 ;  /* 0x000000004e0e72ca */ /* 0x000fe200000e0000 */
[----:B------:R0:W-:Y:S01]  /*10590*/  UTCHMMA.2CTA gdesc[UR56], gdesc[UR6], tmem[UR51], tmem[UR48], idesc[UR49], UP1 ;  /* 0x00ff3006380075ea */ /* 0x0001e20008a00033 */
[----:B------:R-:W-:Y:S01]  /*105a0*/  R2UR UR15, R79 ;  /* 0x000000004f0f72ca */ /* 0x000fe200000e0000 */
[----:B------:R-:W-:Y:S01]  /*105b0*/  @P0 IMAD.MOV.U32 R2, RZ, RZ, RZ ;  /* 0x000000ffff020224 */ /* 0x000fe200078e00ff */
[----:B------:R-:W-:Y:S01]  /*105c0*/  MOV.SPILL R15, UR13 ;  /* 0x0000000d000f7c02 */ /* 0x000fe20009000f00 */
[----:B------:R-:W-:Y:S01]  /*105d0*/  UPLOP3.LUT UP1, UPT, UPT, UPT, UPT, 0x80, 0x8 ;  /* 0x000000000008789c */ /* 0x000fe20003f2f070 */
[----:B------:R-:W-:Y:S02]  /*105e0*/  MOV.SPILL R14, UR12 ;  /* 0x0000000c000e7c02 */ /* 0x000fe40009000f00 */
[----:B------:R-:W-:Y:S02]  /*105f0*/  MOV.SPILL R13, UR5 ;  /* 0x00000005000d7c02 */ /* 0x000fe40009000f00 */
[----:B------:R-:W-:Y:S02]  /*10600*/  MOV.SPILL R12, UR4 ;  /* 0x00000004000c7c02 */ /* 0x000fe40009000f00 */
[----:B------:R-:W-:Y:S02]  /*10610*/  R2UR UR12, R70 ;  /* 0x00000000460c72ca */ /* 0x000fe400000e0000 */
[----:B------:R-:W-:Y:S02]  /*10620*/  R2UR UR13, R71 ;  /* 0x00000000470d72ca */ /* 0x000fe400000e0000 */
[----:B------:R-:W-:Y:S02]  /*10630*/  R2UR UR4, R76 ;  /* 0x000000004c0472ca */ /* 0x000fe400000e0000 */
[----:B------:R-:W-:Y:S02]  /*10640*/  R2UR UR5, R77 ;  /* 0x000000004d0572ca */ /* 0x000fe400000e0000 */
[----:B------:R-:W-:Y:S02]  /*10650*/  LOP3.LUT R21, R21, 0x1, RZ, 0x3c, !PT ;  /* 0x0000000115157812 */ /* 0x000fe400078e3cff */
[----:B------:R-:W-:Y:S02]  /*10660*/  LOP3.LUT R37, R37, 0x1, RZ, 0x3c, !PT ;  /* 0x0000000125257812 */ /* 0x000fe400078e3cff */
[----:B------:R-:W-:Y:S02]  /*10670*/  LOP3.LUT R25, R25, 0x1, RZ, 0x3c, !PT ;  /* 0x0000000119197812 */ /* 0x000fe400078e3cff */
[----:B0-----:R-:W-:Y:S02]  /*10680*/  @P0 R2UR UR48, R2 ;  /* 0x00000000023002ca */ /* 0x001fe400000e0000 */
[----:B------:R-:W-:Y:S02]  /*10690*/  @P0 R2UR UR49, R3 ;  /* 0x00000000033102ca */ /* 0x000fe400000e0000 */
[----:B------:R-:W-:Y:S02]  /*106a0*/  ELECT P0, URZ, PT ;  /* 0x0000000000ff782f */ /* 0x000fe40003800000 */
[----:B------:R-:W-:Y:S01]  /*106b0*/  LOP3.LUT R24, R24, 0x1, RZ, 0x3c, !PT ;  /* 0x0000000118187812 */ /* 0x000fe200078e3cff */
[----:B------:R-:W-:Y:S01]  /*106c0*/  IMAD.U32 R3, RZ, RZ, UR9 ;  /* 0x00000009ff037e24 */ /* 0x000fe2000f8e00ff */
[----:B------:R-:W-:Y:S02]  /*106d0*/  LOP3.LUT R22, R22, 0x1, RZ, 0x3c, !PT ;  /* 0x0000000116167812 */ /* 0x000fe400078e3cff */
[----:B------:R-:W-:Y:S02]  /*106e0*/  LOP3.LUT R23, R23, 0x1, RZ, 0x3c, !PT ;  /* 0x0000000117177812 */ /* 0x000fe400078e3cff */
[----:B------:R-:W-:Y:S02]  /*106f0*/  LOP3.LUT R20, R20, 0x1, RZ, 0x3c, !PT ;  /* 0x0000000114147812 */ /* 0x000fe400078e3cff */
[----:B------:R-:W-:Y:S01]  /*10700*/  LOP3.LUT R26, R26, 0x1, RZ, 0x3c, !PT ;  /* 0x000000011a1a7812 */ /* 0x000fe200078e3cff */
[----:B------:R0:W-:Y:S02]  /*10710*/  UTCHMMA.2CTA gdesc[UR18], gdesc[UR20], tmem[UR51], tmem[UR48], idesc[UR49], UPT ;  /* 0x00ff3014120075ea */ /* 0x0001e4000ba00033 */
[----:B------:R-:W-:Y:S05]  /*10720*/  @P0 IMAD.MOV.U32 R2, RZ, RZ, RZ ;  /* 0x000000ffff020224 */ /* 0x000fea00078e00ff */
        /* <DEDUP_REMOVED lines=18> */
[----:B------:R-:W-:Y:S05]  /*10850*/  @P0 VIADD R0, R10, 0xa8 ;  /* 0x000000a80a000836 */ /* 0x000fea0000000000 */
[----:B------:R-:W-:Y:S02]  /*10860*/  @P0 R2UR UR55, R0 ;  /* 0x00000000003702ca */ /* 0x000fe400000e0000 */
[----:B------:R-:W-:Y:S11]  /*10870*/  ELECT P0, URZ, PT ;  /* 0x0000000000ff782f */ /* 0x000ff60003800000 */
[----:B------:R1:W-:Y:S02]  /*10880*/  UTCBAR.2CTA.MULTICAST [UR55], URZ, UR53 ;  /* 0x000000ff370073e9 */ /* 0x0003e40008200835 */
[----:B------:R-:W-:Y:S01]  /*10890*/  @P0 LOP3.LUT R0, R27, 0xffff, RZ, 0xc0, !PT ;  /* 0x0000ffff1b000812 */ /* 0x000fe200078ec0ff */
[----:B------:R-:W-:Y:S03]  /*108a0*/  @P0 VIADD R2, R10, 0x58 ;  /* 0x000000580a020836 */ /* 0x000fe60000000000 */
[----:B0-----:R-:W-:Y:S02]  /*108b0*/  @P0 R2UR UR48, R0 ;  /* 0x00000000003002ca */ /* 0x001fe400000e0000 */
[----:B------:R-:W-:Y:S02]  /*108c0*/  @P0 R2UR UR49, R2 ;  /* 0x00000000023102ca */ /* 0x000fe400000e0000 */
[----:B------:R-:W-:Y:S02]  /*108d0*/  R2UR.FILL UR13, R15 ;  /* 0x000000000f0d72ca */ /* 0x000fe400004e0000 */
[----:B------:R-:W-:Y:S02]  /*108e0*/  R2UR.FILL UR12, R14 ;  /* 0x000000000e0c72ca */ /* 0x000fe400004e0000 */
[----:B------:R-:W-:Y:S02]  /*108f0*/  R2UR.FILL UR5, R13 ;  /* 0x000000000d0572ca */ /* 0x000fe400004e0000 */
[----:B------:R-:W-:Y:S05]  /*10900*/  R2UR.FILL UR4, R12 ;  /* 0x000000000c0472ca */ /* 0x000fea00004e0000 */
[----:B------:R1:W-:Y:S01]  /*10910*/  UTCBAR.2CTA.MULTICAST [UR49], URZ, UR48 ;  /* 0x000000ff310073e9 */ /* 0x0003e20008200830 */
[----:B------:R-:W-:Y:S09]  /*10920*/  NOP ;  /* 0x0000000000007918 */ /* 0x000ff20000000000 */
.L_x_141:
[C---:B-----5:R-:W-:Y:S02]  /*10930*/  ISETP.GT.U32.AND P0, PT, R36.reuse, 0x2, PT ;  /* 0x000000022400780c */ /* 0x060fe40003f04070 */
[----:B------:R-:W-:Y:S11]  /*10940*/  IADD3 R36, PT, PT, R36, -0x1, RZ ;  /* 0xffffffff24247810 */ /* 0x000ff60007ffe0ff */
[----:B------:R-:W-:Y:S05]  /*10950*/  @P0 BRA `(.L_x_150) ;  /* 0xffffffd800ac0947 */ /* 0x000fea000383ffff */
.L_x_140:
[----:B------:R-:W3:Y:S02]  /*10960*/  LDL.LU R0, [R1+0x10c] ;  /* 0x00010c0001007983 */ /* 0x000ee40000300800 */
[----:B---3--:R-:W-:-:S13]  /*10970*/  ISETP.NE.AND P0, PT, R0, RZ, PT ;  /* 0x000000ff0000720c */ /* 0x008fda0003f05270 */
[----:B------:R-:W-:Y:S05]  /*10980*/  @P0 BRA `(.L_x_21) ;  /* 0x0000007800780947 */ /* 0x000fea0003800000 */
[----:B------:R-:W3:Y:S01]  /*10990*/  S2R R0, SR_CgaCtaId ;  /* 0x0000000000007919 */ /* 0x000ee20000008800 */
[----:B------:R-:W-:Y:S01]  /*109a0*/  MOV R8, 0x400 ;  /* 0x0000040000087802 */ /* 0x000fe20000000f00 */
[----:B------:R-:W-:-:S03]  /*109b0*/  IMAD.MOV.U32 R5, RZ, RZ, -0x80000000 ;  /* 0x80000000ff057424 */ /* 0x000fc600078e00ff */
[----:B---3--:R-:W-:Y:S01]  /*109c0*/  LEA R8, R0, R8, 0x18 ;  /* 0x0000000800087211 */ /* 0x008fe200078ec0ff */
[----:B------:R3:W-:Y:S03]  /*109d0*/  STL [R1+0xa0], R0 ;  /* 0x0000a00001007387 */ /* 0x0007e60000100800 */
[----:B------:R-:W4:Y:S02]  /*109e0*/  SYNCS.PHASECHK.TRANS64.TRYWAIT P0, [R8+URZ+0xd0], R5 ;  /* 0x0000d005080075a7 */ /* 0x000f2400080011ff */
[----:B---34-:R-:W-:Y:S05]  /*109f0*/  @!P0 BRA `(.L_x_151) ;  /* 0x000000a400488947 */ /* 0x018fea0003800000 */
.L_x_335:
[----:B------:R-:W-:Y:S02]  /*10a00*/  ELECT P2, URZ, PT ;  /* 0x0000000000ff782f */ /* 0x000fe40003840000 */
[----:B------:R-:W-:Y:S02]  /*10a10*/  ELECT P1, URZ, PT ;  /* 0x0000000000ff782f */ /* 0x000fe40003820000 */
[----:B------:R-:W-:Y:S01]  /*10a20*/  ELECT P0, URZ, PT ;  /* 0x0000000000ff782f */ /* 0x000fe20003800000 */
[----:B--2---:R-:W-:-:S08]  /*10a30*/  UMOV UR6, 0x3 ;  /* 0x0000000300067882 */ /* 0x004fd00000000000 */
[C---:B------:R-:W-:Y:S02]  /*10a40*/  @P2 VIADD R0, R8.reuse, 0xc0 ;  /* 0x000000c008002836 */ /* 0x040fe40000000000 */
[C---:B------:R-:W-:Y:S01]  /*10a50*/  @P1 VIADD R4, R8.reuse, 0x18 ;  /* 0x0000001808041836 */ /* 0x040fe20000000000 */
[C---:B0-----:R-:W-:Y:S01]  /*10a60*/  @P1 LOP3.LUT R3, R27.reuse, 0xffff, RZ, 0xc0, !PT ;  /* 0x0000ffff1b031812 */ /* 0x041fe200078ec0ff */
[----:B------:R-:W-:Y:S01]  /*10a70*/  @P0 VIADD R2, R8, 0x28 ;  /* 0x0000002808020836 */ /* 0x000fe20000000000 */
[----:B------:R-:W-:Y:S02]  /*10a80*/  @P2 R2UR UR11, R0 ;  /* 0x00000000000b22ca */ /* 0x000fe400000e0000 */
[----:B------:R-:W-:Y:S02]  /*10a90*/  @P0 LOP3.LUT R0, R27, 0xffff, RZ, 0xc0, !PT ;  /* 0x0000ffff1b000812 */ /* 0x000fe400078ec0ff */
[----:B------:R-:W-:Y:S01]  /*10aa0*/  @P1 R2UR UR10, R4 ;  /* 0x00000000040a12ca */ /* 0x000fe200000e0000 */
[----:B------:R-:W-:Y:S01]  /*10ab0*/  IMAD.U32 R4, R23, -0x80000000, RZ ;  /* 0x8000000017047824 */ /* 0x000fe200078e00ff */
[----:B------:R-:W-:-:S02]  /*10ac0*/  @P1 R2UR UR8, R3 ;  /* 0x00000000030812ca */ /* 0x000fc400000e0000 */
[----:B------:R-:W-:Y:S02]  /*10ad0*/  @P0 R2UR UR9, R2 ;  /* 0x00000000020902ca */ /* 0x000fe400000e0000 */
[----:B------:R-:W-:-:S03]  /*10ae0*/  @P0 R2UR UR7, R0 ;  /* 0x00000000000702ca */ /* 0x000fc600000e0000 */
[----:B------:R0:W-:Y:S06]  /*10af0*/  UTCBAR.2CTA.MULTICAST [UR11], URZ, UR6 ;  /* 0x000000ff0b0073e9 */ /* 0x0001ec0008200806 */
[----:B------:R0:W-:Y:S04]  /*10b00*/  UTCBAR.2CTA.MULTICAST [UR10], URZ, UR8 ;  /* 0x000000ff0a0073e9 */ /* 0x0001e80008200808 */
[----:B------:R0:W-:Y:S01]  /*10b10*/  UTCBAR.2CTA.MULTICAST [UR9], URZ, UR7 ;  /* 0x000000ff090073e9 */ /* 0x0001e20008200807 */
[----:B------:R-:W2:Y:S02]  /*10b20*/  SYNCS.PHASECHK.TRANS64.TRYWAIT P0, [R8+URZ+0xd8], R5 ;  /* 0x0000d805080075a7 */ /* 0x000ea400080011ff */
[----:B0-2---:R-:W-:Y:S05]  /*10b30*/  @!P0 BRA `(.L_x_152) ;  /* 0x000000a400148947 */ /* 0x005fea0003800000 */
.L_x_337:
[----:B------:R-:W2:Y:S01]  /*10b40*/  SYNCS.PHASECHK.TRANS64.TRYWAIT P0, [R8+URZ+0xb0], R4 ;  /* 0x0000b004080075a7 */ /* 0x000ea200080011ff */
[----:B------:R-:W-:Y:S01]  /*10b50*/  SHF.L.U32 R2, R22, 0x1f, RZ ;  /* 0x0000001f16027819 */ /* 0x000fe200000006ff */
[----:B--2---:R-:W-:Y:S06]  /*10b60*/  @!P0 BRA `(.L_x_153) ;  /* 0x000000a400248947 */ /* 0x004fec0003800000 */
.L_x_339:
[----:B------:R-:W3:Y:S01]  /*10b70*/  SYNCS.PHASECHK.TRANS64.TRYWAIT P0, [R8+URZ+0x30], R2 ;  /* 0x00003002080075a7 */ /* 0x000ee200080011ff */
[----:B------:R-:W4:Y:S08]  /*10b80*/  LDC.U8 R0, c[0x0][0x38a] ;  /* 0x0000e280ff007b82 */ /* 0x000f300000000000 */
[----:B------:R-:W5:Y:S01]  /*10b90*/  LDC.U8 R6, c[0x0][0x38b] ;  /* 0x0000e2c0ff067b82 */ /* 0x000f620000000000 */
[----:B----4-:R-:W-:-:S04]  /*10ba0*/  LOP3.LUT R0, R0, 0x1, RZ, 0xc0, !PT ;  /* 0x0000000100007812 */ /* 0x010fc800078ec0ff */
[----:B------:R-:W-:Y:S01]  /*10bb0*/  ISETP.NE.U32.AND P1, PT, R0, 0x1, PT ;  /* 0x000000010000780c */ /* 0x000fe20003f25070 */
[----:B------:R-:W-:Y:S01]  /*10bc0*/  IMAD.MOV.U32 R0, RZ, RZ, 0x10412490 ;  /* 0x10412490ff007424 */ /* 0x000fe200078e00ff */
[----:B-----5:R-:W-:-:S04]  /*10bd0*/  LOP3.LUT R6, R6, 0x1, RZ, 0xc0, !PT ;  /* 0x0000000106067812 */ /* 0x020fc800078ec0ff */
[----:B------:R-:W-:Y:S02]  /*10be0*/  SEL R0, R0, 0x10410490, !P1 ;  /* 0x1041049000007807 */ /* 0x000fe40004800000 */
[----:B------:R-:W-:-:S04]  /*10bf0*/  ISETP.NE.U32.AND P2, PT, R6, 0x1, PT ;  /* 0x000000010600780c */ /* 0x000fc80003f45070 */
[----:B------:R-:W-:-:S05]  /*10c00*/  SEL R4, RZ, 0x4000, P2 ;  /* 0x00004000ff047807 */ /* 0x000fca0001000000 */
[----:B------:R-:W-:-:S05]  /*10c10*/  IMAD.IADD R0, R4, 0x1, R0 ;  /* 0x0000000104007824 */ /* 0x000fca00078e0200 */
[C---:B------:R-:W-:Y:S02]  /*10c20*/  R2UR UR6, R0.reuse ;  /* 0x00000000000672ca */ /* 0x040fe400000e0000 */
[----:B------:R-:W-:Y:S01]  /*10c30*/  R2UR UR10, R0 ;  /* 0x00000000000a72ca */ /* 0x000fe200000e0000 */
[----:B---3--:R-:W-:-:S14]  /*10c40*/  @!P0 BRA `(.L_x_154) ;  /* 0x000000a400048947 */ /* 0x008fdc0003800000 */
.L_x_341:
[----:B------:R-:W3:Y:S04]  /*10c50*/  LDL.LU R9, [R1+0xa4] ;  /* 0x0000a40001097983 */ /* 0x000ee80000300800 */
[----:B------:R-:W4:Y:S01]  /*10c60*/  LDL.LU R6, [R1+0xa8] ;  /* 0x0000a80001067983 */ /* 0x000f220000300800 */
[----:B------:R-:W-:Y:S02]  /*10c70*/  ELECT P2, URZ, PT ;  /* 0x0000000000ff782f */ /* 0x000fe40003840000 */
[----:B------:R-:W-:Y:S02]  /*10c80*/  R2UR UR9, R0 ;  /* 0x00000000000972ca */ /* 0x000fe400000e0000 */
[----:B------:R-:W-:Y:S01]  /*10c90*/  ELECT P1, URZ, PT ;  /* 0x0000000000ff782f */ /* 0x000fe20003820000 */
[----:B0-----:R-:W-:Y:S01]  /*10ca0*/  IMAD.U32 R3, RZ, RZ, UR6 ;  /* 0x00000006ff037e24 */ /* 0x001fe2000f8e00ff */
[----:B------:R-:W-:-:S02]  /*10cb0*/  ELECT P0, URZ, PT ;  /* 0x0000000000ff782f */ /* 0x000fc40003800000 */
[----:B------:R-:W-:Y:S01]  /*10cc0*/  R2UR UR6, R0 ;  /* 0x00000000000672ca */ /* 0x000fe200000e0000 */
[----:B--2---:R-:W-:Y:S01]  /*10cd0*/  IMAD.U32 R5, RZ, RZ, UR10 ;  /* 0x0000000aff057e24 */ /* 0x004fe2000f8e00ff */
[----:B------:R-:W-:Y:S02]  /*10ce0*/  ELECT P4, URZ, PT ;  /* 0x0000000000ff782f */ /* 0x000fe40003880000 */
[----:B------:R-:W-:Y:S02]  /*10cf0*/  ELECT P3, URZ, PT ;  /* 0x0000000000ff782f */ /* 0x000fe40003860000 */
[----:B------:R-:W-:Y:S01]  /*10d00*/  @P2 R2UR UR19, R3 ;  /* 0x00000000031322ca */ /* 0x000fe200000e0000 */
[----:B------:R-:W-:Y:S02]  /*10d10*/  IMAD.U32 R3, RZ, RZ, UR9 ;  /* 0x00000009ff037e24 */ /* 0x000fe4000f8e00ff */
[----:B------:R-:W-:Y:S01]  /*10d20*/  @P1 R2UR UR17, R5 ;  /* 0x00000000051112ca */ /* 0x000fe200000e0000 */
[----:B-1----:R-:W-:-:S02]  /*10d30*/  @P1 IMAD.MOV.U32 R11, RZ, RZ, 0x40004040 ;  /* 0x40004040ff0b1424 */ /* 0x002fc400078e00ff */
[----:B------:R-:W-:Y:S01]  /*10d40*/  @P1 IMAD.MOV.U32 R7, RZ, RZ, 0x40004040 ;  /* 0x40004040ff071424 */ /* 0x000fe200078e00ff */
[----:B------:R-:W-:Y:S02]  /*10d50*/  @P0 R2UR UR15, R3 ;  /* 0x00000000030f02ca */ /* 0x000fe400000e0000 */
[----:B------:R-:W-:Y:S02]  /*10d60*/  @P1 R2UR UR25, R11 ;  /* 0x000000000b1912ca */ /* 0x000fe400000e0000 */
[----:B------:R-:W-:Y:S01]  /*10d70*/  @P1 R2UR UR31, R7 ;  /* 0x00000000071f12ca */ /* 0x000fe200000e0000 */
[C---:B---3--:R-:W-:Y:S02]  /*10d80*/  VIADD R2, R9.reuse, 0x180 ;  /* 0x0000018009027836 */ /* 0x048fe40000000000 */
[----:B------:R-:W-:Y:S02]  /*10d90*/  @P0 VIADD R0, R9, 0x100 ;  /* 0x0000010009000836 */ /* 0x000fe40000000000 */
[----:B----4-:R-:W-:Y:S01]  /*10da0*/  VIADD R4, R6, 0x6 ;  /* 0x0000000606047836 */ /* 0x010fe20000000000 */
[----:B------:R-:W-:Y:S01]  /*10db0*/  R2UR UR8, R2 ;  /* 0x00000000020872ca */ /* 0x000fe200000e0000 */
[----:B------:R-:W-:-:S02]  /*10dc0*/  @P2 IMAD.MOV.U32 R2, RZ, RZ, RZ ;  /* 0x000000ffff022224 */ /* 0x000fc400078e00ff */
[----:B------:R-:W-:Y:S01]  /*10dd0*/  @P1 VIADD R3, R6, 0x2 ;  /* 0x0000000206031836 */ /* 0x000fe20000000000 */
[----:B------:R-:W-:Y:S01]  /*10de0*/  R2UR UR7, R4 ;  /* 0x00000000040772ca */ /* 0x000fe200000e0000 */
[----:B------:R-:W-:Y:S01]  /*10df0*/  @P1 IMAD.MOV.U32 R4, RZ, RZ, RZ ;  /* 0x000000ffff041224 */ /* 0x000fe200078e00ff */
[----:B------:R-:W-:Y:S02]  /*10e00*/  @P2 R2UR UR18, R2 ;  /* 0x00000000021222ca */ /* 0x000fe400000e0000 */
[----:B------:R-:W-:Y:S01]  /*10e10*/  ELECT P2, URZ, PT ;  /* 0x0000000000ff782f */ /* 0x000fe20003840000 */
[----:B------:R-:W-:Y:S01]  /*10e20*/  @P0 IMAD.MOV.U32 R2, RZ, RZ, RZ ;  /* 0x000000ffff020224 */ /* 0x000fe200078e00ff */
[----:B------:R-:W-:Y:S02]  /*10e30*/  @P1 R2UR UR9, R3 ;  /* 0x00000000030912ca */ /* 0x000fe400000e0000 */
[----:B------:R-:W-:Y:S01]  /*10e40*/  @P1 R2UR UR16, R4 ;  /* 0x00000000041012ca */ /* 0x000fe200000e0000 */
[----:B------:R-:W-:Y:S01]  /*10e50*/  @P1 VIADD R4, R9, 0x80 ;  /* 0x0000008009041836 */ /* 0x000fe20000000000 */
[----:B------:R-:W-:Y:S01]  /*10e60*/  @P0 R2UR UR14, R2 ;  /* 0x00000000020e02ca */ /* 0x000fe200000e0000 */
[----:B------:R-:W-:Y:S01]  /*10e70*/  IMAD.U32 R2, RZ, RZ, UR8 ;  /* 0x00000008ff027e24 */ /* 0x000fe2000f8e00ff */
[----:B------:R-:W-:Y:S01]  /*10e80*/  @P0 R2UR UR8, R0 ;  /* 0x00000000000802ca */ /* 0x000fe200000e0000 */
[----:B------:R-:W-:Y:S01]  /*10e90*/  @P0 VIADD R0, R6, 0x4 ;  /* 0x0000000406000836 */ /* 0x000fe20000000000 */
[----:B------:R-:W-:Y:S01]  /*10ea0*/  @P1 R2UR UR10, R4 ;  /* 0x00000000040a12ca */ /* 0x000fe200000e0000 */
[----:B------:R-:W-:Y:S01]  /*10eb0*/  IMAD.U32 R4, RZ, RZ, UR7 ;  /* 0x00000007ff047e24 */ /* 0x000fe2000f8e00ff */
[----:B------:R0:W-:Y:S01]  /*10ec0*/  UTCHMMA.2CTA gdesc[UR62], gdesc[UR58], tmem[UR5], tmem[UR18], idesc[UR19], UP0 ;  /* 0x00ff123a3e0075ea */ /* 0x0001e20008200005 */
[----:B------:R-:W-:Y:S01]  /*10ed0*/  @P2 IMAD.MOV.U32 R3, RZ, RZ, 0x40004040 ;  /* 0x40004040ff032424 */ /* 0x000fe200078e00ff */
[----:B------:R-:W-:Y:S01]  /*10ee0*/  @P2 R2UR UR12, R2 ;  /* 0x00000000020c22ca */ /* 0x000fe200000e0000 */
[----:B------:R-:W-:Y:S01]  /*10ef0*/  @P2 IMAD.MOV.U32 R5, RZ, RZ, 0x40004040 ;  /* 0x40004040ff052424 */ /* 0x000fe200078e00ff */
[----:B------:R-:W-:Y:S01]  /*10f00*/  @P0 R2UR UR7, R0 ;  /* 0x00000000000702ca */ /* 0x000fe200000e0000 */
[----:B------:R-:W-:Y:S01]  /*10f10*/  @P2 IMAD.MOV.U32 R2, RZ, RZ, RZ ;  /* 0x000000ffff022224 */ /* 0x000fe200078e00ff */
[----:B------:R-:W-:Y:S01]  /*10f20*/  @P2 R2UR UR13, R3 ;  /* 0x00000000030d22ca */ /* 0x000fe200000e0000 */
[----:B------:R-:W-:Y:S01]  /*10f30*/  IMAD.U32 R3, RZ, RZ, UR6 ;  /* 0x00000006ff037e24 */ /* 0x000fe2000f8e00ff */
[----:B------:R-:W-:Y:S01]  /*10f40*/  @P2 R2UR UR20, R4 ;  /* 0x00000000041422ca */ /* 0x000fe200000e0000 */
[----:B------:R-:W-:Y:S01]  /*10f50*/  IMAD.U32 R4, RZ, RZ, UR8 ;  /* 0x00000008ff047e24 */ /* 0x000fe2000f8e00ff */
[----:B------:R-:W-:Y:S01]  /*10f60*/  @P2 R2UR UR21, R5 ;  /* 0x00000000051522ca */ /* 0x000fe200000e0000 */
[----:B------:R-:W-:Y:S01]  /*10f70*/  IMAD.U32 R10, RZ, RZ, UR10 ;  /* 0x0000000aff0a7e24 */ /* 0x000fe2000f8e00ff */
[----:B------:R-:W-:Y:S01]  /*10f80*/  @P2 R2UR UR22, R2 ;  /* 0x00000000021622ca */ /* 0x000fe200000e0000 */
[----:B------:R-:W-:Y:S01]  /*10f90*/  IMAD.U32 R6, RZ, RZ, UR9 ;  /* 0x00000009ff067e24 */ /* 0x000fe2000f8e00ff */
[----:B------:R-:W-:-:S02]  /*10fa0*/  @P2 R2UR UR23, R3 ;  /* 0x00000000031722ca */ /* 0x000fc400000e0000 */
[----:B------:R-:W-:Y:S01]  /*10fb0*/  ELECT P2, URZ, PT ;  /* 0x0000000000ff782f */ /* 0x000fe20003840000 */
[----:B------:R-:W-:Y:S01]  /*10fc0*/  @P0 IMAD.MOV.U32 R3, RZ, RZ, 0x40004040 ;  /* 0x40004040ff030424 */ /* 0x000fe200078e00ff */
[----:B------:R-:W-:Y:S01]  /*10fd0*/  @P0 R2UR UR28, R4 ;  /* 0x00000000041c02ca */ /* 0x000fe200000e0000 */
[----:B------:R-:W-:Y:S01]  /*10fe0*/  IMAD.U32 R2, RZ, RZ, UR7 ;  /* 0x00000007ff027e24 */ /* 0x000fe2000f8e00ff */
[----:B------:R-:W-:Y:S01]  /*10ff0*/  @P1 R2UR UR24, R10 ;  /* 0x000000000a1812ca */ /* 0x000fe200000e0000 */
[----:B------:R-:W-:Y:S01]  /*11000*/  @P0 IMAD.MOV.U32 R5, RZ, RZ, 0x40004040 ;  /* 0x40004040ff050424 */ /* 0x000fe200078e00ff */
[----:B------:R-:W-:Y:S01]  /*11010*/  @P0 R2UR UR27, R3 ;  /* 0x00000000031b02ca */ /* 0x000fe200000e0000 */
[----:B------:R-:W-:Y:S01]  /*11020*/  @P4 VIADD R4, R8, 0xc8 ;  /* 0x000000c808044836 */ /* 0x000fe20000000000 */
[----:B------:R-:W-:Y:S01]  /*11030*/  @P0 R2UR UR26, R2 ;  /* 0x00000000021a02ca */ /* 0x000fe200000e0000 */
[----:B------:R-:W-:Y:S01]  /*11040*/  @P3 VIADD R3, R8, 0x38 ;  /* 0x0000003808033836 */ /* 0x000fe20000000000 */
[----:B------:R-:W-:Y:S01]  /*11050*/  @P1 R2UR UR30, R6 ;  /* 0x00000000061e12ca */ /* 0x000fe200000e0000 */
[----:B------:R-:W-:Y:S01]  /*11060*/  UMOV UR6, 0x3 ;  /* 0x0000000300067882 */ /* 0x000fe20000000000 */
[----:B------:R-:W-:Y:S01]  /*11070*/  @P3 LOP3.LUT R2, R27, 0xffff, RZ, 0xc0, !PT ;  /* 0x0000ffff1b023812 */ /* 0x000fe200078ec0ff */
[----:B------:R-:W-:Y:S01]  /*11080*/  @P2 VIADD R0, R8, 0xb8 ;  /* 0x000000b808002836 */ /* 0x000fe20000000000 */
[----:B------:R-:W-:-:S02]  /*11090*/  @P0 R2UR UR29, R5 ;  /* 0x00000000051d02ca */ /* 0x000fc400000e0000 */
[----:B------:R-:W-:Y:S01]  /*110a0*/  @P4 R2UR UR10, R4 ;  /* 0x00000000040a42ca */ /* 0x000fe200000e0000 */
[----:B------:R-:W-:Y:S01]  /*110b0*/  IMAD.U32 R4, R25, -0x80000000, RZ ;  /* 0x8000000019047824 */ /* 0x000fe200078e00ff */
[----:B------:R-:W-:Y:S02]  /*110c0*/  @P3 R2UR UR9, R3 ;  /* 0x00000000030932ca */ /* 0x000fe400000e0000 */
[----:B------:R-:W-:Y:S01]  /*110d0*/  @P3 R2UR UR8, R2 ;  /* 0x00000000020832ca */ /* 0x000fe200000e0000 */
[----:B------:R-:W-:Y:S01]  /*110e0*/  IMAD.U32 R2, R26, -0x80000000, RZ ;  /* 0x800000001a027824 */ /* 0x000fe200078e00ff */
[----:B------:R-:W-:Y:S01]  /*110f0*/  @P2 R2UR UR7, R0 ;  /* 0x00000000000722ca */ /* 0x000fe200000e0000 */
[----:B------:R0:W-:Y:S04]  /*11100*/  UTCHMMA.2CTA gdesc[UR30], gdesc[UR24], tmem[UR5], tmem[UR16], idesc[UR17], UPT ;  /* 0x00ff10181e0075ea */ /* 0x0001e8000ba00005 */
[----:B------:R0:W-:Y:S01]  /*11110*/  UTCHMMA.2CTA gdesc[UR26], gdesc[UR28], tmem[UR5], tmem[UR14], idesc[UR15], UPT ;  /* 0x00ff0e1c1a0075ea */ /* 0x0001e2000ba00005 */
[----:B------:R0:W-:Y:S01]  /*11120*/  UTCHMMA.2CTA gdesc[UR20], gdesc[UR12], tmem[UR5], tmem[UR22], idesc[UR23], UPT ;  /* 0x00ff160c140075ea */ /* 0x0001e2000ba00005 */
[----:B------:R0:W-:Y:S04]  /*11130*/  UTCBAR.2CTA.MULTICAST [UR10], URZ, UR6 ;  /* 0x000000ff0a0073e9 */ /* 0x0001e80008200806 */
[----:B------:R0:W-:Y:S02]  /*11140*/  UTCBAR.2CTA.MULTICAST [UR9], URZ, UR8 ;  /* 0x000000ff090073e9 */ /* 0x0001e40008200808 */
[----:B------:R0:W-:Y:S01]  /*11150*/  UTCBAR.2CTA.MULTICAST [UR7], URZ, UR6 ;  /* 0x000000ff070073e9 */ /* 0x0001e20008200806 */
[----:B------:R-:W1:Y:S02]  /*11160*/  SYNCS.PHASECHK.TRANS64.TRYWAIT P0, [R8+URZ+0x88], R2 ;  /* 0x00008802080075a7 */ /* 0x000e6400080011ff */
[----:B01----:R-:W-:Y:S05]  /*11170*/  @!P0 BRA `(.L_x_155) ;  /* 0x0000009c00d08947 */ /* 0x003fea0003800000 */
.L_x_343:
[----:B------:R-:W2:Y:S01]  /*11180*/  LDL.LU R0, [R1+0xb8] ;  /* 0x0000b80001007983 */ /* 0x000ea20000300800 */
[----:B------:R-:W1:Y:S01]  /*11190*/  SYNCS.PHASECHK.TRANS64.TRYWAIT P0, [R8+URZ+0x98], R4 ;  /* 0x00009804080075a7 */ /* 0x000e6200080011ff */
[----:B--2---:R-:W-:-:S04]  /*111a0*/  SHF.L.U32 R2, R0, 0x1f, RZ ;  /* 0x0000001f00027819 */ /* 0x004fc800000006ff */
[----:B0-----:R-:W-:Y:S01]  /*111b0*/  MOV R3, R2 ;  /* 0x0000000200037202 */ /* 0x001fe20000000f00 */
[----:B-1----:R-:W-:Y:S06]  /*111c0*/  @!P0 BRA `(.L_x_156) ;  /* 0x0000009c00d48947 */ /* 0x002fec0003800000 */
.L_x_345:
[----:B------:R1:W2:Y:S02]  /*111d0*/  SYNCS.PHASECHK.TRANS64.TRYWAIT P0, [R8+URZ+0xd8], R3 ;  /* 0x0000d803080075a7 */ /* 0x0002a400080011ff */
[----:B--2---:R-:W-:Y:S05]  /*111e0*/  @!P0 NANOSLEEP.SYNCS 0x989680 ;  /* 0x009896800000895d */ /* 0x004fea0003900000 */
[----:B------:R-:W2:Y:S02]  /*111f0*/  @!P0 SYNCS.PHASECHK.TRANS64 P0, [R8+URZ+0xd8], R3 ;  /* 0x0000d803080085a7 */ /* 0x000ea400080010ff */
[----:B--2---:R-:W-:Y:S05]  /*11200*/  @P0 BRA `(.L_x_21) ;  /* 0x0000007000580947 */ /* 0x004fea0003800000 */
.L_x_157:
[----:B--2---:R2:W3:Y:S02]  /*11210*/  SYNCS.PHASECHK.TRANS64.TRYWAIT P0, [R8+URZ+0xd8], R3 ;  /* 0x0000d803080075a7 */ /* 0x0044e400080011ff */
[----:B---3--:R-:W-:Y:S05]  /*11220*/  @!P0 NANOSLEEP.SYNCS 0x989680 ;  /* 0x009896800000895d */ /* 0x008fea0003900000 */
[----:B------:R-:W3:Y:S02]  /*11230*/  @!P0 SYNCS.PHASECHK.TRANS64 P0, [R8+URZ+0xd8], R3 ;  /* 0x0000d803080085a7 */ /* 0x000ee400080010ff */
[----:B---3--:R-:W-:Y:S05]  /*11240*/  @!P0 BRA `(.L_x_157) ;  /* 0xfffffffc00f08947 */ /* 0x008fea000383ffff */
[----:B------:R-:W-:Y:S05]  /*11250*/  BRA `(.L_x_21) ;  /* 0x0000007000447947 */ /* 0x000fea0003800000 */
.L_x_129:
[----:B------:R-:W2:Y:S02]  /*11260*/  LDL R2, [R1+0x110] ;  /* 0x0001100001027983 */ /* 0x000ea40000100800 */
[----:B--2---:R-:W-:-:S13]  /*11270*/  ISETP.GT.U32.AND P0, PT, R2, 0x7, PT ;  /* 0x000000070200780c */ /* 0x004fda0003f04070 */
[----:B------:R-:W-:Y:S05]  /*11280*/  @P0 BRA `(.L_x_158) ;  /* 0x0000007000300947 */ /* 0x000fea0003800000 */
.L_x_159:
[----:B------:R-:W-:-:S08]  /*11290*/  NOP ;  /* 0x0000000000007918 */ /* 0x000fd00000000000 */
[----:B------:R-:W0:Y:S02]  /*112a0*/  USETMAXREG.TRY_ALLOC.CTAPOOL UP0, 0x80 ;  /* 0x00000080000079c8 */ /* 0x000e240008000600 */
[----:B0-----:R-:W-:Y:S05]  /*112b0*/  BRA.U !UP0, `(.L_x_159) ;  /* 0xfffffffd08f47547 */ /* 0x001fea000b83ffff */
[----:B------:R-:W0:Y:S01]  /*112c0*/  S2R R104, SR_CgaCtaId ;  /* 0x0000000000687919 */ /* 0x000e220000008800 */
[--C-:B------:R-:W-:Y:S01]  /*112d0*/  SHF.R.U32.HI R2, RZ, 0x2, R23.reuse ;  /* 0x00000002ff027819 */ /* 0x100fe20000011617 */
[----:B------:R-:W1:Y:S01]  /*112e0*/  LDC.64 R24, c[0x0][0x888] ;  /* 0x00022200ff187b82 */ /* 0x000e620000000a00 */
[----:B------:R-:W-:Y:S01]  /*112f0*/  MOV R3, 0x400 ;  /* 0x0000040000037802 */ /* 0x000fe20000000f00 */
[----:B------:R-:W-:Y:S01]  /*11300*/  IMAD.MOV.U32 R86, RZ, RZ, RZ ;  /* 0x000000ffff567224 */ /* 0x000fe200078e00ff */
[C---:B------:R-:W-:Y:S01]  /*11310*/  LOP3.LUT R100, R23.reuse, 0x7f, RZ, 0xc0, !PT ;  /* 0x0000007f17647812 */ /* 0x040fe200078ec0ff */
[----:B------:R-:W-:Y:S01]  /*11320*/  IMAD R2, R23, 0x80, R2 ;  /* 0x0000008017027824 */ /* 0x000fe200078e0202 */
[--C-:B------:R-:W-:Y:S01]  /*11330*/  SHF.R.U32.HI R27, RZ, 0x1, R23.reuse ;  /* 0x00000001ff1b7819 */ /* 0x100fe20000011617 */
[----:B------:R-:W-:Y:S01]  /*11340*/  IMAD.MOV.U32 R102, RZ, RZ, 0x1 ;  /* 0x00000001ff667424 */ /* 0x000fe200078e00ff */
[----:B------:R-:W-:Y:S01]  /*11350*/  SHF.R.U32.HI R109, RZ, 0x7, R23 ;  /* 0x00000007ff6d7819 */ /* 0x000fe20000011617 */
[----:B------:R-:W2:Y:S01]  /*11360*/  LDC R92, c[0x0][0x860] ;  /* 0x00021800ff5c7b82 */ /* 0x000ea20000000800 */
[----:B------:R-:W-:Y:S01]  /*11370*/  LOP3.LUT R2, R2, 0x3fa0, RZ, 0xc0, !PT ;  /* 0x00003fa002027812 */ /* 0x000fe200078ec0ff */
[----:B------:R-:W-:Y:S01]  /*11380*/  IMAD.IADD R100, R80, 0x1, R100 ;  /* 0x0000000150647824 */ /* 0x000fe200078e0264 */
[----:B------:R-:W-:-:S02]  /*11390*/  LOP3.LUT R27, R27, 0x40, RZ, 0xc0, !PT ;  /* 0x000000401b1b7812 */ /* 0x000fc400078ec0ff */
[----:B------:R-:W-:Y:S02]  /*113a0*/  CS2R R84, SRZ ;  /* 0x0000000000547805 */ /* 0x000fe4000001ff00 */
[----:B------:R-:W-:Y:S01]  /*113b0*/  LOP3.LUT R108, R23, 0x1f, RZ, 0xc0, !PT ;  /* 0x0000001f176c7812 */ /* 0x000fe200078ec0ff */
[----:B------:R-:W-:Y:S01]  /*113c0*/  IMAD.MOV.U32 R101, RZ, RZ, 0x1 ;  /* 0x00000001ff657424 */ /* 0x000fe200078e00ff */
[----:B------:R-:W3:Y:S01]  /*113d0*/  LDC R91, c[0x0][0x888] ;  /* 0x00022200ff5b7b82 */ /* 0x000ee20000000800 */
[----:B------:R-:W-:Y:S02]  /*113e0*/  IMAD.MOV.U32 R83, RZ, RZ, RZ ;  /* 0x000000ffff537224 */ /* 0x000fe400078e00ff */
[----:B------:R-:W-:Y:S02]  /*113f0*/  IMAD.MOV.U32 R82, RZ, RZ, R37 ;  /* 0x000000ffff527224 */ /* 0x000fe400078e0025 */
[----:B-1----:R-:W-:Y:S01]  /*11400*/  IMAD.IADD R24, R25, 0x1, -R24 ;  /* 0x0000000119187824 */ /* 0x002fe200078e0a18 */
[----:B------:R-:W-:-:S02]  /*11410*/  ISETP.GE.AND P2, PT, R100, R25, PT ;  /* 0x000000196400720c */ /* 0x000fc40003f46270 */
[----:B0-----:R-:W-:Y:S01]  /*11420*/  LEA R104, R104, R3, 0x18 ;  /* 0x0000000368687211 */ /* 0x001fe200078ec0ff */
[----:B--2---:R-:W-:-:S04]  /*11430*/  FMUL R92, R92, 1.4426950216293334961 ;  /* 0x3fb8aa3b5c5c7820 */ /* 0x004fc80000400000 */
[C---:B------:R-:W-:Y:S02]  /*11440*/  IMAD.IADD R2, R104.reuse, 0x1, R2 ;  /* 0x0000000168027824 */ /* 0x040fe400078e0202 */
[----:B------:R-:W-:Y:S02]  /*11450*/  IMAD.IADD R27, R104, 0x1, R27 ;  /* 0x00000001681b7824 */ /* 0x000fe400078e021b */
[C---:B------:R-:W-:Y:S02]  /*11460*/  VIADD R4, R2.reuse, 0x341c0 ;  /* 0x000341c002047836 */ /* 0x040fe40000000000 */
[C---:B------:R-:W-:Y:S02]  /*11470*/  VIADD R8, R2.reuse, 0x301c0 ;  /* 0x000301c002087836 */ /* 0x040fe40000000000 */
[C---:B------:R-:W-:Y:S01]  /*11480*/  VIADD R7, R2.reuse, 0x301d0 ;  /* 0x000301d002077836 */ /* 0x040fe20000000000 */
[----:B------:R-:W-:Y:S01]  /*11490*/  SHF.R.U32.HI R3, RZ, 0x3, R4 ;  /* 0x00000003ff037819 */ /* 0x000fe20000011604 */
[----:B------:R-:W-:-:S02]  /*114a0*/  VIADD R9, R2, 0x30190 ;  /* 0x0003019002097836 */ /* 0x000fc40000000000 */
[----:B------:R-:W-:Y:S01]  /*114b0*/  VIADD R10, R2, 0x30180 ;  /* 0x00030180020a7836 */ /* 0x000fe20000000000 */
[----:B------:R-:W-:Y:S02]  /*114c0*/  LOP3.LUT R103, R4, 0x70, R3, 0x78, !PT ;  /* 0x0000007004677812 */ /* 0x000fe400078e7803 */
[----:B------:R-:W-:Y:S02]  /*114d0*/  SHF.R.U32.HI R4, RZ, 0x3, R8 ;  /* 0x00000003ff047819 */ /* 0x000fe40000011608 */
[----:B------:R-:W-:Y:S02]  /*114e0*/  SHF.R.U32.HI R3, RZ, 0x3, R7 ;  /* 0x00000003ff037819 */ /* 0x000fe40000011607 */
[----:B------:R-:W-:Y:S01]  /*114f0*/  LOP3.LUT R97, R8, 0x70, R4, 0x78, !PT ;  /* 0x0000007008617812 */ /* 0x000fe200078e7804 */
[C---:B------:R-:W-:Y:S01]  /*11500*/  VIADD R4, R2.reuse, 0x34180 ;  /* 0x0003418002047836 */ /* 0x040fe20000000000 */
[----:B------:R-:W-:Y:S01]  /*11510*/  LOP3.LUT R96, R7, 0x70, R3, 0x78, !PT ;  /* 0x0000007007607812 */ /* 0x000fe200078e7803 */
[C---:B------:R-:W-:Y:S01]  /*11520*/  VIADD R3, R2.reuse, 0x34190 ;  /* 0x0003419002037836 */ /* 0x040fe20000000000 */
[----:B------:R-:W-:Y:S01]  /*11530*/  SHF.R.U32.HI R5, RZ, 0x3, R9 ;  /* 0x00000003ff057819 */ /* 0x000fe20000011609 */
[----:B------:R-:W-:Y:S01]  /*11540*/  VIADD R2, R2, 0x341d0 ;  /* 0x000341d002027836 */ /* 0x000fe20000000000 */
[----:B------:R-:W-:-:S02]  /*11550*/  SHF.R.U32.HI R6, RZ, 0x3, R10 ;  /* 0x00000003ff067819 */ /* 0x000fc4000001160a */
[----:B------:R-:W-:Y:S02]  /*11560*/  LOP3.LUT R98, R9, 0x70, R5, 0x78, !PT ;  /* 0x0000007009627812 */ /* 0x000fe400078e7805 */
[----:B------:R-:W-:Y:S02]  /*11570*/  LOP3.LUT R99, R10, 0x70, R6, 0x78, !PT ;  /* 0x000000700a637812 */ /* 0x000fe400078e7806 */
[----:B------:R-:W-:Y:S02]  /*11580*/  SHF.R.U32.HI R5, RZ, 0x3, R2 ;  /* 0x00000003ff057819 */ /* 0x000fe40000011602 */
[----:B------:R-:W-:Y:S02]  /*11590*/  SHF.R.U32.HI R6, RZ, 0x3, R3 ;  /* 0x00000003ff067819 */ /* 0x000fe40000011603 */
[----:B------:R-:W-:Y:S01]  /*115a0*/  LOP3.LUT R93, R2, 0x70, R5, 0x78, !PT ;  /* 0x00000070025d7812 */ /* 0x000fe200078e7805 */
[----:B------:R-:W-:Y:S01]  /*115b0*/  VIADD R5, R104, 0xa0 ;  /* 0x000000a068057836 */ /* 0x000fe20000000000 */
[----:B------:R-:W-:-:S02]  /*115c0*/  LOP3.LUT R94, R3, 0x70, R6, 0x78, !PT ;  /* 0x00000070035e7812 */ /* 0x000fc400078e7806 */
[--C-:B------:R-:W-:Y:S02]  /*115d0*/  SHF.R.U32.HI R2, RZ, 0x5, R23.reuse ;  /* 0x00000005ff027819 */ /* 0x100fe40000011617 */
[----:B------:R-:W-:Y:S02]  /*115e0*/  SHF.R.U32.HI R3, RZ, 0x3, R23 ;  /* 0x00000003ff037819 */ /* 0x000fe40000011617 */
[----:B------:R-:W-:Y:S01]  /*115f0*/  SHF.R.U32.HI R7, RZ, 0x3, R4 ;  /* 0x00000003ff077819 */ /* 0x000fe20000011604 */
[----:B------:R0:W-:Y:S01]  /*11600*/  STL [R1+0x110], R2 ;  /* 0x0001100201007387 */ /* 0x0001e20000100800 */
[----:B------:R-:W-:Y:S02]  /*11610*/  LOP3.LUT R106, R3, 0x10, RZ, 0xc0, !PT ;  /* 0x00000010036a7812 */ /* 0x000fe400078ec0ff */
[----:B------:R-:W-:Y:S01]  /*11620*/  LOP3.LUT R95, R4, 0x70, R7, 0x78, !PT ;  /* 0x00000070045f7812 */ /* 0x000fe200078e7807 */
[----:B------:R-:W-:Y:S01]  /*11630*/  VIADD R4, R104, 0x88 ;  /* 0x0000008868047836 */ /* 0x000fe20000000000 */
[----:B------:R-:W-:-:S04]  /*11640*/  PRMT R90, R123, 0x654, R5 ;  /* 0x000006547b5a7816 */ /* 0x000fc80000000005 */
[----:B------:R-:W-:Y:S01]  /*11650*/  PRMT R89, R123, 0x654, R4 ;  /* 0x000006547b597816 */ /* 0x000fe20000000004 */
[----:B0-----:R-:W-:Y:S02]  /*11660*/  IMAD R2, R23, 0x10000, R3 ;  /* 0x0001000017027824 */ /* 0x001fe400078e0203 */
[----:B------:R-:W-:-:S03]  /*11670*/  VIADD R3, R104, 0x98 ;  /* 0x0000009868037836 */ /* 0x000fc60000000000 */
[----:B------:R-:W-:Y:S01]  /*11680*/  LOP3.LUT R105, R2, 0x600010, RZ, 0xc0, !PT ;  /* 0x0060001002697812 */ /* 0x000fe200078ec0ff */
[----:B------:R-:W-:Y:S01]  /*11690*/  VIADD R2, R104, 0xb0 ;  /* 0x000000b068027836 */ /* 0x000fe20000000000 */
[----:B------:R-:W-:-:S03]  /*116a0*/  PRMT R88, R123, 0x654, R3 ;  /* 0x000006547b587816 */ /* 0x000fc60000000003 */
[----:B------:R-:W-:Y:S01]  /*116b0*/  VIADD R81, R105, UR5 ;  /* 0x0000000569517c36 */ /* 0x000fe20008000000 */
[----:B---3--:R-:W-:-:S07]  /*116c0*/  PRMT R87, R123, 0x654, R2 ;  /* 0x000006547b577816 */ /* 0x008fce0000000002 */
.L_x_166:
[----:B------:R-:W-:Y:S02]  /*116d0*/  SHF.L.U32 R2, R83, 0x1f, RZ ;  /* 0x0000001f53027819 */ /* 0x000fe400000006ff */
[----:B------:R-:W-:Y:S02]  /*116e0*/  SHF.L.U32 R3, R101, 0x1f, RZ ;  /* 0x0000001f65037819 */ /* 0x000fe400000006ff */
[----:B------:R-:W0:Y:S02]  /*116f0*/  SYNCS.PHASECHK.TRANS64.TRYWAIT P0, [R104+URZ+0x80], R2 ;  /* 0x00008002680075a7 */ /* 0x000e2400080011ff */
[----:B0-2---:R-:W-:Y:S05]  /*11700*/  @!P0 BRA `(.L_x_160) ;  /* 0x00000098009c8947 */ /* 0x005fea0003800000 */
.L_x_347:
[----:B------:R-:W1:Y:S01]  /*11710*/  SYNCS.PHASECHK.TRANS64.TRYWAIT P0, [R104+URZ+0xa8], R3 ;  /* 0x0000a803680075a7 */ /* 0x000e6200080011ff */
[----:B------:R-:W-:Y:S01]  /*11720*/  SHF.L.U32 R2, R85, 0x1f, RZ ;  /* 0x0000001f55027819 */ /* 0x000fe200000006ff */
[----:B-1----:R-:W-:Y:S06]  /*11730*/  @!P0 BRA `(.L_x_161) ;  /* 0x0000009800ac8947 */ /* 0x002fec0003800000 */
.L_x_349:
[----:B------:R-:W1:Y:S01]  /*11740*/  SYNCS.PHASECHK.TRANS64.TRYWAIT P0, [R104+URZ+0x60], R2 ;  /* 0x00006002680075a7 */ /* 0x000e6200080011ff */
[----:B------:R-:W-:Y:S01]  /*11750*/  R2UR UR6, R81 ;  /* 0x00000000510672ca */ /* 0x000fe200000e0000 */
[----:B-1----:R-:W-:-:S14]  /*11760*/  @!P0 BRA `(.L_x_162) ;  /* 0x0000009800bc8947 */ /* 0x002fdc0003800000 */
.L_x_351:
[----:B------:R-:W2:Y:S01]  /*11770*/  LDS.128 R28, [R27+0x38180] ;  /* 0x038180001b1c7984 */ /* 0x000ea20000000c00 */
[----:B------:R-:W-:Y:S01]  /*11780*/  IMAD R2, R82, 0x40, R106 ;  /* 0x0000004052027824 */ /* 0x000fe200078e026a */
[----:B------:R-:W-:Y:S01]  /*11790*/  LOP3.LUT R0, R0, 0xfbffffff, RZ, 0xc0, !PT ;  /* 0xfbffffff00007812 */ /* 0x000fe200078ec0ff */
[----:B------:R-:W-:Y:S01]  /*117a0*/  IMAD.MOV.U32 R125, RZ, RZ, 0x1 ;  /* 0x00000001ff7d7424 */ /* 0x000fe200078e00ff */
[----:B------:R-:W3:Y:S01]  /*117b0*/  LDTM.x16 R8, tmem[UR6+0x100] ;  /* 0x00010006000879ee */ /* 0x000ee20008240000 */
[----:B0-----:R-:W-:Y:S01]  /*117c0*/  IMAD.IADD R5, R24, 0x1, R2 ;  /* 0x0000000118057824 */ /* 0x001fe200078e0202 */
[CC--:B------:R-:W-:Y:S01]  /*117d0*/  ISETP.GE.OR P1, PT, R2.reuse, R91.reuse, P2 ;  /* 0x0000005b0200720c */ /* 0x0c0fe20001726670 */
[C---:B-1----:R-:W-:Y:S01]  /*117e0*/  VIADD R3, R2.reuse, 0x1 ;  /* 0x0000000102037836 */ /* 0x042fe20000000000 */
[----:B------:R-:W0:Y:S01]  /*117f0*/  LDS.128 R32, [R27+0x38190] ;  /* 0x038190001b207984 */ /* 0x000e220000000c00 */
[----:B------:R-:W-:Y:S01]  /*11800*/  VIADD R25, R2, 0xf ;  /* 0x0000000f02197836 */ /* 0x000fe20000000000 */
[-C--:B------:R-:W-:Y:S01]  /*11810*/  ISETP.LT.OR P4, PT, R5, R100.reuse, P1 ;  /* 0x000000640500720c */ /* 0x080fe20000f81670 */
[----:B------:R-:W-:Y:S01]  /*11820*/  IMAD.IADD R4, R24, 0x1, R3 ;  /* 0x0000000118047824 */ /* 0x000fe200078e0203 */
[-C--:B------:R-:W-:Y:S01]  /*11830*/  ISETP.GE.OR P0, PT, R3, R91.reuse, P2 ;  /* 0x0000005b0300720c */ /* 0x080fe20001706670 */
[----:B------:R-:W-:Y:S01]  /*11840*/  VIADD R3, R2, 0x2 ;  /* 0x0000000202037836 */ /* 0x000fe20000000000 */
[----:B------:R-:W-:Y:S01]  /*11850*/  R2UR UR6, R81 ;  /* 0x00000000510672ca */ /* 0x000fe200000e0000 */
[----:B------:R-:W-:Y:S01]  /*11860*/  IMAD.IADD R26, R24, 0x1, R25 ;  /* 0x00000001181a7824 */ /* 0x000fe200078e0219 */
[----:B------:R-:W-:Y:S01]  /*11870*/  ISETP.LT.OR P3, PT, R4, R100, P0 ;  /* 0x000000640400720c */ /* 0x000fe20000761670 */
[----:B------:R-:W-:Y:S01]  /*11880*/  IMAD.IADD R6, R24, 0x1, R3 ;  /* 0x0000000118067824 */ /* 0x000fe200078e0203 */
[----:B------:R-:W-:Y:S01]  /*11890*/  ISETP.GE.OR P0, PT, R3, R91, P2 ;  /* 0x0000005b0300720c */ /* 0x000fe20001706670 */
[----:B------:R-:W-:-:S04]  /*118a0*/  VIADD R3, R2, 0x3 ;  /* 0x0000000302037836 */ /* 0x000fc80000000000 */
[----:B------:R-:W-:-:S04]  /*118b0*/  @P4 LOP3.LUT R0, R0, 0x4000000, RZ, 0xfc, !PT ;  /* 0x0400000000004812 */ /* 0x000fc800078efcff */
[----:B------:R-:W-:Y:S02]  /*118c0*/  LOP3.LUT R0, R0, 0xfdffffff, RZ, 0xc0, !PT ;  /* 0xfdffffff00007812 */ /* 0x000fe400078ec0ff */
[----:B---3--:R-:W-:Y:S02]  /*118d0*/  FSEL R4, R8, -INF , !P4 ;  /* 0xff80000008047808 */ /* 0x008fe40006000000 */
[----:B------:R-:W-:Y:S02]  /*118e0*/  FSEL R5, R9, -INF , !P3 ;  /* 0xff80000009057808 */ /* 0x000fe40005800000 */
[----:B------:R-:W-:Y:S02]  /*118f0*/  ISETP.LT.OR P4, PT, R6, R100, P0 ;  /* 0x000000640600720c */ /* 0x000fe40000781670 */
[----:B------:R-:W-:Y:S02]  /*11900*/  ISETP.GE.OR P0, PT, R3, R91, P2 ;  /* 0x0000005b0300720c */ /* 0x000fe40001706670 */
[----:B------:R-:W-:Y:S01]  /*11910*/  @P3 LOP3.LUT R0, R0, 0x2000000, RZ, 0xfc, !PT ;  /* 0x0200000000003812 */ /* 0x000fe200078efcff */
[----:B--2---:R-:W-:-:S02]  /*11920*/  FFMA2 R6, R4.F32x2.HI_LO, R92.F32, R28.F32x2.HI_LO ;  /* 0x0000005c04067249 */ /* 0x004fc4000100001c */
[----:B------:R-:W-:Y:S01]  /*11930*/  IMAD.IADD R5, R24, 0x1, R3 ;  /* 0x0000000118057824 */ /* 0x000fe200078e0203 */
[----:B------:R-:W-:Y:S01]  /*11940*/  LOP3.LUT R0, R0, 0xfeffffff, RZ, 0xc0, !PT ;  /* 0xfeffffff00007812 */ /* 0x000fe200078ec0ff */
[C---:B------:R-:W-:Y:S01]  /*11950*/  VIADD R4, R2.reuse, 0x4 ;  /* 0x0000000402047836 */ /* 0x040fe20000000000 */
[----:B------:R1:W-:Y:S01]  /*11960*/  MUFU.EX2 R76, R6 ;  /* 0x00000006004c7308 */ /* 0x0003e20000000800 */
[----:B------:R-:W-:Y:S01]  /*11970*/  VIADD R3, R2, 0x5 ;  /* 0x0000000502037836 */ /* 0x000fe20000000000 */
[-C--:B------:R-:W-:Y:S01]  /*11980*/  ISETP.LT.OR P3, PT, R5, R100.reuse, P0 ;  /* 0x000000640500720c */ /* 0x080fe20000761670 */
[----:B------:R-:W-:Y:S01]  /*11990*/  IMAD.IADD R8, R24, 0x1, R4 ;  /* 0x0000000118087824 */ /* 0x000fe200078e0204 */
[----:B------:R-:W-:Y:S02]  /*119a0*/  ISETP.GE.OR P1, PT, R4, R91, P2 ;  /* 0x0000005b0400720c */ /* 0x000fe40001726670 */
[----:B------:R-:W-:Y:S02]  /*119b0*/  @P4 LOP3.LUT R0, R0, 0x1000000, RZ, 0xfc, !PT ;  /* 0x0100000000004812 */ /* 0x000fe400078efcff */
[----:B------:R-:W-:Y:S01]  /*119c0*/  ISETP.LT.OR P1, PT, R8, R100, P1 ;  /* 0x000000640800720c */ /* 0x000fe20000f21670 */
[----:B------:R0:W-:Y:S01]  /*119d0*/  MUFU.EX2 R77, R7 ;  /* 0x00000007004d7308 */ /* 0x0001e20000000800 */
[----:B------:R-:W-:-:S02]  /*119e0*/  LOP3.LUT R0, R0, 0xff7fffff, RZ, 0xc0, !PT ;  /* 0xff7fffff00007812 */ /* 0x000fc400078ec0ff */
[----:B------:R-:W-:Y:S01]  /*119f0*/  ISETP.GE.OR P0, PT, R3, R91, P2 ;  /* 0x0000005b0300720c */ /* 0x000fe20001706670 */
[----:B------:R-:W-:Y:S01]  /*11a00*/  IMAD.IADD R3, R24, 0x1, R3 ;  /* 0x0000000118037824 */ /* 0x000fe200078e0203 */
[----:B------:R-:W-:Y:S02]  /*11a10*/  FSEL R4, R10, -INF , !P4 ;  /* 0xff8000000a047808 */ /* 0x000fe40006000000 */
[----:B------:R-:W-:Y:S01]  /*11a20*/  @P3 LOP3.LUT R0, R0, 0x800000, RZ, 0xfc, !PT ;  /* 0x0080000000003812 */ /* 0x000fe200078efcff */
[----:B-1----:R-:W-:Y:S01]  /*11a30*/  VIADD R6, R2, 0x6 ;  /* 0x0000000602067836 */ /* 0x002fe20000000000 */
[----:B------:R-:W-:Y:S02]  /*11a40*/  ISETP.LT.OR P0, PT, R3, R100, P0 ;  /* 0x000000640300720c */ /* 0x000fe40000701670 */
[----:B------:R-:W-:Y:S01]  /*11a50*/  LOP3.LUT R0, R0, 0xffbfffff, RZ, 0xc0, !PT ;  /* 0xffbfffff00007812 */ /* 0x000fe200078ec0ff */
[----:B------:R-:W-:Y:S01]  /*11a60*/  IMAD.IADD R3, R24, 0x1, R6 ;  /* 0x0000000118037824 */ /* 0x000fe200078e0206 */
[----:B------:R-:W-:-:S02]  /*11a70*/  FSEL R5, R11, -INF , !P3 ;  /* 0xff8000000b057808 */ /* 0x000fc40005800000 */
[----:B------:R-:W-:-:S03]  /*11a80*/  @P1 LOP3.LUT R0, R0, 0x400000, RZ, 0xfc, !PT ;  /* 0x0040000000001812 */ /* 0x000fc600078efcff */
[----:B------:R-:W-:Y:S01]  /*11a90*/  FFMA2 R8, R4.F32x2.HI_LO, R92.F32, R30.F32x2.HI_LO ;  /* 0x0000005c04087249 */ /* 0x000fe2000100001e */
[----:B------:R-:W-:Y:S01]  /*11aa0*/  LOP3.LUT R0, R0, 0xffdfffff, RZ, 0xc0, !PT ;  /* 0xffdfffff00007812 */ /* 0x000fe200078ec0ff */
[----:B------:R-:W1:Y:S01]  /*11ab0*/  LDS.128 R28, [R27+0x381a0] ;  /* 0x0381a0001b1c7984 */ /* 0x000e620000000c00 */
[----:B------:R-:W-:Y:S01]  /*11ac0*/  FSEL R5, R13, -INF , !P0 ;  /* 0xff8000000d057808 */ /* 0x000fe20004000000 */
[----:B------:R2:W-:Y:S01]  /*11ad0*/  MUFU.EX2 R74, R8 ;  /* 0x00000008004a7308 */ /* 0x0005e20000000800 */
[----:B------:R-:W-:Y:S02]  /*11ae0*/  @P0 LOP3.LUT R0, R0, 0x200000, RZ, 0xfc, !PT ;  /* 0x0020000000000812 */ /* 0x000fe400078efcff */
[----:B------:R-:W-:Y:S02]  /*11af0*/  ISETP.GE.OR P0, PT, R6, R91, P2 ;  /* 0x0000005b0600720c */ /* 0x000fe40001706670 */
[----:B------:R-:W-:Y:S02]  /*11b00*/  FSEL R4, R12, -INF , !P1 ;  /* 0xff8000000c047808 */ /* 0x000fe40004800000 */
[----:B------:R-:W-:Y:S01]  /*11b10*/  ISETP.LT.OR P4, PT, R3, R100, P0 ;  /* 0x000000640300720c */ /* 0x000fe20000781670 */
[----:B------:R-:W-:Y:S01]  /*11b20*/  VIADD R3, R2, 0x8 ;  /* 0x0000000802037836 */ /* 0x000fe20000000000 */
[----:B------:R-:W-:Y:S01]  /*11b30*/  LOP3.LUT R0, R0, 0xffefffff, RZ, 0xc0, !PT ;  /* 0xffefffff00007812 */ /* 0x000fe200078ec0ff */
[----:B0-----:R-:W-:Y:S01]  /*11b40*/  FFMA2 R6, R4.F32x2.HI_LO, R92.F32, R32.F32x2.HI_LO ;  /* 0x0000005c04067249 */ /* 0x001fe20001000020 */
[----:B------:R-:W-:Y:S01]  /*11b50*/  MUFU.EX2 R75, R9 ;  /* 0x00000009004b7308 */ /* 0x000fe20000000800 */
[----:B--2---:R-:W-:-:S07]  /*11b60*/  VIADD R8, R2, 0x7 ;  /* 0x0000000702087836 */ /* 0x004fce0000000000 */
[----:B------:R0:W-:Y:S01]  /*11b70*/  MUFU.EX2 R72, R6 ;  /* 0x0000000600487308 */ /* 0x0001e20000000800 */
[----:B------:R-:W-:Y:S01]  /*11b80*/  @P4 LOP3.LUT R0, R0, 0x100000, RZ, 0xfc, !PT ;  /* 0x0010000000004812 */ /* 0x000fe200078efcff */
[----:B------:R-:W-:Y:S01]  /*11b90*/  IMAD.IADD R4, R24, 0x1, R8 ;  /* 0x0000000118047824 */ /* 0x000fe200078e0208 */
[-C--:B------:R-:W-:Y:S01]  /*11ba0*/  ISETP.GE.OR P0, PT, R8, R91.reuse, P2 ;  /* 0x0000005b0800720c */ /* 0x080fe20001706670 */
[----:B------:R-:W-:Y:S01]  /*11bb0*/  VIADD R8, R2, 0x9 ;  /* 0x0000000902087836 */ /* 0x000fe20000000000 */
[----:B------:R-:W-:Y:S02]  /*11bc0*/  LOP3.LUT R0, R0, 0xfff7ffff, RZ, 0xc0, !PT ;  /* 0xfff7ffff00007812 */ /* 0x000fe400078ec0ff */
[-C--:B------:R-:W-:Y:S01]  /*11bd0*/  ISETP.LT.OR P1, PT, R4, R100.reuse, P0 ;  /* 0x000000640400720c */ /* 0x080fe20000721670 */
[C---:B------:R-:W-:Y:S01]  /*11be0*/  IMAD.IADD R4, R24.reuse, 0x1, R3 ;  /* 0x0000000118047824 */ /* 0x040fe200078e0203 */
[----:B------:R-:W-:Y:S01]  /*11bf0*/  ISETP.GE.OR P0, PT, R3, R91, P2 ;  /* 0x0000005b0300720c */ /* 0x000fe20001706670 */
[----:B------:R-:W-:Y:S01]  /*11c00*/  IMAD.IADD R3, R24, 0x1, R8 ;  /* 0x0000000118037824 */ /* 0x000fe200078e0208 */
[----:B------:R-:W-:Y:S01]  /*11c10*/  FSEL R5, R15, -INF , !P1 ;  /* 0xff8000000f057808 */ /* 0x000fe20004800000 */
[----:B------:R1:W-:Y:S01]  /*11c20*/  MUFU.EX2 R73, R7 ;  /* 0x0000000700497308 */ /* 0x0003e20000000800 */
[----:B------:R-:W-:-:S02]  /*11c30*/  ISETP.LT.OR P3, PT, R4, R100, P0 ;  /* 0x000000640400720c */ /* 0x000fc40000761670 */
[-C--:B------:R-:W-:Y:S02]  /*11c40*/  ISETP.GE.OR P0, PT, R8, R91.reuse, P2 ;  /* 0x0000005b0800720c */ /* 0x080fe40001706670 */
[----:B------:R-:W-:Y:S01]  /*11c50*/  FSEL R4, R14, -INF , !P4 ;  /* 0xff8000000e047808 */ /* 0x000fe20006000000 */
[----:B0-----:R-:W-:Y:S02]  /*11c60*/  VIADD R6, R2, 0xa ;  /* 0x0000000a02067836 */ /* 0x001fe40000000000 */
[----:B------:R-:W-:Y:S02]  /*11c70*/  @P1 LOP3.LUT R0, R0, 0x80000, RZ, 0xfc, !PT ;  /* 0x0008000000001812 */ /* 0x000fe400078efcff */
[----:B------:R-:W-:Y:S01]  /*11c80*/  ISETP.LT.OR P1, PT, R3, R100, P0 ;  /* 0x000000640300720c */ /* 0x000fe20000721670 */
[----:B------:R-:W-:Y:S01]  /*11c90*/  FFMA2 R8, R4.F32x2.HI_LO, R92.F32, R34.F32x2.HI_LO ;  /* 0x0000005c04087249 */ /* 0x000fe20001000022 */
[----:B------:R-:W-:Y:S01]  /*11ca0*/  LOP3.LUT R0, R0, 0xfffbffff, RZ, 0xc0, !PT ;  /* 0xfffbffff00007812 */ /* 0x000fe200078ec0ff */
[----:B------:R-:W-:Y:S01]  /*11cb0*/  IMAD.IADD R3, R24, 0x1, R6 ;  /* 0x0000000118037824 */ /* 0x000fe200078e0206 */
[----:B------:R-:W-:Y:S01]  /*11cc0*/  ISETP.GE.OR P0, PT, R6, R91, P2 ;  /* 0x0000005b0600720c */ /* 0x000fe20001706670 */
[----:B------:R0:W-:Y:S01]  /*11cd0*/  MUFU.EX2 R68, R8 ;  /* 0x0000000800447308 */ /* 0x0001e20000000800 */
[----:B------:R-:W-:Y:S01]  /*11ce0*/  @P3 LOP3.LUT R0, R0, 0x40000, RZ, 0xfc, !PT ;  /* 0x0004000000003812 */ /* 0x000fe200078efcff */
[----:B------:R-:W2:Y:S01]  /*11cf0*/  LDS.128 R32, [R27+0x381b0] ;  /* 0x0381b0001b207984 */ /* 0x000ea20000000c00 */
[----:B------:R-:W-:-:S02]  /*11d00*/  FSEL R4, R16, -INF , !P3 ;  /* 0xff80000010047808 */ /* 0x000fc40005800000 */
[----:B------:R-:W-:Y:S02]  /*11d10*/  FSEL R5, R17, -INF , !P1 ;  /* 0xff80000011057808 */ /* 0x000fe40004800000 */
[----:B------:R-:W-:Y:S01]  /*11d20*/  ISETP.LT.OR P4, PT, R3, R100, P0 ;  /* 0x000000640300720c */ /* 0x000fe20000781670 */
[----:B------:R-:W-:Y:S01]  /*11d30*/  VIADD R3, R2, 0xc ;  /* 0x0000000c02037836 */ /* 0x000fe20000000000 */
[----:B------:R-:W-:Y:S01]  /*11d40*/  LOP3.LUT R0, R0, 0xfffdffff, RZ, 0xc0, !PT ;  /* 0xfffdffff00007812 */ /* 0x000fe200078ec0ff */
[----:B-1----:R-:W-:Y:S01]  /*11d50*/  FFMA2 R6, R4.F32x2.HI_LO, R92.F32, R28.F32x2.HI_LO ;  /* 0x0000005c04067249 */ /* 0x002fe2000100001c */
[----:B------:R1:W-:Y:S02]  /*11d60*/  MUFU.EX2 R69, R9 ;  /* 0x0000000900457308 */ /* 0x0003e40000000800 */
[----:B------:R-:W-:Y:S01]  /*11d70*/  @P1 LOP3.LUT R0, R0, 0x20000, RZ, 0xfc, !PT ;  /* 0x0002000000001812 */ /* 0x000fe200078efcff */
[----:B0-----:R-:W-:-:S03]  /*11d80*/  VIADD R8, R2, 0xb ;  /* 0x0000000b02087836 */ /* 0x001fc60000000000 */
[----:B------:R-:W-:Y:S02]  /*11d90*/  LOP3.LUT R0, R0, 0xfffeffff, RZ, 0xc0, !PT ;  /* 0xfffeffff00007812 */ /* 0x000fe400078ec0ff */
[----:B------:R-:W-:Y:S01]  /*11da0*/  MUFU.EX2 R64, R6 ;  /* 0x0000000600407308 */ /* 0x000fe20000000800 */
[----:B------:R-:W-:Y:S01]  /*11db0*/  IMAD.IADD R4, R24, 0x1, R8 ;  /* 0x0000000118047824 */ /* 0x000fe200078e0208 */
[-C--:B------:R-:W-:Y:S01]  /*11dc0*/  ISETP.GE.OR P0, PT, R8, R91.reuse, P2 ;  /* 0x0000005b0800720c */ /* 0x080fe20001706670 */
[----:B------:R-:W-:Y:S01]  /*11dd0*/  VIADD R8, R2, 0xd ;  /* 0x0000000d02087836 */ /* 0x000fe20000000000 */
[----:B------:R-:W-:Y:S02]  /*11de0*/  @P4 LOP3.LUT R0, R0, 0x10000, RZ, 0xfc, !PT ;  /* 0x0001000000004812 */ /* 0x000fe400078efcff */
[-C--:B------:R-:W-:Y:S01]  /*11df0*/  ISETP.LT.OR P1, PT, R4, R100.reuse, P0 ;  /* 0x000000640400720c */ /* 0x080fe20000721670 */
[C---:B------:R-:W-:Y:S01]  /*11e00*/  IMAD.IADD R4, R24.reuse, 0x1, R3 ;  /* 0x0000000118047824 */ /* 0x040fe200078e0203 */
[-C--:B------:R-:W-:Y:S01]  /*11e10*/  ISETP.GE.OR P0, PT, R3, R91.reuse, P2 ;  /* 0x0000005b0300720c */ /* 0x080fe20001706670 */
[----:B------:R-:W-:Y:S01]  /*11e20*/  IMAD.IADD R3, R24, 0x1, R8 ;  /* 0x0000000118037824 */ /* 0x000fe200078e0208 */
[----:B------:R-:W-:Y:S01]  /*11e30*/  LOP3.LUT R0, R0, 0xffff7fff, RZ, 0xc0, !PT ;  /* 0xffff7fff00007812 */ /* 0x000fe200078ec0ff */
[----:B-1----:R-:W-:Y:S01]  /*11e40*/  VIADD R9, R2, 0xe ;  /* 0x0000000e02097836 */ /* 0x002fe20000000000 */
[----:B------:R-:W-:Y:S01]  /*11e50*/  ISETP.LT.OR P3, PT, R4, R100, P0 ;  /* 0x000000640400720c */ /* 0x000fe20000761670 */
[----:B------:R0:W-:Y:S01]  /*11e60*/  MUFU.EX2 R65, R7 ;  /* 0x0000000700417308 */ /* 0x0001e20000000800 */
[----:B------:R-:W-:-:S02]  /*11e70*/  ISETP.GE.OR P0, PT, R8, R91, P2 ;  /* 0x0000005b0800720c */ /* 0x000fc40001706670 */
[----:B------:R-:W-:Y:S02]  /*11e80*/  FSEL R5, R19, -INF , !P1 ;  /* 0xff80000013057808 */ /* 0x000fe40004800000 */
[----:B------:R-:W-:Y:S02]  /*11e90*/  FSEL R4, R18, -INF , !P4 ;  /* 0xff80000012047808 */ /* 0x000fe40006000000 */
[----:B------:R-:W-:Y:S02]  /*11ea0*/  @P1 LOP3.LUT R0, R0, 0x8000, RZ, 0xfc, !PT ;  /* 0x0000800000001812 */ /* 0x000fe400078efcff */
[----:B------:R-:W-:Y:S01]  /*11eb0*/  ISETP.LT.OR P1, PT, R3, R100, P0 ;  /* 0x000000640300720c */ /* 0x000fe20000721670 */
[----:B------:R-:W-:Y:S01]  /*11ec0*/  IMAD.IADD R3, R24, 0x1, R9 ;  /* 0x0000000118037824 */ /* 0x000fe200078e0209 */
[----:B------:R-:W-:Y:S02]  /*11ed0*/  LOP3.LUT R0, R0, 0xffffbfff, RZ, 0xc0, !PT ;  /* 0xffffbfff00007812 */ /* 0x000fe400078ec0ff */
[----:B------:R-:W-:-:S02]  /*11ee0*/  ISETP.GE.OR P0, PT, R9, R91, P2 ;  /* 0x0000005b0900720c */ /* 0x000fc40001706670 */
[----:B------:R-:W-:Y:S02]  /*11ef0*/  @P3 LOP3.LUT R0, R0, 0x4000, RZ, 0xfc, !PT ;  /* 0x0000400000003812 */ /* 0x000fe400078efcff */
[----:B------:R-:W-:Y:S01]  /*11f00*/  ISETP.LT.OR P4, PT, R3, R100, P0 ;  /* 0x000000640300720c */ /* 0x000fe20000781670 */
[----:B0-----:R-:W-:Y:S01]  /*11f10*/  FFMA2 R6, R4.F32x2.HI_LO, R92.F32, R30.F32x2.HI_LO ;  /* 0x0000005c04067249 */ /* 0x001fe2000100001e */
[----:B------:R-:W-:Y:S01]  /*11f20*/  LOP3.LUT R0, R0, 0xffffdfff, RZ, 0xc0, !PT ;  /* 0xffffdfff00007812 */ /* 0x000fe200078ec0ff */
[----:B------:R-:W-:Y:S01]  /*11f30*/  VIADD R3, R2, 0x20 ;  /* 0x0000002002037836 */ /* 0x000fe20000000000 */
[----:B------:R-:W-:Y:S01]  /*11f40*/  ISETP.GE.OR P0, PT, R25, R91, P2 ;  /* 0x0000005b1900720c */ /* 0x000fe20001706670 */
[----:B------:R-:W-:Y:S01]  /*11f50*/  MUFU.EX2 R40, R6 ;  /* 0x0000000600287308 */ /* 0x000fe20000000800 */
[----:B------:R-:W-:Y:S01]  /*11f60*/  @P1 LOP3.LUT R0, R0, 0x2000, RZ, 0xfc, !PT ;  /* 0x0000200000001812 */ /* 0x000fe200078efcff */
[----:B------:R-:W-:Y:S01]  /*11f70*/  IMAD.IADD R25, R24, 0x1, R3 ;  /* 0x0000000118197824 */ /* 0x000fe200078e0203 */
[----:B------:R-:W-:Y:S01]  /*11f80*/  FSEL R4, R20, -INF , !P3 ;  /* 0xff80000014047808 */ /* 0x000fe20005800000 */
[----:B------:R-:W0:Y:S01]  /*11f90*/  LDS.128 R28, [R27+0x38200] ;  /* 0x038200001b1c7984 */ /* 0x000e220000000c00 */
[----:B------:R-:W-:-:S02]  /*11fa0*/  FSEL R5, R21, -INF , !P1 ;  /* 0xff80000015057808 */ /* 0x000fc40004800000 */
[----:B------:R-:W-:Y:S01]  /*11fb0*/  ISETP.LT.OR P1, PT, R26, R100, P0 ;  /* 0x000000641a00720c */ /* 0x000fe20000721670 */
[----:B------:R1:W-:Y:S01]  /*11fc0*/  MUFU.EX2 R41, R7 ;  /* 0x0000000700297308 */ /* 0x0003e20000000800 */
[----:B------:R-:W-:Y:S01]  /*11fd0*/  LOP3.LUT R0, R0, 0xffffefff, RZ, 0xc0, !PT ;  /* 0xffffefff00007812 */ /* 0x000fe200078ec0ff */
[----:B--2---:R-:W-:Y:S01]  /*11fe0*/  FFMA2 R20, R4.F32x2.HI_LO, R92.F32, R32.F32x2.HI_LO ;  /* 0x0000005c04147249 */ /* 0x004fe20001000020 */
[----:B------:R-:W-:Y:S02]  /*11ff0*/  ISETP.GE.OR P0, PT, R3, R91, P2 ;  /* 0x0000005b0300720c */ /* 0x000fe40001706670 */
[----:B------:R-:W-:Y:S02]  /*12000*/  @P4 LOP3.LUT R0, R0, 0x1000, RZ, 0xfc, !PT ;  /* 0x0000100000004812 */ /* 0x000fe400078efcff */
[----:B------:R-:W-:Y:S01]  /*12010*/  ISETP.LT.OR P3, PT, R25, R100, P0 ;  /* 0x000000641900720c */ /* 0x000fe20000761670 */
[----:B------:R2:W-:Y:S01]  /*12020*/  MUFU.EX2 R58, R20 ;  /* 0x00000014003a7308 */ /* 0x0005e20000000800 */
[----:B------:R-:W-:Y:S01]  /*12030*/  LOP3.LUT R0, R0, 0xfffff7ff, RZ, 0xc0, !PT ;  /* 0xfffff7ff00007812 */ /* 0x000fe200078ec0ff */
[----:B------:R-:W-:Y:S01]  /*12040*/  VIADD R25, R2, 0x22 ;  /* 0x0000002202197836 */ /* 0x000fe20000000000 */
[----:B------:R-:W-:-:S02]  /*12050*/  FSEL R22, R22, -INF , !P4 ;  /* 0xff80000016167808 */ /* 0x000fc40006000000 */
[----:B------:R-:W-:Y:S02]  /*12060*/  FSEL R23, R23, -INF , !P1 ;  /* 0xff80000017177808 */ /* 0x000fe40004800000 */
[----:B------:R-:W-:Y:S01]  /*12070*/  @P1 LOP3.LUT R0, R0, 0x800, RZ, 0xfc, !PT ;  /* 0x0000080000001812 */ /* 0x000fe200078efcff */
[----:B------:R3:W-:Y:S01]  /*12080*/  MUFU.EX2 R59, R21 ;  /* 0x00000015003b7308 */ /* 0x0007e20000000800 */
[----:B-1----:R-:W1:Y:S01]  /*12090*/  LDTM.x16 R4, tmem[UR6+0x120] ;  /* 0x00012006000479ee */ /* 0x002e620008240000 */
[----:B------:R-:W-:Y:S01]  /*120a0*/  FFMA2 R22, R22.F32x2.HI_LO, R92.F32, R34.F32x2.HI_LO ;  /* 0x0000005c16167249 */ /* 0x000fe20001000022 */
[----:B------:R-:W-:Y:S01]  /*120b0*/  LOP3.LUT R0, R0, 0xfffffbff, RZ, 0xc0, !PT ;  /* 0xfffffbff00007812 */ /* 0x000fe200078ec0ff */
[----:B------:R-:W4:Y:S03]  /*120c0*/  LDS.128 R32, [R27+0x38210] ;  /* 0x038210001b207984 */ /* 0x000f260000000c00 */
[----:B------:R-:W-:Y:S01]  /*120d0*/  @P3 LOP3.LUT R0, R0, 0x400, RZ, 0xfc, !PT ;  /* 0x0000040000003812 */ /* 0x000fe200078efcff */
[----:B------:R5:W-:Y:S01]  /*120e0*/  MUFU.EX2 R50, R22 ;  /* 0x0000001600327308 */ /* 0x000be20000000800 */
[----:B--2---:R-:W-:-:S02]  /*120f0*/  VIADD R20, R2, 0x21 ;  /* 0x0000002102147836 */ /* 0x004fc40000000000 */
[----:B------:R-:W-:Y:S02]  /*12100*/  LOP3.LUT R0, R0, 0xfffffdff, RZ, 0xc0, !PT ;  /* 0xfffffdff00007812 */ /* 0x000fe400078ec0ff */
[----:B------:R-:W-:Y:S01]  /*12110*/  IMAD.IADD R3, R24, 0x1, R20 ;  /* 0x0000000118037824 */ /* 0x000fe200078e0214 */
[-C--:B------:R-:W-:Y:S02]  /*12120*/  ISETP.GE.OR P0, PT, R20, R91.reuse, P2 ;  /* 0x0000005b1400720c */ /* 0x080fe40001706670 */
[----:B------:R-:W2:Y:S01]  /*12130*/  MUFU.EX2 R51, R23 ;  /* 0x0000001700337308 */ /* 0x000ea20000000800 */
[----:B---3--:R-:W-:Y:S01]  /*12140*/  VIADD R21, R2, 0x23 ;  /* 0x0000002302157836 */ /* 0x008fe20000000000 */
[----:B------:R-:W-:Y:S01]  /*12150*/  ISETP.LT.OR P1, PT, R3, R100, P0 ;  /* 0x000000640300720c */ /* 0x000fe20000721670 */
[C---:B------:R-:W-:Y:S01]  /*12160*/  IMAD.IADD R3, R24.reuse, 0x1, R25 ;  /* 0x0000000118037824 */ /* 0x040fe200078e0219 */
[----:B------:R-:W-:Y:S01]  /*12170*/  ISETP.GE.OR P0, PT, R25, R91, P2 ;  /* 0x0000005b1900720c */ /* 0x000fe20001706670 */
[----:B------:R-:W-:-:S03]  /*12180*/  IMAD.IADD R20, R24, 0x1, R21 ;  /* 0x0000000118147824 */ /* 0x000fc600078e0215 */
[-C--:B------:R-:W-:Y:S01]  /*12190*/  ISETP.LT.OR P4, PT, R3, R100.reuse, P0 ;  /* 0x000000640300720c */ /* 0x080fe20000781670 */
[C---:B------:R-:W-:Y:S01]  /*121a0*/  VIADD R3, R2.reuse, 0x24 ;  /* 0x0000002402037836 */ /* 0x040fe20000000000 */
[-C--:B------:R-:W-:Y:S01]  /*121b0*/  ISETP.GE.OR P0, PT, R21, R91.reuse, P2 ;  /* 0x0000005b1500720c */ /* 0x080fe20001706670 */
[C---:B------:R-:W-:Y:S01]  /*121c0*/  VIADD R21, R2.reuse, 0x25 ;  /* 0x0000002502157836 */ /* 0x040fe20000000000 */
[----:B-1----:R-:W-:Y:S01]  /*121d0*/  FSEL R5, R5, -INF , !P1 ;  /* 0xff80000005057808 */ /* 0x002fe20004800000 */
[----:B-----5:R-:W-:Y:S01]  /*121e0*/  VIADD R22, R2, 0x26 ;  /* 0x0000002602167836 */ /* 0x020fe20000000000 */
[----:B------:R-:W-:Y:S02]  /*121f0*/  FSEL R4, R4, -INF , !P3 ;  /* 0xff80000004047808 */ /* 0x000fe40005800000 */
[----:B------:R-:W-:Y:S02]  /*12200*/  @P1 LOP3.LUT R0, R0, 0x200, RZ, 0xfc, !PT ;  /* 0x0000020000001812 */ /* 0x000fe400078efcff */
[----:B------:R-:W-:Y:S01]  /*12210*/  ISETP.LT.OR P1, PT, R20, R100, P0 ;  /* 0x000000641400720c */ /* 0x000fe20000721670 */
[----:B------:R-:W-:Y:S01]  /*12220*/  IMAD.IADD R20, R24, 0x1, R3 ;  /* 0x0000000118147824 */ /* 0x000fe200078e0203 */
[----:B------:R-:W-:Y:S01]  /*12230*/  LOP3.LUT R0, R0, 0xfffffeff, RZ, 0xc0, !PT ;  /* 0xfffffeff00007812 */ /* 0x000fe200078ec0ff */
[----:B0-----:R-:W-:Y:S01]  /*12240*/  FFMA2 R4, R4.F32x2.HI_LO, R92.F32, R28.F32x2.HI_LO ;  /* 0x0000005c04047249 */ /* 0x001fe2000100001c */
[----:B------:R-:W-:Y:S01]  /*12250*/  ISETP.GE.OR P0, PT, R3, R91, P2 ;  /* 0x0000005b0300720c */ /* 0x000fe20001706670 */
[----:B------:R-:W-:Y:S01]  /*12260*/  IMAD.IADD R3, R24, 0x1, R21 ;  /* 0x0000000118037824 */ /* 0x000fe200078e0215 */
[----:B------:R-:W-:Y:S01]  /*12270*/  @P4 LOP3.LUT R0, R0, 0x100, RZ, 0xfc, !PT ;  /* 0x0000010000004812 */ /* 0x000fe200078efcff */
[----:B------:R0:W-:Y:S01]  /*12280*/  MUFU.EX2 R66, R4 ;  /* 0x0000000400427308 */ /* 0x0001e20000000800 */
[----:B------:R-:W-:-:S02]  /*12290*/  ISETP.LT.OR P3, PT, R20, R100, P0 ;  /* 0x000000641400720c */ /* 0x000fc40000761670 */
[----:B------:R-:W-:Y:S02]  /*122a0*/  LOP3.LUT R0, R0, 0xffffff7f, RZ, 0xc0, !PT ;  /* 0xffffff7f00007812 */ /* 0x000fe400078ec0ff */
[-C--:B------:R-:W-:Y:S02]  /*122b0*/  ISETP.GE.OR P0, PT, R21, R91.reuse, P2 ;  /* 0x0000005b1500720c */ /* 0x080fe40001706670 */
[----:B------:R-:W-:Y:S01]  /*122c0*/  @P1 LOP3.LUT R0, R0, 0x80, RZ, 0xfc, !PT ;  /* 0x0000008000001812 */ /* 0x000fe200078efcff */
[----:B------:R1:W-:Y:S01]  /*122d0*/  MUFU.EX2 R67, R5 ;  /* 0x0000000500437308 */ /* 0x0003e20000000800 */
[----:B------:R-:W-:Y:S02]  /*122e0*/  FSEL R6, R6, -INF , !P4 ;  /* 0xff80000006067808 */ /* 0x000fe40006000000 */
[----:B------:R-:W-:Y:S02]  /*122f0*/  FSEL R7, R7, -INF , !P1 ;  /* 0xff80000007077808 */ /* 0x000fe40004800000 */
[----:B------:R-:W-:Y:S01]  /*12300*/  ISETP.LT.OR P1, PT, R3, R100, P0 ;  /* 0x000000640300720c */ /* 0x000fe20000721670 */
[----:B------:R-:W-:Y:S01]  /*12310*/  IMAD.IADD R3, R24, 0x1, R22 ;  /* 0x0000000118037824 */ /* 0x000fe200078e0216 */
[----:B------:R-:W-:Y:S01]  /*12320*/  LOP3.LUT R0, R0, 0xffffffbf, RZ, 0xc0, !PT ;  /* 0xffffffbf00007812 */ /* 0x000fe200078ec0ff */
[----:B------:R-:W-:Y:S01]  /*12330*/  FFMA2 R20, R6.F32x2.HI_LO, R92.F32, R30.F32x2.HI_LO ;  /* 0x0000005c06147249 */ /* 0x000fe2000100001e */
[----:B------:R-:W-:Y:S01]  /*12340*/  ISETP.GE.OR P0, PT, R22, R91, P2 ;  /* 0x0000005b1600720c */ /* 0x000fe20001706670 */
[----:B------:R-:W3:Y:S01]  /*12350*/  LDS.128 R28, [R27+0x38220] ;  /* 0x038220001b1c7984 */ /* 0x000ee20000000c00 */
[----:B------:R-:W-:Y:S01]  /*12360*/  @P3 LOP3.LUT R0, R0, 0x40, RZ, 0xfc, !PT ;  /* 0x0000004000003812 */ /* 0x000fe200078efcff */
[----:B------:R-:W-:Y:S01]  /*12370*/  MUFU.EX2 R56, R20 ;  /* 0x0000001400387308 */ /* 0x000fe20000000800 */
[----:B0-----:R-:W-:Y:S01]  /*12380*/  FSEL R4, R8, -INF , !P3 ;  /* 0xff80000008047808 */ /* 0x001fe20005800000 */
[C---:B------:R-:W-:Y:S01]  /*12390*/  VIADD R8, R2.reuse, 0x27 ;  /* 0x0000002702087836 */ /* 0x040fe20000000000 */
[----:B------:R-:W-:Y:S01]  /*123a0*/  ISETP.LT.OR P4, PT, R3, R100, P0 ;  /* 0x000000640300720c */ /* 0x000fe20000781670 */
[----:B------:R-:W-:Y:S01]  /*123b0*/  VIADD R3, R2, 0x28 ;  /* 0x0000002802037836 */ /* 0x000fe20000000000 */
[----:B-1----:R-:W-:-:S02]  /*123c0*/  FSEL R5, R9, -INF , !P1 ;  /* 0xff80000009057808 */ /* 0x002fc40004800000 */
[----:B------:R-:W-:Y:S01]  /*123d0*/  LOP3.LUT R0, R0, 0xffffffdf, RZ, 0xc0, !PT ;  /* 0xffffffdf00007812 */ /* 0x000fe200078ec0ff */
[----:B------:R0:W1:Y:S01]  /*123e0*/  MUFU.EX2 R57, R21 ;  /* 0x0000001500397308 */ /* 0x0000620000000800 */
[----:B------:R-:W-:Y:S01]  /*123f0*/  ISETP.GE.OR P0, PT, R8, R91, P2 ;  /* 0x0000005b0800720c */ /* 0x000fe20001706670 */
[----:B----4-:R-:W-:Y:S02]  /*12400*/  FFMA2 R6, R4.F32x2.HI_LO, R92.F32, R32.F32x2.HI_LO ;  /* 0x0000005c04067249 */ /* 0x010fe40001000020 */
[----:B------:R-:W-:Y:S01]  /*12410*/  IMAD.IADD R4, R24, 0x1, R8 ;  /* 0x0000000118047824 */ /* 0x000fe200078e0208 */
[----:B------:R-:W-:Y:S01]  /*12420*/  @P1 LOP3.LUT R0, R0, 0x20, RZ, 0xfc, !PT ;  /* 0x0000002000001812 */ /* 0x000fe200078efcff */
[----:B------:R-:W-:-:S03]  /*12430*/  VIADD R8, R2, 0x29 ;  /* 0x0000002902087836 */ /* 0x000fc60000000000 */
[-C--:B------:R-:W-:Y:S01]  /*12440*/  ISETP.LT.OR P1, PT, R4, R100.reuse, P0 ;  /* 0x000000640400720c */ /* 0x080fe20000721670 */
[----:B------:R-:W-:Y:S01]  /*12450*/  IMAD.IADD R4, R24, 0x1, R3 ;  /* 0x0000000118047824 */ /* 0x000fe200078e0203 */
[----:B------:R-:W-:Y:S01]  /*12460*/  LOP3.LUT R0, R0, 0xffffffef, RZ, 0xc0, !PT ;  /* 0xffffffef00007812 */ /* 0x000fe200078ec0ff */
[----:B------:R4:W-:Y:S01]  /*12470*/  MUFU.EX2 R60, R6 ;  /* 0x00000006003c7308 */ /* 0x0009e20000000800 */
[-C--:B------:R-:W-:Y:S01]  /*12480*/  ISETP.GE.OR P0, PT, R3, R91.reuse, P2 ;  /* 0x0000005b0300720c */ /* 0x080fe20001706670 */
[----:B------:R-:W-:Y:S01]  /*12490*/  IMAD.IADD R3, R24, 0x1, R8 ;  /* 0x0000000118037824 */ /* 0x000fe200078e0208 */
[----:B------:R-:W-:Y:S02]  /*124a0*/  @P4 LOP3.LUT R0, R0, 0x10, RZ, 0xfc, !PT ;  /* 0x0000001000004812 */ /* 0x000fe400078efcff */
[----:B------:R-:W-:Y:S01]  /*124b0*/  ISETP.LT.OR P3, PT, R4, R100, P0 ;  /* 0x000000640400720c */ /* 0x000fe20000761670 */
[----:B0-----:R-:W0:Y:S01]  /*124c0*/  LDS.128 R20, [R27+0x38230] ;  /* 0x038230001b147984 */ /* 0x001e220000000c00 */
[----:B------:R-:W-:Y:S01]  /*124d0*/  LOP3.LUT R0, R0, 0xfffffff7, RZ, 0xc0, !PT ;  /* 0xfffffff700007812 */ /* 0x000fe200078ec0ff */
[----:B------:R3:W-:Y:S01]  /*124e0*/  MUFU.EX2 R61, R7 ;  /* 0x00000007003d7308 */ /* 0x0007e20000000800 */
[----:B------:R-:W-:-:S02]  /*124f0*/  ISETP.GE.OR P0, PT, R8, R91, P2 ;  /* 0x0000005b0800720c */ /* 0x000fc40001706670 */
[----:B------:R-:W-:Y:S02]  /*12500*/  @P1 LOP3.LUT R0, R0, 0x8, RZ, 0xfc, !PT ;  /* 0x0000000800001812 */ /* 0x000fe400078efcff */
[----:B------:R-:W-:Y:S02]  /*12510*/  FSEL R5, R11, -INF , !P1 ;  /* 0xff8000000b057808 */ /* 0x000fe40004800000 */
[----:B------:R-:W-:Y:S02]  /*12520*/  ISETP.LT.OR P1, PT, R3, R100, P0 ;  /* 0x000000640300720c */ /* 0x000fe40000721670 */
[----:B------:R-:W-:Y:S01]  /*12530*/  LOP3.LUT R0, R0, 0xfffffffb, RZ, 0xc0, !PT ;  /* 0xfffffffb00007812 */ /* 0x000fe200078ec0ff */
[----:B----4-:R-:W-:Y:S01]  /*12540*/  VIADD R6, R2, 0x2a ;  /* 0x0000002a02067836 */ /* 0x010fe20000000000 */
[----:B------:R-:W-:Y:S01]  /*12550*/  FSEL R4, R10, -INF , !P4 ;  /* 0xff8000000a047808 */ /* 0x000fe20006000000 */
[----:B------:R-:W-:Y:S01]  /*12560*/  VIADD R10, R2, 0x2b ;  /* 0x0000002b020a7836 */ /* 0x000fe20000000000 */
[----:B------:R-:W-:Y:S01]  /*12570*/  @P3 LOP3.LUT R0, R0, 0x4, RZ, 0xfc, !PT ;  /* 0x0000000400003812 */ /* 0x000fe200078efcff */
[----:B------:R-:W-:Y:S01]  /*12580*/  IMAD.IADD R3, R24, 0x1, R6 ;  /* 0x0000000118037824 */ /* 0x000fe200078e0206 */
[----:B------:R-:W-:Y:S01]  /*12590*/  ISETP.GE.OR P0, PT, R6, R91, P2 ;  /* 0x0000005b0600720c */ /* 0x000fe20001706670 */
[----:B------:R-:W-:Y:S01]  /*125a0*/  FFMA2 R8, R4.F32x2.HI_LO, R92.F32, R34.F32x2.HI_LO ;  /* 0x0000005c04087249 */ /* 0x000fe20001000022 */
[----:B------:R-:W-:-:S02]  /*125b0*/  FSEL R4, R12, -INF , !P3 ;  /* 0xff8000000c047808 */ /* 0x000fc40005800000 */
[----:B------:R-:W-:Y:S01]  /*125c0*/  FSEL R5, R13, -INF , !P1 ;  /* 0xff8000000d057808 */ /* 0x000fe20004800000 */
[----:B------:R4:W-:Y:S01]  /*125d0*/  MUFU.EX2 R52, R8 ;  /* 0x0000000800347308 */ /* 0x0009e20000000800 */
[----:B------:R-:W-:Y:S02]  /*125e0*/  LOP3.LUT R0, R0, 0xfffffffd, RZ, 0xc0, !PT ;  /* 0xfffffffd00007812 */ /* 0x000fe400078ec0ff */
[----:B--2---:R-:W-:Y:S01]  /*125f0*/  F2FP.BF16.F32.PACK_AB R11, R51, R50 ;  /* 0x00000032330b723e */ /* 0x004fe200000010ff */
[----:B---3--:R-:W-:Y:S01]  /*12600*/  FFMA2 R6, R4.F32x2.HI_LO, R92.F32, R28.F32x2.HI_LO ;  /* 0x0000005c04067249 */ /* 0x008fe2000100001c */
[----:B------:R-:W-:Y:S01]  /*12610*/  @P1 LOP3.LUT R0, R0, 0x2, RZ, 0xfc, !PT ;  /* 0x0000000200001812 */ /* 0x000fe200078efcff */
[----:B------:R-:W-:Y:S01]  /*12620*/  IMAD.IADD R4, R24, 0x1, R10 ;  /* 0x0000000118047824 */ /* 0x000fe200078e020a */
[----:B------:R-:W-:Y:S01]  /*12630*/  ISETP.LT.OR P1, PT, R3, R100, P0 ;  /* 0x000000640300720c */ /* 0x000fe20000721670 */
[----:B------:R-:W-:Y:S01]  /*12640*/  VIADD R3, R2, 0x2c ;  /* 0x0000002c02037836 */ /* 0x000fe20000000000 */
[----:B------:R-:W-:Y:S01]  /*12650*/  ISETP.GE.OR P0, PT, R10, R91, P2 ;  /* 0x0000005b0a00720c */ /* 0x000fe20001706670 */
[----:B------:R2:W3:Y:S01]  /*12660*/  MUFU.EX2 R53, R9 ;  /* 0x0000000900357308 */ /* 0x0004e20000000800 */
[----:B------:R-:W-:-:S02]  /*12670*/  LOP3.LUT R0, R0, 0xfffffffe, RZ, 0xc0, !PT ;  /* 0xfffffffe00007812 */ /* 0x000fc400078ec0ff */
[-C--:B------:R-:W-:Y:S01]  /*12680*/  ISETP.LT.OR P6, PT, R4, R100.reuse, P0 ;  /* 0x000000640400720c */ /* 0x080fe200007c1670 */
[----:B------:R-:W-:Y:S01]  /*12690*/  IMAD.IADD R4, R24, 0x1, R3 ;  /* 0x0000000118047824 */ /* 0x000fe200078e0203 */
[-C--:B------:R-:W-:Y:S01]  /*126a0*/  ISETP.GE.OR P0, PT, R3, R91.reuse, P2 ;  /* 0x0000005b0300720c */ /* 0x080fe20001706670 */
[----:B----4-:R-:W-:Y:S01]  /*126b0*/  VIADD R8, R2, 0x2d ;  /* 0x0000002d02087836 */ /* 0x010fe20000000000 */
[----:B------:R-:W-:Y:S01]  /*126c0*/  FSEL R5, R15, -INF , !P6 ;  /* 0xff8000000f057808 */ /* 0x000fe20007000000 */
[----:B------:R-:W-:Y:S01]  /*126d0*/  MUFU.EX2 R54, R6 ;  /* 0x0000000600367308 */ /* 0x000fe20000000800 */
[----:B------:R-:W-:Y:S01]  /*126e0*/  ISETP.LT.OR P5, PT, R4, R100, P0 ;  /* 0x000000640400720c */ /* 0x000fe200007a1670 */
[----:B------:R-:W-:Y:S01]  /*126f0*/  IMAD.IADD R3, R24, 0x1, R8 ;  /* 0x0000000118037824 */ /* 0x000fe200078e0208 */
[----:B------:R-:W-:Y:S01]  /*12700*/  ISETP.GE.OR P0, PT, R8, R91, P2 ;  /* 0x0000005b0800720c */ /* 0x000fe20001706670 */
[----:B------:R-:W-:Y:S01]  /*12710*/  VIADD R8, R2, 0x2f ;  /* 0x0000002f02087836 */ /* 0x000fe20000000000 */
[----:B------:R-:W-:-:S02]  /*12720*/  FSEL R4, R14, -INF , !P1 ;  /* 0xff8000000e047808 */ /* 0x000fc40004800000 */
[----:B------:R-:W-:Y:S01]  /*12730*/  ISETP.LT.OR P4, PT, R3, R100, P0 ;  /* 0x000000640300720c */ /* 0x000fe20000781670 */
[----:B--2---:R-:W-:Y:S01]  /*12740*/  VIADD R9, R2, 0x2e ;  /* 0x0000002e02097836 */ /* 0x004fe20000000000 */
[----:B------:R2:W4:Y:S01]  /*12750*/  MUFU.EX2 R55, R7 ;  /* 0x0000000700377308 */ /* 0x0005220000000800 */
[----:B------:R-:W-:Y:S02]  /*12760*/  FSEL R2, R16, -INF , !P5 ;  /* 0xff80000010027808 */ /* 0x000fe40006800000 */
[----:B------:R-:W-:Y:S02]  /*12770*/  FSEL R3, R17, -INF , !P4 ;  /* 0xff80000011037808 */ /* 0x000fe40006000000 */
[----:B------:R-:W-:Y:S02]  /*12780*/  ISETP.GE.OR P0, PT, R9, R91, P2 ;  /* 0x0000005b0900720c */ /* 0x000fe40001706670 */
[----:B------:R-:W-:Y:S02]  /*12790*/  @P1 LOP3.LUT R0, R0, 0x1, RZ, 0xfc, !PT ;  /* 0x0000000100001812 */ /* 0x000fe400078efcff */
[----:B------:R-:W-:-:S02]  /*127a0*/  F2FP.BF16.F32.PACK_AB R10, R59, R58 ;  /* 0x0000003a3b0a723e */ /* 0x000fc400000010ff */
[----:B-1----:R-:W-:Y:S02]  /*127b0*/  F2FP.BF16.F32.PACK_AB R13, R57, R56 ;  /* 0x00000038390d723e */ /* 0x002fe400000010ff */
[----:B------:R-:W-:Y:S02]  /*127c0*/  F2FP.BF16.F32.PACK_AB R12, R67, R66 ;  /* 0x00000042430c723e */ /* 0x000fe400000010ff */
[----:B---3--:R-:W-:Y:S01]  /*127d0*/  F2FP.BF16.F32.PACK_AB R15, R53, R52 ;  /* 0x00000034350f723e */ /* 0x008fe200000010ff */
[----:B--2---:R-:W-:Y:S02]  /*127e0*/  FFMA2 R6, R4.F32x2.HI_LO, R92.F32, R30.F32x2.HI_LO ;  /* 0x0000005c04067249 */ /* 0x004fe4000100001e */
[----:B------:R-:W-:Y:S01]  /*127f0*/  IMAD.IADD R4, R24, 0x1, R9 ;  /* 0x0000000118047824 */ /* 0x000fe200078e0209 */
[----:B------:R-:W-:Y:S01]  /*12800*/  F2FP.BF16.F32.PACK_AB R9, R41, R40 ;  /* 0x000000282909723e */ /* 0x000fe200000010ff */
[----:B------:R1:W-:Y:S01]  /*12810*/  MUFU.EX2 R48, R6 ;  /* 0x0000000600307308 */ /* 0x0003e20000000800 */
[----:B------:R-:W-:-:S02]  /*12820*/  F2FP.BF16.F32.PACK_AB R14, R61, R60 ;  /* 0x0000003c3d0e723e */ /* 0x000fc400000010ff */
[----:B------:R-:W-:Y:S01]  /*12830*/  ISETP.LT.OR P3, PT, R4, R100, P0 ;  /* 0x000000640400720c */ /* 0x000fe20000761670 */
[----:B0-----:R-:W-:Y:S02]  /*12840*/  FFMA2 R4, R2.F32x2.HI_LO, R92.F32, R20.F32x2.HI_LO ;  /* 0x0000005c02047249 */ /* 0x001fe40001000014 */
[----:B------:R-:W-:Y:S01]  /*12850*/  IMAD.IADD R2, R24, 0x1, R8 ;  /* 0x0000000118027824 */ /* 0x000fe200078e0208 */
[----:B------:R-:W-:Y:S01]  /*12860*/  ISETP.GE.OR P0, PT, R8, R91, P2 ;  /* 0x0000005b0800720c */ /* 0x000fe20001706670 */
[----:B------:R0:W2:Y:S01]  /*12870*/  MUFU.EX2 R49, R7 ;  /* 0x0000000700317308 */ /* 0x0000a20000000800 */
[----:B------:R-:W-:Y:S02]  /*12880*/  F2FP.BF16.F32.PACK_AB R8, R65, R64 ;  /* 0x000000404108723e */ /* 0x000fe400000010ff */
[----:B------:R-:W-:Y:S02]  /*12890*/  ISETP.LT.OR P1, PT, R2, R100, P0 ;  /* 0x000000640200720c */ /* 0x000fe40000721670 */
[----:B------:R-:W-:-:S02]  /*128a0*/  FSEL R2, R18, -INF , !P3 ;  /* 0xff80000012027808 */ /* 0x000fc40005800000 */
[----:B------:R-:W-:Y:S01]  /*128b0*/  FSEL R3, R19, -INF , !P1 ;  /* 0xff80000013037808 */ /* 0x000fe20004800000 */
[----:B------:R3:W-:Y:S01]  /*128c0*/  MUFU.EX2 R44, R4 ;  /* 0x00000004002c7308 */ /* 0x0007e20000000800 */
[----:B-1----:R-:W-:Y:S02]  /*128d0*/  F2FP.BF16.F32.PACK_AB R6, R73, R72 ;  /* 0x000000484906723e */ /* 0x002fe400000010ff */
[----:B----4-:R-:W-:Y:S01]  /*128e0*/  F2FP.BF16.F32.PACK_AB R16, R55, R54 ;  /* 0x000000363710723e */ /* 0x010fe200000010ff */
[----:B------:R-:W-:-:S04]  /*128f0*/  FFMA2 R2, R2.F32x2.HI_LO, R92.F32, R22.F32x2.HI_LO ;  /* 0x0000005c02027249 */ /* 0x000fc80001000016 */
[----:B------:R1:W4:Y:S01]  /*12900*/  MUFU.EX2 R45, R5 ;  /* 0x00000005002d7308 */ /* 0x0003220000000800 */
[----:B0-----:R-:W-:Y:S02]  /*12910*/  F2FP.BF16.F32.PACK_AB R7, R69, R68 ;  /* 0x000000444507723e */ /* 0x001fe400000010ff */
[----:B--2---:R-:W-:-:S05]  /*12920*/  F2FP.BF16.F32.PACK_AB R17, R49, R48 ;  /* 0x000000303111723e */ /* 0x004fca00000010ff */
[----:B------:R0:W-:Y:S01]  /*12930*/  MUFU.EX2 R42, R2 ;  /* 0x00000002002a7308 */ /* 0x0001e20000000800 */
[----:B---3--:R-:W-:-:S07]  /*12940*/  F2FP.BF16.F32.PACK_AB R4, R77, R76 ;  /* 0x0000004c4d04723e */ /* 0x008fce00000010ff */
[----:B------:R-:W2:Y:S01]  /*12950*/  MUFU.EX2 R43, R3 ;  /* 0x00000003002b7308 */ /* 0x000ea20000000800 */
[----:B-1----:R-:W-:Y:S02]  /*12960*/  F2FP.BF16.F32.PACK_AB R5, R75, R74 ;  /* 0x0000004a4b05723e */ /* 0x002fe400000010ff */
[----:B----4-:R-:W-:-:S03]  /*12970*/  F2FP.BF16.F32.PACK_AB R18, R45, R44 ;  /* 0x0000002c2d12723e */ /* 0x010fc600000010ff */
[----:B------:R1:W-:Y:S01]  /*12980*/  STS.128 [R99], R4 ;  /* 0x0000000463007388 */ /* 0x0003e20000000c00 */
[----:B0-----:R-:W-:-:S03]  /*12990*/  IMAD.U32 R2, R102, -0x80000000, RZ ;  /* 0x8000000066027824 */ /* 0x001fc600078e00ff */
[----:B------:R0:W-:Y:S04]  /*129a0*/  STS.128 [R98], R8 ;  /* 0x0000000862007388 */ /* 0x0001e80000000c00 */
[----:B------:R0:W-:Y:S01]  /*129b0*/  STS.128 [R97], R12 ;  /* 0x0000000c61007388 */ /* 0x0001e20000000c00 */
[----:B--2---:R-:W-:Y:S01]  /*129c0*/  F2FP.BF16.F32.PACK_AB R19, R43, R42 ;  /* 0x0000002a2b13723e */ /* 0x004fe200000010ff */
[----:B------:R-:W-:-:S04]  /*129d0*/  IMAD.U32 R3, R86, -0x80000000, RZ ;  /* 0x8000000056037824 */ /* 0x000fc800078e00ff */
[----:B------:R0:W-:Y:S01]  /*129e0*/  STS.128 [R96], R16 ;  /* 0x0000001060007388 */ /* 0x0001e20000000c00 */
[----:B------:R-:W-:Y:S01]  /*129f0*/  @!PT LDS RZ, [RZ] ;  /* 0x00000000fffff984 */ /* 0x000fe20000000800 */
[----:B------:R-:W-:Y:S01]  /*12a00*/  @!PT LDS RZ, [RZ] ;  /* 0x00000000fffff984 */ /* 0x000fe20000000800 */
[----:B------:R-:W-:Y:S01]  /*12a10*/  @!PT LDS RZ, [RZ] ;  /* 0x00000000fffff984 */ /* 0x000fe20000000800 */
[----:B------:R-:W-:Y:S01]  /*12a20*/  @!PT LDS RZ, [RZ] ;  /* 0x00000000fffff984 */ /* 0x000fe20000000800 */
[----:B------:R2:W-:Y:S06]  /*12a30*/  MEMBAR.ALL.CTA ;  /* 0x0000000000007992 */ /* 0x0005ec0000008000 */
[----:B--2---:R-:W2:Y:S01]  /*12a40*/  FENCE.VIEW.ASYNC.S ;  /* 0x00000000000073c6 */ /* 0x004ea20000000000 */
[----:B-1----:R-:W-:Y:S01]  /*12a50*/  IMAD.U32 R4, R84, -0x80000000, RZ ;  /* 0x8000000054047824 */ /* 0x002fe200078e00ff */
[----:B--2---:R-:W-:Y:S06]  /*12a60*/  BAR.SYNC.DEFER_BLOCKING 0x2, 0x100 ;  /* 0x0084000000007b1d */ /* 0x004fec0000010000 */
[----:B------:R0:W-:Y:S01]  /*12a70*/  SYNCS.ARRIVE.TRANS64.RED.ART0 RZ, [R90+URZ], R125 ;  /* 0x0000007d5aff79a7 */ /* 0x0001e200085004ff */
[----:B------:R0:W-:Y:S01]  /*12a80*/  SYNCS.ARRIVE.TRANS64.RED.ART0 RZ, [R89+URZ], R125 ;  /* 0x0000007d59ff79a7 */ /* 0x0001e200085004ff */
[----:B------:R0:W-:Y:S01]  /*12a90*/  SYNCS.ARRIVE.TRANS64.ART0 RZ, [R104+URZ+0x68], R125 ;  /* 0x0000687d68ff79a7 */ /* 0x0001e200085000ff */
[----:B------:R-:W1:Y:S02]  /*12aa0*/  SYNCS.PHASECHK.TRANS64.TRYWAIT P0, [R104+URZ+0x70], R4 ;  /* 0x00007004680075a7 */ /* 0x000e6400080011ff */
[----:B01----:R-:W-:Y:S05]  /*12ab0*/  @!P0 BRA `(.L_x_163) ;  /* 0x0000008800008947 */ /* 0x003fea0003800000 */
.L_x_353:
[----:B------:R-:W1:Y:S01]  /*12ac0*/  SYNCS.PHASECHK.TRANS64.TRYWAIT P0, [R104+URZ+0x90], R3 ;  /* 0x00009003680075a7 */ /* 0x000e6200080011ff */
[----:B------:R-:W-:Y:S01]  /*12ad0*/  LOP3.LUT R83, R83, 0x1, RZ, 0x3c, !PT ;  /* 0x0000000153537812 */ /* 0x000fe200078e3cff */
[----:B-1----:R-:W-:Y:S06]  /*12ae0*/  @!P0 BRA `(.L_x_164) ;  /* 0x00000088000c8947 */ /* 0x002fec0003800000 */
.L_x_355:
[----:B------:R-:W1:Y:S01]  /*12af0*/  SYNCS.PHASECHK.TRANS64.TRYWAIT P0, [R104+URZ+0xb8], R2 ;  /* 0x0000b802680075a7 */ /* 0x000e6200080011ff */
[----:B------:R-:W-:Y:S02]  /*12b00*/  LOP3.LUT R101, R101, 0x1, RZ, 0x3c, !PT ;  /* 0x0000000165657812 */ /* 0x000fe400078e3cff */
[----:B------:R-:W-:Y:S02]  /*12b10*/  LOP3.LUT R85, R85, 0x1, RZ, 0x3c, !PT ;  /* 0x0000000155557812 */ /* 0x000fe400078e3cff */
[----:B------:R-:W-:Y:S02]  /*12b20*/  LOP3.LUT R84, R84, 0x1, RZ, 0x3c, !PT ;  /* 0x0000000154547812 */ /* 0x000fe400078e3cff */
[----:B------:R-:W-:Y:S01]  /*12b30*/  LOP3.LUT R86, R86, 0x1, RZ, 0x3c, !PT ;  /* 0x0000000156567812 */ /* 0x000fe200078e3cff */
[----:B-1----:R-:W-:Y:S05]  /*12b40*/  @!P0 BRA `(.L_x_165) ;  /* 0x0000008800108947 */ /* 0x002fea0003800000 */
.L_x_357:
[----:B------:R-:W2:Y:S01]  /*12b50*/  LDS.128 R20, [R27+0x38280] ;  /* 0x038280001b147984 */ /* 0x000ea20000000c00 */
[----:B------:R-:W-:Y:S02]  /*12b60*/  R2UR UR6, R81 ;  /* 0x00000000510672ca */ /* 0x000fe400000e0000 */
[----:B------:R-:W-:Y:S02]  /*12b70*/  P2R R78, PR, RZ, 0x2 ;  /* 0x00000002ff4e7803 */ /* 0x000fe40000000000 */
[C---:B------:R-:W-:Y:S02]  /*12b80*/  LOP3.LUT P0, RZ, R0.reuse, 0x2000000, RZ, 0xc0, !PT ;  /* 0x0200000000ff7812 */ /* 0x040fe4000780c0ff */
[----:B------:R-:W-:Y:S02]  /*12b90*/  LOP3.LUT P1, RZ, R0, 0x4000000, RZ, 0xc0, !PT ;  /* 0x0400000000ff7812 */ /* 0x000fe4000782c0ff */
[----:B------:R-:W-:Y:S02]  /*12ba0*/  P2R R26, PR, RZ, 0x40 ;  /* 0x00000040ff1a7803 */ /* 0x000fe40000000000 */
[----:B------:R-:W-:-:S02]  /*12bb0*/  P2R R70, PR, RZ, 0x8 ;  /* 0x00000008ff467803 */ /* 0x000fc40000000000 */
[C---:B------:R-:W-:Y:S01]  /*12bc0*/  LOP3.LUT P6, RZ, R0.reuse, 0x800000, RZ, 0xc0, !PT ;  /* 0x0080000000ff7812 */ /* 0x040fe200078cc0ff */
[----:B0-----:R-:W2:Y:S01]  /*12bd0*/  LDTM.x16 R4, tmem[UR6+0x120] ;  /* 0x00012006000479ee */ /* 0x001ea20008240000 */
[C---:B------:R-:W-:Y:S02]  /*12be0*/  LOP3.LUT P3, RZ, R0.reuse, 0x1000000, RZ, 0xc0, !PT ;  /* 0x0100000000ff7812 */ /* 0x040fe4000786c0ff */
[----:B------:R-:W-:Y:S02]  /*12bf0*/  P2R R46, PR, RZ, 0x20 ;  /* 0x00000020ff2e7803 */ /* 0x000fe40000000000 */
[----:B------:R-:W-:Y:S02]  /*12c00*/  P2R R63, PR, RZ, 0x10 ;  /* 0x00000010ff3f7803 */ /* 0x000fe40000000000 */
[C---:B------:R-:W-:Y:S02]  /*12c10*/  LOP3.LUT P5, RZ, R0.reuse, 0x200000, RZ, 0xc0, !PT ;  /* 0x0020000000ff7812 */ /* 0x040fe400078ac0ff */
[----:B------:R-:W-:-:S02]  /*12c20*/  LOP3.LUT P4, RZ, R0, 0x400000, RZ, 0xc0, !PT ;  /* 0x0040000000ff7812 */ /* 0x000fc4000788c0ff */
[----:B------:R-:W-:Y:S02]  /*12c30*/  P2R R79, PR, RZ, 0x4 ;  /* 0x00000004ff4f7803 */ /* 0x000fe40000000000 */
[----:B------:R-:W-:Y:S02]  /*12c40*/  LOP3.LUT P2, RZ, R0, 0x4000, RZ, 0xc0, !PT ;  /* 0x0000400000ff7812 */ /* 0x000fe4000784c0ff */
[----:B------:R-:W-:Y:S01]  /*12c50*/  LOP3.LUT R102, R102, 0x1, RZ, 0x3c, !PT ;  /* 0x0000000166667812 */ /* 0x000fe200078e3cff */
[----:B-12---:R-:W-:-:S04]  /*12c60*/  FADD2 R2, R4.F32x2.HI_LO, R20.F32x2.HI_LO ;  /* 0x000000140402724b */ /* 0x006fc80000000000 */
[----:B------:R-:W-:-:S05]  /*12c70*/  FMUL2 R2, R2.F32x2.HI_LO, R76.F32x2.HI_LO ;  /* 0x0000004c0202724a */ /* 0x000fca0000000000 */
[----:B------:R-:W-:Y:S02]  /*12c80*/  FSEL R77, R2, RZ, !P1 ;  /* 0x000000ff024d7208 */ /* 0x000fe40004800000 */
[----:B------:R-:W-:Y:S01]  /*12c90*/  FSEL R76, R3, RZ, !P0 ;  /* 0x000000ff034c7208 */ /* 0x000fe20004000000 */
[----:B------:R-:W-:Y:S01]  /*12ca0*/  FADD2 R2, R6.F32x2.HI_LO, R22.F32x2.HI_LO ;  /* 0x000000160602724b */ /* 0x000fe20000000000 */
[C---:B------:R-:W-:Y:S01]  /*12cb0*/  LOP3.LUT P1, RZ, R0.reuse, 0x100000, RZ, 0xc0, !PT ;  /* 0x0010000000ff7812 */ /* 0x040fe2000782c0ff */
[----:B------:R-:W0:Y:S01]  /*12cc0*/  LDS.128 R4, [R27+0x38290] ;  /* 0x038290001b047984 */ /* 0x000e220000000c00 */
[----:B------:R-:W-:Y:S01]  /*12cd0*/  LOP3.LUT P0, RZ, R0, 0x80000, RZ, 0xc0, !PT ;  /* 0x0008000000ff7812 */ /* 0x000fe2000780c0ff */
[----:B------:R-:W-:-:S05]  /*12ce0*/  FMUL2 R2, R2.F32x2.HI_LO, R74.F32x2.HI_LO ;  /* 0x0000004a0202724a */ /* 0x000fca0000000000 */
[----:B------:R-:W-:Y:S02]  /*12cf0*/  FSEL R75, R2, RZ, !P3 ;  /* 0x000000ff024b7208 */ /* 0x000fe40005800000 */
[----:B------:R-:W-:Y:S02]  /*12d00*/  FSEL R74, R3, RZ, !P6 ;  /* 0x000000ff034a7208 */ /* 0x000fe40007000000 */
[C---:B------:R-:W-:Y:S02]  /*12d10*/  LOP3.LUT P6, RZ, R0.reuse, 0x20000, RZ, 0xc0, !PT ;  /* 0x0002000000ff7812 */ /* 0x040fe400078cc0ff */
[C---:B------:R-:W-:Y:S02]  /*12d20*/  LOP3.LUT P3, RZ, R0.reuse, 0x1000, RZ, 0xc0, !PT ;  /* 0x0000100000ff7812 */ /* 0x040fe4000786c0ff */
[----:B------:R-:W-:Y:S02]  /*12d30*/  P2R R20, PR, RZ, 0x40 ;  /* 0x00000040ff147803 */ /* 0x000fe40000000000 */
[----:B------:R-:W-:Y:S01]  /*12d40*/  LOP3.LUT P6, RZ, R0, 0x40000, RZ, 0xc0, !PT ;  /* 0x0004000000ff7812 */ /* 0x000fe200078cc0ff */
[----:B0-----:R-:W-:-:S04]  /*12d50*/  FADD2 R2, R8.F32x2.HI_LO, R4.F32x2.HI_LO ;  /* 0x000000040802724b */ /* 0x001fc80000000000 */
        /* <DEDUP_REMOVED lines=11> */
[----:B------:R-:W-:Y:S01]  /*12e10*/  LOP3.LUT P0, RZ, R0, 0x800, RZ, 0xc0, !PT ;  /* 0x0000080000ff7812 */ /* 0x000fe2000780c0ff */
[----:B0-----:R-:W-:-:S04]  /*12e20*/  FADD2 R2, R12.F32x2.HI_LO, R4.F32x2.HI_LO ;  /* 0x000000040c02724b */ /* 0x001fc80000000000 */
[----:B------:R-:W-:-:S05]  /*12e30*/  FMUL2 R2, R2.F32x2.HI_LO, R64.F32x2.HI_LO ;  /* 0x000000400202724a */ /* 0x000fca0000000000 */
[----:B------:R-:W-:Y:S02]  /*12e40*/  FSEL R62, R2, RZ, !P6 ;  /* 0x000000ff023e7208 */ /* 0x000fe40007000000 */
[----:B------:R-:W-:Y:S02]  /*12e50*/  ISETP.NE.AND P6, PT, R20, RZ, PT ;  /* 0x000000ff1400720c */ /* 0x000fe40003fc5270 */
[----:B------:R-:W-:Y:S02]  /*12e60*/  LDS.128 R20, [R27+0x38300] ;  /* 0x038300001b147984 */ /* 0x000fe40000000c00 */
[----:B------:R-:W-:Y:S01]  /*12e70*/  FSEL R47, R3, RZ, !P6 ;  /* 0x000000ff032f7208 */ /* 0x000fe20007000000 */
[----:B------:R-:W-:Y:S01]  /*12e80*/  FADD2 R2, R14.F32x2.HI_LO, R6.F32x2.HI_LO ;  /* 0x000000060e02724b */ /* 0x000fe20000000000 */
[----:B------:R-:W-:Y:S01]  /*12e90*/  LOP3.LUT P6, RZ, R0, 0x80, RZ, 0xc0, !PT ;  /* 0x0000008000ff7812 */ /* 0x000fe200078cc0ff */
[----:B------:R-:W0:Y:S02]  /*12ea0*/  LDS.128 R4, [R27+0x382b0] ;  /* 0x0382b0001b047984 */ /* 0x000e240000000c00 */
[----:B------:R-:W-:Y:S01]  /*12eb0*/  FMUL2 R2, R2.F32x2.HI_LO, R40.F32x2.HI_LO ;  /* 0x000000280202724a */ /* 0x000fe20000000000 */
[----:B------:R-:W-:-:S02]  /*12ec0*/  P2R R25, PR, RZ, 0x40 ;  /* 0x00000040ff197803 */ /* 0x000fc40000000000 */
[----:B------:R-:W-:Y:S02]  /*12ed0*/  LOP3.LUT P6, RZ, R0, 0x100, RZ, 0xc0, !PT ;  /* 0x0000010000ff7812 */ /* 0x000fe400078cc0ff */
[----:B------:R-:W-:Y:S02]  /*12ee0*/  FSEL R41, R2, RZ, !P5 ;  /* 0x000000ff02297208 */ /* 0x000fe40006800000 */
[----:B------:R-:W-:Y:S02]  /*12ef0*/  FSEL R40, R3, RZ, !P4 ;  /* 0x000000ff03287208 */ /* 0x000fe40006000000 */
[C---:B------:R-:W-:Y:S02]  /*12f00*/  LOP3.LUT P5, RZ, R0.reuse, 0x40, RZ, 0xc0, !PT ;  /* 0x0000004000ff7812 */ /* 0x040fe400078ac0ff */
[----:B------:R-:W-:Y:S01]  /*12f10*/  LOP3.LUT P4, RZ, R0, 0x10, RZ, 0xc0, !PT ;  /* 0x0000001000ff7812 */ /* 0x000fe2000788c0ff */
[----:B0-----:R-:W-:-:S04]  /*12f20*/  FADD2 R2, R16.F32x2.HI_LO, R4.F32x2.HI_LO ;  /* 0x000000041002724b */ /* 0x001fc80000000000 */
[----:B------:R-:W-:-:S05]  /*12f30*/  FMUL2 R2, R2.F32x2.HI_LO, R58.F32x2.HI_LO ;  /* 0x0000003a0202724a */ /* 0x000fca0000000000 */
[----:B------:R-:W-:Y:S02]  /*12f40*/  FSEL R39, R2, RZ, !P2 ;  /* 0x000000ff02277208 */ /* 0x000fe40005000000 */
[----:B------:R-:W-:Y:S01]  /*12f50*/  FSEL R35, R3, RZ, !P1 ;  /* 0x000000ff03237208 */ /* 0x000fe20004800000 */
[----:B------:R-:W-:Y:S01]  /*12f60*/  FADD2 R2, R18.F32x2.HI_LO, R6.F32x2.HI_LO ;  /* 0x000000061202724b */ /* 0x000fe20000000000 */
[C---:B------:R-:W-:Y:S01]  /*12f70*/  LOP3.LUT P2, RZ, R0.reuse, 0x400, RZ, 0xc0, !PT ;  /* 0x0000040000ff7812 */ /* 0x040fe2000784c0ff */
[----:B------:R-:W0:Y:S01]  /*12f80*/  LDTM.x16 R4, tmem[UR6+0x140] ;  /* 0x00014006000479ee */ /* 0x000e220008240000 */
        /* <DEDUP_REMOVED lines=16> */
[----:B------:R-:W-:-:S04]  /*13090*/  ISETP.NE.AND P6, PT, R25, RZ, PT ;  /* 0x000000ff1900720c */ /* 0x000fc80003fc5270 */
[----:B------:R-:W-:Y:S02]  /*130a0*/  FSEL R29, R3, RZ, !P6 ;  /* 0x000000ff031d7208 */ /* 0x000fe40007000000 */
[----:B------:R-:W-:Y:S01]  /*130b0*/  ISETP.NE.AND P6, PT, R26, RZ, PT ;  /* 0x000000ff1a00720c */ /* 0x000fe20003fc5270 */
[----:B0-----:R-:W-:-:S04]  /*130c0*/  FADD2 R2, R8.F32x2.HI_LO, R4.F32x2.HI_LO ;  /* 0x000000040802724b */ /* 0x001fc80000000000 */
[----:B------:R-:W-:-:S05]  /*130d0*/  FMUL2 R2, R2.F32x2.HI_LO, R60.F32x2.HI_LO ;  /* 0x0000003c0202724a */ /* 0x000fca0000000000 */
[----:B------:R-:W-:Y:S02]  /*130e0*/  FSEL R28, R2, RZ, !P5 ;  /* 0x000000ff021c7208 */ /* 0x000fe40006800000 */
[----:B------:R-:W-:Y:S01]  /*130f0*/  FSEL R26, R3, RZ, !P0 ;  /* 0x000000ff031a7208 */ /* 0x000fe20004000000 */
[----:B------:R-:W-:Y:S01]  /*13100*/  FADD2 R2, R10.F32x2.HI_LO, R6.F32x2.HI_LO ;  /* 0x000000060a02724b */ /* 0x000fe20000000000 */
[----:B------:R-:W-:Y:S01]  /*13110*/  LOP3.LUT P0, RZ, R0, 0x1, RZ, 0xc0, !PT ;  /* 0x0000000100ff7812 */ /* 0x000fe2000780c0ff */
[----:B------:R-:W0:Y:S01]  /*13120*/  LDS.128 R8, [R27+0x38320] ;  /* 0x038320001b087984 */ /* 0x000e220000000c00 */
[----:B------:R-:W-:Y:S01]  /*13130*/  ISETP.NE.AND P5, PT, R46, RZ, PT ;  /* 0x000000ff2e00720c */ /* 0x000fe20003fa5270 */
[----:B------:R-:W-:Y:S02]  /*13140*/  FMUL2 R2, R2.F32x2.HI_LO, R52.F32x2.HI_LO ;  /* 0x000000340202724a */ /* 0x000fe40000000000 */
[----:B------:R-:W1:Y:S01]  /*13150*/  LDS.128 R4, [R27+0x38330] ;  /* 0x038330001b047984 */ /* 0x000e620000000c00 */
[----:B------:R-:W-:Y:S01]  /*13160*/  NOP ;  /* 0x0000000000007918 */ /* 0x000fe20000000000 */
[----:B------:R2:W-:Y:S01]  /*13170*/  SYNCS.ARRIVE.TRANS64.RED.ART0 RZ, [R88+URZ], R125 ;  /* 0x0000007d58ff79a7 */ /* 0x0005e200085004ff */
[----:B------:R-:W-:-:S02]  /*13180*/  FSEL R25, R2, RZ, !P4 ;  /* 0x000000ff02197208 */ /* 0x000fc40006000000 */
[----:B------:R-:W-:Y:S02]  /*13190*/  FSEL R23, R3, RZ, !P3 ;  /* 0x000000ff03177208 */ /* 0x000fe40005800000 */
[----:B------:R-:W-:Y:S02]  /*131a0*/  ISETP.NE.AND P4, PT, R63, RZ, PT ;  /* 0x000000ff3f00720c */ /* 0x000fe40003f85270 */
[----:B------:R-:W-:Y:S01]  /*131b0*/  ISETP.NE.AND P3, PT, R70, RZ, PT ;  /* 0x000000ff4600720c */ /* 0x000fe20003f65270 */
[----:B0-----:R-:W-:Y:S01]  /*131c0*/  FADD2 R2, R12.F32x2.HI_LO, R8.F32x2.HI_LO ;  /* 0x000000080c02724b */ /* 0x001fe20000000000 */
[----:B------:R-:W-:Y:S02]  /*131d0*/  F2FP.BF16.F32.PACK_AB R13, R29, R30 ;  /* 0x0000001e1d0d723e */ /* 0x000fe400000010ff */
[----:B------:R-:W-:Y:S01]  /*131e0*/  F2FP.BF16.F32.PACK_AB R12, R31, R32 ;  /* 0x000000201f0c723e */ /* 0x000fe200000010ff */
[----:B------:R-:W-:Y:S02]  /*131f0*/  FMUL2 R2, R2.F32x2.HI_LO, R54.F32x2.HI_LO ;  /* 0x000000360202724a */ /* 0x000fe40000000000 */
[----:B-1----:R-:W-:-:S03]  /*13200*/  FADD2 R4, R16.F32x2.HI_LO, R4.F32x2.HI_LO ;  /* 0x000000041004724b */ /* 0x002fc60000000000 */
[----:B------:R-:W-:Y:S01]  /*13210*/  FSEL R22, R2, RZ, !P1 ;  /* 0x000000ff02167208 */ /* 0x000fe20004800000 */
[----:B------:R-:W-:Y:S01]  /*13220*/  FMUL2 R4, R4.F32x2.HI_LO, R44.F32x2.HI_LO ;  /* 0x0000002c0404724a */ /* 0x000fe20000000000 */
[----:B------:R-:W-:Y:S01]  /*13230*/  FSEL R21, R3, RZ, !P2 ;  /* 0x000000ff03157208 */ /* 0x000fe20005000000 */
[----:B------:R-:W-:Y:S01]  /*13240*/  FADD2 R2, R14.F32x2.HI_LO, R10.F32x2.HI_LO ;  /* 0x0000000a0e02724b */ /* 0x000fe20000000000 */
[----:B------:R-:W-:Y:S02]  /*13250*/  ISETP.NE.AND P1, PT, R78, RZ, PT ;  /* 0x000000ff4e00720c */ /* 0x000fe40003f25270 */
[----:B------:R-:W-:Y:S01]  /*13260*/  FSEL R20, R4, RZ, !P5 ;  /* 0x000000ff04147208 */ /* 0x000fe20006800000 */
[----:B------:R-:W-:Y:S01]  /*13270*/  FMUL2 R8, R2.F32x2.HI_LO, R48.F32x2.HI_LO ;  /* 0x000000300208724a */ /* 0x000fe20000000000 */
[----:B------:R-:W-:Y:S01]  /*13280*/  F2FP.BF16.F32.PACK_AB R4, R76, R77 ;  /* 0x0000004d4c04723e */ /* 0x000fe200000010ff */
[----:B------:R-:W-:Y:S01]  /*13290*/  FADD2 R2, R18.F32x2.HI_LO, R6.F32x2.HI_LO ;  /* 0x000000061202724b */ /* 0x000fe20000000000 */
[----:B------:R-:W-:-:S02]  /*132a0*/  FSEL R18, R5, RZ, !P4 ;  /* 0x000000ff05127208 */ /* 0x000fc40006000000 */
[----:B------:R-:W-:Y:S01]  /*132b0*/  FSEL R16, R8, RZ, !P0 ;  /* 0x000000ff08107208 */ /* 0x000fe20004000000 */
[----:B------:R-:W-:Y:S01]  /*132c0*/  FMUL2 R2, R2.F32x2.HI_LO, R42.F32x2.HI_LO ;  /* 0x0000002a0202724a */ /* 0x000fe20000000000 */
[----:B------:R-:W-:Y:S02]  /*132d0*/  FSEL R17, R9, RZ, !P6 ;  /* 0x000000ff09117208 */ /* 0x000fe40007000000 */
[----:B------:R-:W-:Y:S02]  /*132e0*/  F2FP.BF16.F32.PACK_AB R5, R74, R75 ;  /* 0x0000004b4a05723e */ /* 0x000fe400000010ff */
[----:B------:R-:W-:Y:S02]  /*132f0*/  FSEL R2, R2, RZ, !P3 ;  /* 0x000000ff02027208 */ /* 0x000fe40005800000 */
[----:B------:R-:W-:Y:S02]  /*13300*/  FSEL R3, R3, RZ, !P1 ;  /* 0x000000ff03037208 */ /* 0x000fe40004800000 */
[----:B------:R-:W-:-:S02]  /*13310*/  F2FP.BF16.F32.PACK_AB R7, R68, R69 ;  /* 0x000000454407723e */ /* 0x000fc400000010ff */
[----:B------:R-:W-:Y:S02]  /*13320*/  F2FP.BF16.F32.PACK_AB R6, R71, R72 ;  /* 0x000000484706723e */ /* 0x000fe400000010ff */
[----:B------:R-:W-:Y:S02]  /*13330*/  F2FP.BF16.F32.PACK_AB R9, R40, R41 ;  /* 0x000000292809723e */ /* 0x000fe400000010ff */
[----:B------:R-:W-:Y:S01]  /*13340*/  F2FP.BF16.F32.PACK_AB R8, R47, R62 ;  /* 0x0000003e2f08723e */ /* 0x000fe200000010ff */
[----:B------:R2:W-:Y:S01]  /*13350*/  STS.128 [R95], R4 ;  /* 0x000000045f007388 */ /* 0x0005e20000000c00 */
[----:B------:R-:W-:Y:S02]  /*13360*/  F2FP.BF16.F32.PACK_AB R11, R33, R34 ;  /* 0x00000022210b723e */ /* 0x000fe400000010ff */
[----:B------:R-:W-:Y:S02]  /*13370*/  F2FP.BF16.F32.PACK_AB R10, R35, R39 ;  /* 0x00000027230a723e */ /* 0x000fe400000010ff */
[----:B------:R-:W-:-:S02]  /*13380*/  F2FP.BF16.F32.PACK_AB R15, R23, R25 ;  /* 0x00000019170f723e */ /* 0x000fc400000010ff */
[----:B------:R-:W-:Y:S01]  /*13390*/  F2FP.BF16.F32.PACK_AB R14, R26, R28 ;  /* 0x0000001c1a0e723e */ /* 0x000fe200000010ff */
[----:B------:R2:W-:Y:S01]  /*133a0*/  STS.128 [R94], R8 ;  /* 0x000000085e007388 */ /* 0x0005e20000000c00 */
[----:B------:R-:W-:Y:S02]  /*133b0*/  F2FP.BF16.F32.PACK_AB R17, R17, R16 ;  /* 0x000000101111723e */ /* 0x000fe400000010ff */
[----:B------:R-:W-:Y:S01]  /*133c0*/  F2FP.BF16.F32.PACK_AB R16, R21, R22 ;  /* 0x000000161510723e */ /* 0x000fe200000010ff */
[----:B------:R2:W-:Y:S01]  /*133d0*/  STS.128 [R103], R12 ;  /* 0x0000000c67007388 */ /* 0x0005e20000000c00 */
[----:B------:R-:W-:Y:S01]  /*133e0*/  F2FP.BF16.F32.PACK_AB R19, R3, R2 ;  /* 0x000000020313723e */ /* 0x000fe200000010ff */
[----:B------:R-:W-:Y:S01]  /*133f0*/  VIADD R2, R82, 0x1 ;  /* 0x0000000152027836 */ /* 0x000fe20000000000 */
[----:B------:R-:W-:Y:S01]  /*13400*/  F2FP.BF16.F32.PACK_AB R18, R18, R20 ;  /* 0x000000141212723e */ /* 0x000fe200000010ff */
[C---:B------:R-:W-:Y:S01]  /*13410*/  VIADD R3, R36.reuse, 0xffffffff ;  /* 0xffffffff24037836 */ /* 0x040fe20000000000 */
[----:B------:R-:W-:-:S02]  /*13420*/  ISETP.GT.U32.AND P0, PT, R36, 0x1, PT ;  /* 0x000000012400780c */ /* 0x000fc40003f04070 */
[-C--:B------:R-:W-:Y:S01]  /*13430*/  ISETP.NE.AND P1, PT, R38, R2.reuse, PT ;  /* 0x000000022600720c */ /* 0x080fe20003f25270 */
[----:B------:R2:W-:Y:S01]  /*13440*/  STS.128 [R93], R16 ;  /* 0x000000105d007388 */ /* 0x0005e20000000c00 */
[----:B------:R-:W-:Y:S01]  /*13450*/  ISETP.NE.AND P2, PT, R79, RZ, PT ;  /* 0x000000ff4f00720c */ /* 0x000fe20003f45270 */
[----:B------:R-:W-:Y:S01]  /*13460*/  IMAD.MOV.U32 R36, RZ, RZ, R3 ;  /* 0x000000ffff247224 */ /* 0x000fe200078e0003 */
[----:B------:R-:W-:Y:S01]  /*13470*/  SEL R82, R37, R2, !P1 ;  /* 0x0000000225527207 */ /* 0x000fe20004800000 */
[----:B------:R-:W-:Y:S01]  /*13480*/  @!PT LDS RZ, [RZ] ;  /* 0x00000000fffff984 */ /* 0x000fe20000000800 */
[----:B------:R-:W-:Y:S01]  /*13490*/  @!PT LDS RZ, [RZ] ;  /* 0x00000000fffff984 */ /* 0x000fe20000000800 */
[----:B------:R-:W-:Y:S01]  /*134a0*/  @!PT LDS RZ, [RZ] ;  /* 0x00000000fffff984 */ /* 0x000fe20000000800 */
[----:B------:R-:W-:Y:S01]  /*134b0*/  @!PT LDS RZ, [RZ] ;  /* 0x00000000fffff984 */ /* 0x000fe20000000800 */
[----:B------:R0:W-:Y:S06]  /*134c0*/  MEMBAR.ALL.CTA ;  /* 0x0000000000007992 */ /* 0x0001ec0000008000 */
[----:B0-----:R-:W0:Y:S02]  /*134d0*/  FENCE.VIEW.ASYNC.S ;  /* 0x00000000000073c6 */ /* 0x001e240000000000 */
[----:B0-----:R-:W-:Y:S06]  /*134e0*/  BAR.SYNC.DEFER_BLOCKING 0x2, 0x100 ;  /* 0x0084000000007b1d */ /* 0x001fec0000010000 */
[----:B------:R2:W-:Y:S01]  /*134f0*/  SYNCS.ARRIVE.TRANS64.RED.ART0 RZ, [R87+URZ], R125 ;  /* 0x0000007d57ff79a7 */ /* 0x0005e200085004ff */
[----:B------:R2:W-:Y:S01]  /*13500*/  SYNCS.ARRIVE.TRANS64.ART0 RZ, [R104+URZ+0x78], R125 ;  /* 0x0000787d68ff79a7 */ /* 0x0005e200085000ff */
[----:B------:R-:W-:Y:S05]  /*13510*/  @P0 BRA `(.L_x_166) ;  /* 0xffffffe0006c0947 */ /* 0x000fea000383ffff */
[----:B------:R-:W3:Y:S01]  /*13520*/  LDL R110, [R1+0x110] ;  /* 0x00011000016e7983 */ /* 0x000ee20000100800 */
[----:B------:R-:W0:Y:S01]  /*13530*/  SYNCS.PHASECHK.TRANS64.TRYWAIT P0, [R104+URZ+0xc0], RZ ;  /* 0x0000c0ff680075a7 */ /* 0x000e2200080011ff */
[----:B--2---:R-:W-:Y:S01]  /*13540*/  SHF.L.U32 R103, R109, 0x5, RZ ;  /* 0x000000056d677819 */ /* 0x004fe200000006ff */
[----:B------:R-:W1:Y:S01]  /*13550*/  S2R R2, SR_CTAID.Y ;  /* 0x0000000000027919 */ /* 0x000e620000002600 */
[----:B------:R-:W2:Y:S08]  /*13560*/  LDC R3, c[0x0][0x88c] ;  /* 0x00022300ff037b82 */ /* 0x000eb00000000800 */
[----:B------:R-:W4:Y:S01]  /*13570*/  LDC R4, c[0x0][0x83c] ;  /* 0x00020f00ff047b82 */ /* 0x000f220000000800 */
[----:B-1----:R-:W-:Y:S01]  /*13580*/  IMAD.SHL.U32 R120, R2, 0x100, RZ ;  /* 0x0000010002787824 */ /* 0x002fe200078e00ff */
[----:B--2---:R-:W-:-:S03]  /*13590*/  ISETP.GE.AND P4, PT, R80, R3, PT ;  /* 0x000000035000720c */ /* 0x004fc60003f86270 */
[----:B----4-:R-:W-:Y:S02]  /*135a0*/  IMAD R2, R4, UR54, R120 ;  /* 0x0000003604027c24 */ /* 0x010fe4000f8e0278 */
[----:B---3--:R-:W-:-:S05]  /*135b0*/  IMAD.SHL.U32 R0, R110, 0x8000, RZ ;  /* 0x000080006e007824 */ /* 0x008fca00078e00ff */
[----:B------:R-:W-:-:S04]  /*135c0*/  LOP3.LUT R0, R0, 0x18000, RZ, 0xe2, !PT ;  /* 0x0001800000007812 */ /* 0x000fc800078ee2ff */
[----:B------:R-:W-:Y:S01]  /*135d0*/  LEA R3, R108, R0, 0xa ;  /* 0x000000006c037211 */ /* 0x000fe200078e50ff */
[----:B0-----:R-:W-:Y:S06]  /*135e0*/  @!P0 BRA `(.L_x_167) ;  /* 0x0000007c00808947 */ /* 0x001fec0003800000 */
.L_x_358:
[----:B------:R-:W-:Y:S02]  /*135f0*/  LEA R2, R107, R2, 0x11 ;  /* 0x000000026b027211 */ /* 0x000fe400078e88ff */
[----:B------:R-:W-:Y:S01]  /*13600*/  LOP3.LUT R103, R103, 0x20, RZ, 0xe2, !PT ;  /* 0x0000002067677812 */ /* 0x000fe200078ee2ff */
[----:B------:R-:W-:Y:S06]  /*13610*/  @P4 BRA `(.L_x_168) ;  /* 0x0000002000d04947 */ /* 0x000fec0003800000 */
[----:B------:R-:W-:Y:S01]  /*13620*/  IADD3 R0, PT, PT, R105, UR51, R106 ;  /* 0x0000003369007c10 */ /* 0x000fe2000fffe06a */
[----:B------:R-:W1:Y:S01]  /*13630*/  LDC R121, c[0x0][0x890] ;  /* 0x00022400ff797b82 */ /* 0x000e620000000800 */
[----:B------:R-:W-:Y:S01]  /*13640*/  IADD3 R3, P1, P0, R2, R3, R103 ;  /* 0x0000000302037210 */ /* 0x000fe2000783e067 */
[----:B------:R-:W-:Y:S01]  /*13650*/  BSSY.RECONVERGENT B0, `(.L_x_169) ;  /* 0x00000f0000007945 */ /* 0x000fe20003800200 */
[C---:B------:R-:W-:Y:S02]  /*13660*/  R2UR UR9, R0.reuse ;  /* 0x00000000000972ca */ /* 0x040fe400000e0000 */
[----:B------:R-:W-:Y:S02]  /*13670*/  SHF.R.S32.HI R6, RZ, 0x1f, R2 ;  /* 0x0000001fff067819 */ /* 0x000fe40000011402 */
[C---:B------:R-:W-:Y:S01]  /*13680*/  R2UR UR8, R0.reuse ;  /* 0x00000000000872ca */ /* 0x040fe200000e0000 */
[----:B------:R-:W2:Y:S01]  /*13690*/  LDC R122, c[0x0][0x88c] ;  /* 0x00022300ff7a7b82 */ /* 0x000ea20000000800 */
[----:B------:R-:W-:-:S02]  /*136a0*/  R2UR UR7, R0 ;  /* 0x00000000000772ca */ /* 0x000fc400000e0000 */
[----:B------:R-:W-:Y:S02]  /*136b0*/  R2UR UR6, R0 ;  /* 0x00000000000672ca */ /* 0x000fe400000e0000 */
[----:B------:R-:W-:-:S03]  /*136c0*/  IADD3.X R0, PT, PT, R6, RZ, RZ, P1, P0 ;  /* 0x000000ff06007210 */ /* 0x000fc60000fe04ff */
[----:B------:R-:W3:Y:S01]  /*136d0*/  LDTM.x32 R8, tmem[UR9] ;  /* 0x00000009000879ee */ /* 0x000ee200082c0000 */
[----:B------:R-:W4:Y:S03]  /*136e0*/  LDC.64 R4, c[0x0][0x828] ;  /* 0x00020a00ff047b82 */ /* 0x000f260000000a00 */
[----:B------:R-:W0:Y:S01]  /*136f0*/  LDTM.x32 R68, tmem[UR8+0x40] ;  /* 0x00004008004479ee */ /* 0x000e2200082c0000 */
[----:B-1----:R-:W-:-:S04]  /*13700*/  ISETP.GE.AND P0, PT, R103, R121, PT ;  /* 0x000000796700720c */ /* 0x002fc80003f06270 */
[----:B--2---:R-:W-:Y:S01]  /*13710*/  ISETP.GE.OR P0, PT, R100, R122, P0 ;  /* 0x0000007a6400720c */ /* 0x004fe20000706670 */
[----:B---3--:R-:W-:Y:S01]  /*13720*/  STL.64 [R1], R8 ;  /* 0x0000000801007387 */ /* 0x008fe20000100a00 */
[----:B----4-:R-:W-:Y:S01]  /*13730*/  IADD3 R2, P3, P2, R3, R4, R3 ;  /* 0x0000000403027210 */ /* 0x010fe20007a7e003 */
[----:B------:R-:W-:Y:S02]  /*13740*/  IMAD.MOV.U32 R119, RZ, RZ, R12 ;  /* 0x000000ffff777224 */ /* 0x000fe400078e000c */
[----:B------:R-:W-:Y:S01]  /*13750*/  STL.64 [R1+0x8], R10 ;  /* 0x0000080a01007387 */ /* 0x000fe20000100a00 */
[----:B------:R-:W-:-:S03]  /*13760*/  IADD3.X R3, PT, PT, R0, R5, R0, P3, P2 ;  /* 0x0000000500037210 */ /* 0x000fc60001fe4400 */
[----:B------:R-:W-:Y:S04]  /*13770*/  STL.64 [R1+0x10], R12 ;  /* 0x0000100c01007387 */ /* 0x000fe80000100a00 */
        /* <DEDUP_REMOVED lines=12> */
[----:B------:R1:W-:Y:S02]  /*13840*/  STL.64 [R1+0x78], R38 ;  /* 0x0000782601007387 */ /* 0x0003e40000100a00 */
[----:B-1----:R-:W1:Y:S01]  /*13850*/  LDTM.x32 R36, tmem[UR7+0x80] ;  /* 0x00008007002479ee */ /* 0x002e6200082c0000 */
[----:B------:R-:W2:Y:S01]  /*13860*/  LDTM.x32 R4, tmem[UR6+0xc0] ;  /* 0x0000c006000479ee */ /* 0x000ea200082c0000 */
[----:B0-----:R-:W-:Y:S05]  /*13870*/  @P0 BRA `(.L_x_170) ;  /* 0x0000000c00340947 */ /* 0x001fea0003800000 */
[----:B--2---:R0:W-:Y:S04]  /*13880*/  STL [R1+0x188], R32 ;  /* 0x0001882001007387 */ /* 0x0041e80000100800 */
[----:B0-----:R-:W2:Y:S04]  /*13890*/  LDL.LU R32, [R1+0x7c] ;  /* 0x00007c0001207983 */ /* 0x001ea80000300800 */
[----:B------:R0:W-:Y:S04]  /*138a0*/  STL [R1+0x184], R31 ;  /* 0x0001841f01007387 */ /* 0x0001e80000100800 */
[----:B0-----:R-:W2:Y:S04]  /*138b0*/  LDL.LU R31, [R1+0x78] ;  /* 0x00007800011f7983 */ /* 0x001ea80000300800 */
[----:B------:R0:W-:Y:S04]  /*138c0*/  STL [R1+0x180], R30 ;  /* 0x0001801e01007387 */ /* 0x0001e80000100800 */
[----:B0-----:R-:W3:Y:S04]  /*138d0*/  LDL.LU R30, [R1+0x74] ;  /* 0x00007400011e7983 */ /* 0x001ee80000300800 */
[----:B------:R0:W-:Y:S04]  /*138e0*/  STL [R1+0x17c], R29 ;  /* 0x00017c1d01007387 */ /* 0x0001e80000100800 */
[----:B0-----:R-:W3:Y:S04]  /*138f0*/  LDL.LU R29, [R1+0x70] ;  /* 0x00007000011d7983 */ /* 0x001ee80000300800 */
[----:B------:R0:W-:Y:S04]  /*13900*/  STL [R1+0x178], R28 ;  /* 0x0001781c01007387 */ /* 0x0001e80000100800 */
[----:B0-----:R-:W4:Y:S04]  /*13910*/  LDL.LU R28, [R1+0x6c] ;  /* 0x00006c00011c7983 */ /* 0x001f280000300800 */
[----:B------:R0:W-:Y:S04]  /*13920*/  STL [R1+0x174], R27 ;  /* 0x0001741b01007387 */ /* 0x0001e80000100800 */
[----:B0-----:R-:W4:Y:S04]  /*13930*/  LDL.LU R27, [R1+0x68] ;  /* 0x00006800011b7983 */ /* 0x001f280000300800 */
[----:B------:R0:W-:Y:S04]  /*13940*/  STL [R1+0x170], R26 ;  /* 0x0001701a01007387 */ /* 0x0001e80000100800 */
[----:B0-----:R-:W2:Y:S04]  /*13950*/  LDL.LU R26, [R1+0x64] ;  /* 0x00006400011a7983 */ /* 0x001ea80000300800 */
        /* <DEDUP_REMOVED lines=23> */
[----:B0-----:R-:W4:Y:S04]  /*13ad0*/  LDL.LU R14, [R1+0x2c] ;  /* 0x00002c00010e7983 */ /* 0x001f280000300800 */
        /* <DEDUP_REMOVED lines=13> */
[----:B0-----:R-:W4:Y:S04]  /*13bb0*/  LDL.LU R7, [R1] ;  /* 0x0000000001077983 */ /* 0x001f280000300800 */
[----:B------:R0:W-:Y:S04]  /*13bc0*/  STL [R1+0x120], R6 ;  /* 0x0001200601007387 */ /* 0x0001e80000100800 */
[----:B0-----:R-:W4:Y:S04]  /*13bd0*/  LDL.LU R6, [R1+0xc] ;  /* 0x00000c0001067983 */ /* 0x001f280000300800 */
[----:B------:R-:W4:Y:S04]  /*13be0*/  LDL.LU R121, [R1+0x8] ;  /* 0x0000080001797983 */ /* 0x000f280000300800 */
[----:B------:R-:W4:Y:S04]  /*13bf0*/  LDL.LU R120, [R1+0x14] ;  /* 0x0000140001787983 */ /* 0x000f280000300800 */
[----:B------:R0:W-:Y:S04]  /*13c00*/  STL.64 [R1+0x118], R4 ;  /* 0x0001180401007387 */ /* 0x0001e80000100a00 */
[----:B0-----:R-:W4:Y:S04]  /*13c10*/  LDL.LU R4, [R1+0x34] ;  /* 0x0000340001047983 */ /* 0x001f280000300800 */
[----:B------:R-:W4:Y:S01]  /*13c20*/  LDL.LU R5, [R1+0x30] ;  /* 0x0000300001057983 */ /* 0x000f220000300800 */
[----:B--2---:R-:W-:-:S02]  /*13c30*/  F2FP.BF16.F32.PACK_AB R118, R32, R31 ;  /* 0x0000001f2076723e */ /* 0x004fc400000010ff */
[----:B---3--:R-:W-:Y:S01]  /*13c40*/  F2FP.BF16.F32.PACK_AB R117, R30, R29 ;  /* 0x0000001d1e75723e */ /* 0x008fe200000010ff */
[----:B------:R0:W5:Y:S01]  /*13c50*/  LDL.LU R32, [R1+0x188] ;  /* 0x0001880001207983 */ /* 0x0001620000300800 */
[----:B----4-:R-:W-:-:S03]  /*13c60*/  F2FP.BF16.F32.PACK_AB R116, R28, R27 ;  /* 0x0000001b1c74723e */ /* 0x010fc600000010ff */
[----:B------:R0:W5:Y:S01]  /*13c70*/  LDL.LU R31, [R1+0x184] ;  /* 0x00018400011f7983 */ /* 0x0001620000300800 */
[----:B------:R-:W-:-:S03]  /*13c80*/  F2FP.BF16.F32.PACK_AB R115, R26, R25 ;  /* 0x000000191a73723e */ /* 0x000fc600000010ff */
[----:B------:R0:W5:Y:S04]  /*13c90*/  LDL.LU R30, [R1+0x180] ;  /* 0x00018000011e7983 */ /* 0x0001680000300800 */
        /* <DEDUP_REMOVED lines=18> */
[----:B------:R0:W5:Y:S04]  /*13dc0*/  LDL.LU R17, [R1+0x14c] ;  /* 0x00014c0001117983 */ /* 0x0001680000300800 */
[----:B------:R0:W5:Y:S04]  /*13dd0*/  LDL.LU R16, [R1+0x148] ;  /* 0x0001480001107983 */ /* 0x0001680000300800 */
[----:B------:R0:W5:Y:S04]  /*13de0*/  LDL.LU R15, [R1+0x144] ;  /* 0x00014400010f7983 */ /* 0x0001680000300800 */
        /* <DEDUP_REMOVED lines=12> */
[----:B------:R0:W5:Y:S01]  /*13eb0*/  LDL.LU R6, [R1+0x120] ;  /* 0x0001200001067983 */ /* 0x0001620000300800 */
[----:B------:R-:W3:Y:S01]  /*13ec0*/  LDC R121, c[0x0][0x890] ;  /* 0x00022400ff797b82 */ /* 0x000ee20000000800 */
[----:B------:R-:W-:-:S07]  /*13ed0*/  F2FP.BF16.F32.PACK_AB R109, R4, R5 ;  /* 0x00000005046d723e */ /* 0x000fce00000010ff */
[----:B------:R-:W2:Y:S02]  /*13ee0*/  LDC.64 R4, c[0x0][0x358] ;  /* 0x0000d600ff047b82 */ /* 0x000ea40000000a00 */
[C---:B--2---:R-:W-:Y:S02]  /*13ef0*/  R2UR UR10, R4.reuse ;  /* 0x00000000040a72ca */ /* 0x044fe400000e0000 */
[C---:B------:R-:W-:Y:S02]  /*13f00*/  R2UR UR11, R5.reuse ;  /* 0x00000000050b72ca */ /* 0x040fe400000e0000 */
        /* <DEDUP_REMOVED lines=10> */
[----:B------:R-:W-:Y:S02]  /*13fb0*/  R2UR UR12, R4 ;  /* 0x00000000040c72ca */ /* 0x000fe400000e0000 */
[----:B------:R-:W-:Y:S02]  /*13fc0*/  R2UR UR13, R5 ;  /* 0x00000000050d72ca */ /* 0x000fe400000e0000 */
[----:B------:R0:W5:Y:S04]  /*13fd0*/  LDL.LU.64 R4, [R1+0x118] ;  /* 0x0001180001047983 */ /* 0x0001680000300a00 */
[----:B------:R2:W-:Y:S01]  /*13fe0*/  STG.E.U16 desc[UR10][R2.64], R105 ;  /* 0x0000006902007986 */ /* 0x0005e2000c10150a */
[----:B------:R-:W-:Y:S01]  /*13ff0*/  F2FP.BF16.F32.PACK_AB R0, R120, R119 ;  /* 0x000000777800723e */ /* 0x000fe200000010ff */
[----:B------:R-:W-:-:S02]  /*14000*/  IMAD.MOV.U32 R119, RZ, RZ, R104 ;  /* 0x000000ffff777224 */ /* 0x000fc400078e0068 */
[----:B------:R-:W-:Y:S01]  /*14010*/  STG.E.U16 desc[UR8][R2.64+0x4], R104 ;  /* 0x0000046802007986 */ /* 0x000fe2000c101508 */
[----:B--2---:R-:W-:-:S05]  /*14020*/  SHF.R.U32.HI R105, RZ, 0x10, R105 ;  /* 0x00000010ff697819 */ /* 0x004fca0000011669 */
[----:B------:R2:W-:Y:S04]  /*14030*/  STG.E.U16 desc[UR18][R2.64+0x2], R105 ;  /* 0x0000026902007986 */ /* 0x0005e8000c101512 */
[----:B------:R-:W-:Y:S01]  /*14040*/  STG.E.U16 desc[UR14][R2.64+0x14], R108 ;  /* 0x0000146c02007986 */ /* 0x000fe2000c10150e */
[----:B--2---:R-:W2:Y:S03]  /*14050*/  LDC.64 R104, c[0x0][0x358] ;  /* 0x0000d600ff687b82 */ /* 0x004ea60000000a00 */
[----:B------:R-:W-:Y:S04]  /*14060*/  STG.E.U16 desc[UR12][R2.64+0x18], R109 ;  /* 0x0000186d02007986 */ /* 0x000fe8000c10150c */
[----:B------:R-:W-:Y:S04]  /*14070*/  STG.E.U16 desc[UR14][R2.64+0x2c], R114 ;  /* 0x00002c7202007986 */ /* 0x000fe8000c10150e */
[----:B------:R-:W-:Y:S04]  /*14080*/  STG.E.U16 desc[UR12][R2.64+0x30], R115 ;  /* 0x0000307302007986 */ /* 0x000fe8000c10150c */
[----:B------:R-:W-:Y:S04]  /*14090*/  STG.E.U16 desc[UR6][R2.64+0x8], R0 ;  /* 0x0000080002007986 */ /* 0x000fe8000c101506 */
[----:B------:R-:W-:Y:S01]  /*140a0*/  STG.E.U16 desc[UR10][R2.64+0x1c], R110 ;  /* 0x00001c6e02007986 */ /* 0x000fe2000c10150a */
[----:B--2---:R-:W-:-:S02]  /*140b0*/  R2UR UR14, R104 ;  /* 0x00000000680e72ca */ /* 0x004fc400000e0000 */
[C---:B------:R-:W-:Y:S02]  /*140c0*/  R2UR UR15, R105.reuse ;  /* 0x00000000690f72ca */ /* 0x040fe400000e0000 */
[C---:B------:R-:W-:Y:S02]  /*140d0*/  R2UR UR12, R104.reuse ;  /* 0x00000000680c72ca */ /* 0x040fe400000e0000 */
[----:B------:R-:W-:Y:S01]  /*140e0*/  R2UR UR13, R105 ;  /* 0x00000000690d72ca */ /* 0x000fe200000e0000 */
[----:B------:R-:W-:Y:S04]  /*140f0*/  STG.E.U16 desc[UR8][R2.64+0x20], R111 ;  /* 0x0000206f02007986 */ /* 0x000fe8000c101508 */
[----:B------:R-:W-:Y:S04]  /*14100*/  STG.E.U16 desc[UR6][R2.64+0x24], R112 ;  /* 0x0000247002007986 */ /* 0x000fe8000c101506 */
[----:B------:R-:W-:Y:S01]  /*14110*/  STG.E.U16 desc[UR10][R2.64+0x34], R116 ;  /* 0x0000347402007986 */ /* 0x000fe2000c10150a */
[----:B------:R-:W-:-:S02]  /*14120*/  R2UR UR10, R104 ;  /* 0x00000000680a72ca */ /* 0x000fc400000e0000 */
[C---:B------:R-:W-:Y:S01]  /*14130*/  R2UR UR11, R105.reuse ;  /* 0x00000000690b72ca */ /* 0x040fe200000e0000 */
[----:B------:R-:W-:Y:S01]  /*14140*/  STG.E.U16 desc[UR8][R2.64+0x38], R117 ;  /* 0x0000387502007986 */ /* 0x000fe2000c101508 */
[C---:B------:R-:W-:Y:S02]  /*14150*/  R2UR UR8, R104.reuse ;  /* 0x00000000680872ca */ /* 0x040fe400000e0000 */
[C---:B------:R-:W-:Y:S01]  /*14160*/  R2UR UR9, R105.reuse ;  /* 0x00000000690972ca */ /* 0x040fe200000e0000 */
[----:B------:R-:W-:Y:S01]  /*14170*/  STG.E.U16 desc[UR6][R2.64+0x3c], R118 ;  /* 0x00003c7602007986 */ /* 0x000fe2000c101506 */
[----:B------:R-:W-:Y:S01]  /*14180*/  R2UR UR6, R104 ;  /* 0x00000000680672ca */ /* 0x000fe200000e0000 */
[----:B------:R-:W-:Y:S01]  /*14190*/  IMAD.MOV.U32 R104, RZ, RZ, R107 ;  /* 0x000000ffff687224 */ /* 0x000fe200078e006b */
[----:B------:R-:W-:Y:S01]  /*141a0*/  R2UR UR7, R105 ;  /* 0x00000000690772ca */ /* 0x000fe200000e0000 */
[----:B------:R2:W-:Y:S01]  /*141b0*/  STG.E.U16 desc[UR18][R2.64+0xc], R106 ;  /* 0x00000c6a02007986 */ /* 0x0005e2000c101512 */
[----:B------:R-:W-:-:S03]  /*141c0*/  IMAD.MOV.U32 R105, RZ, RZ, R106 ;  /* 0x000000ffff697224 */ /* 0x000fc600078e006a */
[----:B------:R4:W-:Y:S01]  /*141d0*/  STG.E.U16 desc[UR16][R2.64+0x10], R107 ;  /* 0x0000106b02007986 */ /* 0x0009e2000c101510 */
[----:B--2---:R-:W-:Y:S02]  /*141e0*/  SHF.R.U32.HI R106, RZ, 0x10, R0 ;  /* 0x00000010ff6a7819 */ /* 0x004fe40000011600 */
[----:B----4-:R-:W-:-:S03]  /*141f0*/  SHF.R.U32.HI R107, RZ, 0x10, R119 ;  /* 0x00000010ff6b7819 */ /* 0x010fc60000011677 */
[----:B------:R-:W-:Y:S04]  /*14200*/  STG.E.U16 desc[UR12][R2.64+0xa], R106 ;  /* 0x00000a6a02007986 */ /* 0x000fe8000c10150c */
[----:B------:R2:W-:Y:S01]  /*14210*/  STG.E.U16 desc[UR14][R2.64+0x6], R107 ;  /* 0x0000066b02007986 */ /* 0x0005e2000c10150e */
[----:B------:R-:W-:Y:S02]  /*14220*/  SHF.R.U32.HI R105, RZ, 0x10, R105 ;  /* 0x00000010ff697819 */ /* 0x000fe40000011669 */
[----:B------:R-:W-:Y:S02]  /*14230*/  SHF.R.U32.HI R104, RZ, 0x10, R104 ;  /* 0x00000010ff687819 */ /* 0x000fe40000011668 */
[----:B------:R-:W-:Y:S01]  /*14240*/  SHF.R.U32.HI R0, RZ, 0x10, R108 ;  /* 0x00000010ff007819 */ /* 0x000fe2000001166c */
[----:B--2---:R-:W2:Y:S01]  /*14250*/  LDC.64 R106, c[0x0][0x358] ;  /* 0x0000d600ff6a7b82 */ /* 0x004ea20000000a00 */
[----:B------:R4:W-:Y:S04]  /*14260*/  STG.E.U16 desc[UR10][R2.64+0xe], R105 ;  /* 0x00000e6902007986 */ /* 0x0009e8000c10150a */
[----:B------:R1:W-:Y:S04]  /*14270*/  STG.E.U16 desc[UR8][R2.64+0x12], R104 ;  /* 0x0000126802007986 */ /* 0x0003e8000c101508 */
[----:B------:R0:W-:Y:S01]  /*14280*/  STG.E.U16 desc[UR6][R2.64+0x16], R0 ;  /* 0x0000160002007986 */ /* 0x0001e2000c101506 */
[----:B--2---:R-:W-:-:S02]  /*14290*/  R2UR UR15, R107 ;  /* 0x000000006b0f72ca */ /* 0x004fc400000e0000 */
[C---:B------:R-:W-:Y:S02]  /*142a0*/  R2UR UR13, R107.reuse ;  /* 0x000000006b0d72ca */ /* 0x040fe400000e0000 */
[C---:B------:R-:W-:Y:S02]  /*142b0*/  R2UR UR11, R107.reuse ;  /* 0x000000006b0b72ca */ /* 0x040fe400000e0000 */
[C---:B------:R-:W-:Y:S02]  /*142c0*/  R2UR UR9, R107.reuse ;  /* 0x000000006b0972ca */ /* 0x040fe400000e0000 */
[----:B------:R-:W-:Y:S02]  /*142d0*/  R2UR UR7, R107 ;  /* 0x000000006b0772ca */ /* 0x000fe400000e0000 */
[----:B------:R-:W-:Y:S02]  /*142e0*/  SHF.R.U32.HI R107, RZ, 0x10, R109 ;  /* 0x00000010ff6b7819 */ /* 0x000fe4000001166d */
[----:B------:R-:W2:Y:S01]  /*142f0*/  LDC.64 R108, c[0x0][0x358] ;  /* 0x0000d600ff6c7b82 */ /* 0x000ea20000000a00 */
[----:B------:R-:W-:-:S02]  /*14300*/  R2UR UR14, R106 ;  /* 0x000000006a0e72ca */ /* 0x000fc400000e0000 */
[C---:B------:R-:W-:Y:S02]  /*14310*/  R2UR UR12, R106.reuse ;  /* 0x000000006a0c72ca */ /* 0x040fe400000e0000 */
[C---:B------:R-:W-:Y:S02]  /*14320*/  R2UR UR10, R106.reuse ;  /* 0x000000006a0a72ca */ /* 0x040fe400000e0000 */
[C---:B------:R-:W-:Y:S02]  /*14330*/  R2UR UR8, R106.reuse ;  /* 0x000000006a0872ca */ /* 0x040fe400000e0000 */
[----:B------:R-:W-:Y:S02]  /*14340*/  R2UR UR6, R106 ;  /* 0x000000006a0672ca */ /* 0x000fe400000e0000 */
[----:B------:R-:W-:Y:S02]  /*14350*/  SHF.R.U32.HI R106, RZ, 0x10, R110 ;  /* 0x00000010ff6a7819 */ /* 0x000fe4000001166e */
[----:B----4-:R-:W-:-:S02]  /*14360*/  SHF.R.U32.HI R105, RZ, 0x10, R111 ;  /* 0x00000010ff697819 */ /* 0x010fc4000001166f */
[----:B-1----:R-:W-:Y:S02]  /*14370*/  SHF.R.U32.HI R104, RZ, 0x10, R112 ;  /* 0x00000010ff687819 */ /* 0x002fe40000011670 */
[----:B0-----:R-:W-:Y:S01]  /*14380*/  SHF.R.U32.HI R0, RZ, 0x10, R113 ;  /* 0x00000010ff007819 */ /* 0x001fe20000011671 */
[----:B------:R0:W-:Y:S04]  /*14390*/  STG.E.U16 desc[UR14][R2.64+0x1a], R107 ;  /* 0x00001a6b02007986 */ /* 0x0001e8000c10150e */
[----:B------:R1:W-:Y:S01]  /*143a0*/  STG.E.U16 desc[UR12][R2.64+0x1e], R106 ;  /* 0x00001e6a02007986 */ /* 0x0003e2000c10150c */
[----:B--2---:R-:W-:-:S03]  /*143b0*/  R2UR UR14, R108 ;  /* 0x000000006c0e72ca */ /* 0x004fc600000e0000 */
[----:B------:R2:W-:Y:S01]  /*143c0*/  STG.E.U16 desc[UR10][R2.64+0x22], R105 ;  /* 0x0000226902007986 */ /* 0x0005e2000c10150a */
[C---:B------:R-:W-:Y:S02]  /*143d0*/  R2UR UR15, R109.reuse ;  /* 0x000000006d0f72ca */ /* 0x040fe400000e0000 */
[C---:B------:R-:W-:Y:S01]  /*143e0*/  R2UR UR12, R108.reuse ;  /* 0x000000006c0c72ca */ /* 0x040fe200000e0000 */
[----:B------:R4:W-:Y:S01]  /*143f0*/  STG.E.U16 desc[UR8][R2.64+0x26], R104 ;  /* 0x0000266802007986 */ /* 0x0009e2000c101508 */
[C---:B------:R-:W-:Y:S02]  /*14400*/  R2UR UR13, R109.reuse ;  /* 0x000000006d0d72ca */ /* 0x040fe400000e0000 */
[C---:B------:R-:W-:Y:S01]  /*14410*/  R2UR UR10, R108.reuse ;  /* 0x000000006c0a72ca */ /* 0x040fe200000e0000 */
[----:B------:R3:W-:Y:S01]  /*14420*/  STG.E.U16 desc[UR6][R2.64+0x2a], R0 ;  /* 0x00002a0002007986 */ /* 0x0007e2000c101506 */
[C---:B------:R-:W-:Y:S02]  /*14430*/  R2UR UR11, R109.reuse ;  /* 0x000000006d0b72ca */ /* 0x040fe400000e0000 */
[----:B------:R-:W-:Y:S01]  /*14440*/  R2UR UR8, R108 ;  /* 0x000000006c0872ca */ /* 0x000fe200000e0000 */
[----:B------:R-:W3:Y:S01]  /*14450*/  S2R R120, SR_CTAID.Y ;  /* 0x0000000000787919 */ /* 0x000ee20000002600 */
[----:B------:R-:W-:-:S02]  /*14460*/  R2UR UR9, R109 ;  /* 0x000000006d0972ca */ /* 0x000fc400000e0000 */
[----:B------:R-:W-:Y:S02]  /*14470*/  R2UR UR6, R108 ;  /* 0x000000006c0672ca */ /* 0x000fe400000e0000 */
[----:B------:R-:W-:Y:S02]  /*14480*/  R2UR UR7, R109 ;  /* 0x000000006d0772ca */ /* 0x000fe400000e0000 */
[----:B0-----:R-:W-:Y:S02]  /*14490*/  SHF.R.U32.HI R107, RZ, 0x10, R114 ;  /* 0x00000010ff6b7819 */ /* 0x001fe40000011672 */
[----:B-1----:R-:W-:Y:S02]  /*144a0*/  SHF.R.U32.HI R106, RZ, 0x10, R115 ;  /* 0x00000010ff6a7819 */ /* 0x002fe40000011673 */
[----:B--2---:R-:W-:Y:S02]  /*144b0*/  SHF.R.U32.HI R105, RZ, 0x10, R116 ;  /* 0x00000010ff697819 */ /* 0x004fe40000011674 */
[----:B----4-:R-:W-:-:S02]  /*144c0*/  SHF.R.U32.HI R104, RZ, 0x10, R117 ;  /* 0x00000010ff687819 */ /* 0x010fc40000011675 */
[----:B---3--:R-:W-:Y:S01]  /*144d0*/  SHF.R.U32.HI R0, RZ, 0x10, R118 ;  /* 0x00000010ff007819 */ /* 0x008fe20000011676 */
[----:B------:R0:W-:Y:S04]  /*144e0*/  STG.E.U16 desc[UR16][R2.64+0x28], R113 ;  /* 0x0000287102007986 */ /* 0x0001e8000c101510 */
[----:B------:R0:W-:Y:S04]  /*144f0*/  STG.E.U16 desc[UR14][R2.64+0x2e], R107 ;  /* 0x00002e6b02007986 */ /* 0x0001e8000c10150e */
[----:B------:R0:W-:Y:S04]  /*14500*/  STG.E.U16 desc[UR12][R2.64+0x32], R106 ;  /* 0x0000326a02007986 */ /* 0x0001e8000c10150c */
[----:B------:R0:W-:Y:S04]  /*14510*/  STG.E.U16 desc[UR10][R2.64+0x36], R105 ;  /* 0x0000366902007986 */ /* 0x0001e8000c10150a */
[----:B------:R0:W-:Y:S04]  /*14520*/  STG.E.U16 desc[UR8][R2.64+0x3a], R104 ;  /* 0x00003a6802007986 */ /* 0x0001e8000c101508 */
[----:B------:R0:W-:Y:S01]  /*14530*/  STG.E.U16 desc[UR6][R2.64+0x3e], R0 ;  /* 0x00003e0002007986 */ /* 0x0001e2000c101506 */
[----:B------:R-:W-:-:S03]  /*14540*/  IMAD.SHL.U32 R120, R120, 0x100, RZ ;  /* 0x0000010078787824 */ /* 0x000fc600078e00ff */
.L_x_170:
[----:B------:R-:W-:Y:S05]  /*14550*/  BSYNC.RECONVERGENT B0 ;  /* 0x0000000000007941 */ /* 0x000fea0003800200 */
.L_x_169:
[C---:B0-----:R-:W-:Y:S01]  /*14560*/  LOP3.LUT R104, R103.reuse, 0x40, RZ, 0xfc, !PT ;  /* 0x0000004067687812 */ /* 0x041fe200078efcff */
[----:B------:R-:W0:Y:S01]  /*14570*/  LDC.64 R106, c[0x0][0x358] ;  /* 0x0000d600ff6a7b82 */ /* 0x000e220000000a00 */
[C---:B------:R-:W-:Y:S01]  /*14580*/  LOP3.LUT R0, R103.reuse, 0x80, RZ, 0xfc, !PT ;  /* 0x0000008067007812 */ /* 0x040fe200078efcff */
[----:B------:R-:W-:Y:S01]  /*14590*/  BSSY.RECONVERGENT B0, `(.L_x_171) ;  /* 0x0000066000007945 */ /* 0x000fe20003800200 */
[-C--:B------:R-:W-:Y:S02]  /*145a0*/  ISETP.GE.AND P1, PT, R104, R121.reuse, PT ;  /* 0x000000796800720c */ /* 0x080fe40003f26270 */
[----:B------:R-:W-:Y:S02]  /*145b0*/  LOP3.LUT R103, R103, 0xc0, RZ, 0xfc, !PT ;  /* 0x000000c067677812 */ /* 0x000fe400078efcff */
[----:B------:R-:W-:Y:S02]  /*145c0*/  ISETP.GE.OR P3, PT, R100, R122, P1 ;  /* 0x0000007a6400720c */ /* 0x000fe40000f66670 */
[----:B------:R-:W-:-:S02]  /*145d0*/  ISETP.GE.AND P0, PT, R0, R121, PT ;  /* 0x000000790000720c */ /* 0x000fc40003f06270 */
[----:B------:R-:W-:Y:S02]  /*145e0*/  ISETP.GE.AND P2, PT, R103, R121, PT ;  /* 0x000000796700720c */ /* 0x000fe40003f46270 */
[CC--:B------:R-:W-:Y:S02]  /*145f0*/  ISETP.GE.OR P1, PT, R100.reuse, R122.reuse, P0 ;  /* 0x0000007a6400720c */ /* 0x0c0fe40000726670 */
[----:B------:R-:W-:-:S05]  /*14600*/  ISETP.GE.OR P0, PT, R100, R122, P2 ;  /* 0x0000007a6400720c */ /* 0x000fca0001706670 */
[----:B------:R-:W-:Y:S08]  /*14610*/  @P3 BRA `(.L_x_172) ;  /* 0x0000000400743947 */ /* 0x000ff00003800000 */
[C---:B0-----:R-:W-:Y:S02]  /*14620*/  R2UR UR8, R106.reuse ;  /* 0x000000006a0872ca */ /* 0x041fe400000e0000 */
[C---:B------:R-:W-:Y:S02]  /*14630*/  R2UR UR9, R107.reuse ;  /* 0x000000006b0972ca */ /* 0x040fe400000e0000 */
[----:B------:R-:W-:Y:S02]  /*14640*/  R2UR UR6, R106 ;  /* 0x000000006a0672ca */ /* 0x000fe400000e0000 */
[----:B------:R-:W-:Y:S02]  /*14650*/  R2UR UR7, R107 ;  /* 0x000000006b0772ca */ /* 0x000fe400000e0000 */
[----:B------:R-:W-:Y:S02]  /*14660*/  F2FP.BF16.F32.PACK_AB R70, R71, R70 ;  /* 0x000000464746723e */ /* 0x000fe400000010ff */
[----:B------:R-:W-:-:S02]  /*14670*/  F2FP.BF16.F32.PACK_AB R72, R73, R72 ;  /* 0x000000484948723e */ /* 0x000fc400000010ff */
[C---:B------:R-:W-:Y:S02]  /*14680*/  R2UR UR16, R106.reuse ;  /* 0x000000006a1072ca */ /* 0x040fe400000e0000 */
[C---:B------:R-:W-:Y:S02]  /*14690*/  R2UR UR17, R107.reuse ;  /* 0x000000006b1172ca */ /* 0x040fe400000e0000 */
[----:B------:R-:W-:Y:S02]  /*146a0*/  R2UR UR14, R106 ;  /* 0x000000006a0e72ca */ /* 0x000fe400000e0000 */
[----:B------:R-:W-:Y:S02]  /*146b0*/  R2UR UR15, R107 ;  /* 0x000000006b0f72ca */ /* 0x000fe400000e0000 */
[----:B------:R-:W-:Y:S02]  /*146c0*/  F2FP.BF16.F32.PACK_AB R68, R69, R68 ;  /* 0x000000444544723e */ /* 0x000fe400000010ff */
[----:B------:R-:W-:-:S02]  /*146d0*/  PRMT R69, R70, 0x7610, R69 ;  /* 0x0000761046457816 */ /* 0x000fc40000000045 */
[----:B------:R-:W-:Y:S02]  /*146e0*/  PRMT R0, R72, 0x7610, R0 ;  /* 0x0000761048007816 */ /* 0x000fe40000000000 */
[----:B------:R-:W-:Y:S01]  /*146f0*/  F2FP.BF16.F32.PACK_AB R78, R79, R78 ;  /* 0x0000004e4f4e723e */ /* 0x000fe200000010ff */
[----:B------:R0:W-:Y:S01]  /*14700*/  STG.E.U16 desc[UR8][R2.64+0x84], R69 ;  /* 0x0000844502007986 */ /* 0x0001e2000c101508 */
[----:B------:R-:W-:Y:S02]  /*14710*/  F2FP.BF16.F32.PACK_AB R76, R77, R76 ;  /* 0x0000004c4d4c723e */ /* 0x000fe400000010ff */
[----:B------:R-:W-:Y:S01]  /*14720*/  R2UR UR18, R106 ;  /* 0x000000006a1272ca */ /* 0x000fe200000e0000 */
[----:B------:R3:W-:Y:S01]  /*14730*/  STG.E.U16 desc[UR6][R2.64+0x88], R0 ;  /* 0x0000880002007986 */ /* 0x0007e2000c101506 */
[----:B------:R-:W-:Y:S02]  /*14740*/  R2UR UR19, R107 ;  /* 0x000000006b1372ca */ /* 0x000fe400000e0000 */
[----:B------:R-:W-:-:S02]  /*14750*/  F2FP.BF16.F32.PACK_AB R74, R75, R74 ;  /* 0x0000004a4b4a723e */ /* 0x000fc400000010ff */
[----:B------:R-:W-:Y:S02]  /*14760*/  F2FP.BF16.F32.PACK_AB R86, R87, R86 ;  /* 0x000000565756723e */ /* 0x000fe400000010ff */
[----:B------:R-:W-:Y:S02]  /*14770*/  F2FP.BF16.F32.PACK_AB R84, R85, R84 ;  /* 0x000000545554723e */ /* 0x000fe400000010ff */
[----:B------:R-:W-:Y:S02]  /*14780*/  R2UR UR10, R106 ;  /* 0x000000006a0a72ca */ /* 0x000fe400000e0000 */
[----:B------:R-:W-:Y:S02]  /*14790*/  R2UR UR11, R107 ;  /* 0x000000006b0b72ca */ /* 0x000fe400000e0000 */
[----:B------:R-:W-:Y:S02]  /*147a0*/  PRMT R71, R74, 0x7610, R71 ;  /* 0x000076104a477816 */ /* 0x000fe40000000047 */
[----:B------:R-:W-:-:S02]  /*147b0*/  F2FP.BF16.F32.PACK_AB R82, R83, R82 ;  /* 0x000000525352723e */ /* 0x000fc400000010ff */
[----:B------:R-:W-:Y:S01]  /*147c0*/  F2FP.BF16.F32.PACK_AB R90, R91, R90 ;  /* 0x0000005a5b5a723e */ /* 0x000fe200000010ff */
[----:B------:R4:W-:Y:S01]  /*147d0*/  STG.E.U16 desc[UR18][R2.64+0x8c], R71 ;  /* 0x00008c4702007986 */ /* 0x0009e2000c101512 */
[----:B------:R-:W-:Y:S02]  /*147e0*/  F2FP.BF16.F32.PACK_AB R88, R89, R88 ;  /* 0x000000585958723e */ /* 0x000fe400000010ff */
[----:B------:R-:W-:Y:S02]  /*147f0*/  F2FP.BF16.F32.PACK_AB R96, R97, R96 ;  /* 0x000000606160723e */ /* 0x000fe400000010ff */
[----:B0-----:R-:W-:Y:S01]  /*14800*/  PRMT R69, R76, 0x7610, R69 ;  /* 0x000076104c457816 */ /* 0x001fe20000000045 */
[----:B------:R-:W-:Y:S01]  /*14810*/  STG.E.U16 desc[UR10][R2.64+0x80], R68 ;  /* 0x0000804402007986 */ /* 0x000fe2000c10150a */
[----:B------:R-:W-:Y:S02]  /*14820*/  F2FP.BF16.F32.PACK_AB R98, R99, R98 ;  /* 0x000000626362723e */ /* 0x000fe400000010ff */
[----:B---3--:R-:W-:Y:S01]  /*14830*/  PRMT R0, R78, 0x7610, R0 ;  /* 0x000076104e007816 */ /* 0x008fe20000000000 */
[----:B------:R0:W-:Y:S01]  /*14840*/  STG.E.U16 desc[UR16][R2.64+0x90], R69 ;  /* 0x0000904502007986 */ /* 0x0001e2000c101510 */
[----:B------:R-:W-:-:S02]  /*14850*/  R2UR UR12, R106 ;  /* 0x000000006a0c72ca */ /* 0x000fc400000e0000 */
[----:B------:R-:W-:Y:S01]  /*14860*/  R2UR UR13, R107 ;  /* 0x000000006b0d72ca */ /* 0x000fe200000e0000 */
[----:B------:R3:W-:Y:S01]  /*14870*/  STG.E.U16 desc[UR14][R2.64+0x94], R0 ;  /* 0x0000940002007986 */ /* 0x0007e2000c10150e */
[----:B------:R-:W-:Y:S02]  /*14880*/  F2FP.BF16.F32.PACK_AB R80, R81, R80 ;  /* 0x000000505150723e */ /* 0x000fe400000010ff */
[----:B------:R-:W-:Y:S02]  /*14890*/  F2FP.BF16.F32.PACK_AB R94, R95, R94 ;  /* 0x0000005e5f5e723e */ /* 0x000fe400000010ff */
[----:B------:R-:W-:Y:S02]  /*148a0*/  PRMT R73, R80, 0x7610, R73 ;  /* 0x0000761050497816 */ /* 0x000fe40000000049 */
[----:B------:R-:W-:-:S04]  /*148b0*/  F2FP.BF16.F32.PACK_AB R92, R93, R92 ;  /* 0x0000005c5d5c723e */ /* 0x000fc800000010ff */
[----:B------:R-:W-:Y:S01]  /*148c0*/  PRMT R75, R92, 0x7610, R75 ;  /* 0x000076105c4b7816 */ /* 0x000fe2000000004b */
[----:B------:R2:W-:Y:S01]  /*148d0*/  STG.E.U16 desc[UR12][R2.64+0x98], R73 ;  /* 0x0000984902007986 */ /* 0x0005e2000c10150c */
[----:B----4-:R-:W-:-:S03]  /*148e0*/  PRMT R71, R82, 0x7610, R71 ;  /* 0x0000761052477816 */ /* 0x010fc60000000047 */
[----:B------:R-:W-:Y:S04]  /*148f0*/  STG.E.U16 desc[UR12][R2.64+0xb0], R75 ;  /* 0x0000b04b02007986 */ /* 0x000fe8000c10150c */
[----:B------:R4:W-:Y:S01]  /*14900*/  STG.E.U16 desc[UR10][R2.64+0x9c], R71 ;  /* 0x00009c4702007986 */ /* 0x0009e2000c10150a */
[----:B0-----:R-:W-:Y:S02]  /*14910*/  PRMT R69, R84, 0x7610, R69 ;  /* 0x0000761054457816 */ /* 0x001fe40000000045 */
[----:B---3--:R-:W-:-:S03]  /*14920*/  PRMT R0, R86, 0x7610, R0 ;  /* 0x0000761056007816 */ /* 0x008fc60000000000 */
[----:B------:R0:W-:Y:S04]  /*14930*/  STG.E.U16 desc[UR8][R2.64+0xa0], R69 ;  /* 0x0000a04502007986 */ /* 0x0001e8000c101508 */
[----:B------:R3:W-:Y:S01]  /*14940*/  STG.E.U16 desc[UR6][R2.64+0xa4], R0 ;  /* 0x0000a40002007986 */ /* 0x0007e2000c101506 */
[----:B--2---:R-:W-:-:S05]  /*14950*/  PRMT R73, R94, 0x7610, R73 ;  /* 0x000076105e497816 */ /* 0x004fca0000000049 */
[----:B------:R-:W-:Y:S01]  /*14960*/  STG.E.U16 desc[UR10][R2.64+0xb4], R73 ;  /* 0x0000b44902007986 */ /* 0x000fe2000c10150a */
[----:B----4-:R-:W-:-:S05]  /*14970*/  PRMT R71, R96, 0x7610, R71 ;  /* 0x0000761060477816 */ /* 0x010fca0000000047 */
[----:B------:R2:W-:Y:S01]  /*14980*/  STG.E.U16 desc[UR8][R2.64+0xb8], R71 ;  /* 0x0000b84702007986 */ /* 0x0005e2000c101508 */
[----:B0-----:R-:W-:Y:S02]  /*14990*/  PRMT R69, R88, 0x7610, R69 ;  /* 0x0000761058457816 */ /* 0x001fe40000000045 */
[----:B---3--:R-:W-:-:S03]  /*149a0*/  PRMT R0, R90, 0x7610, R0 ;  /* 0x000076105a007816 */ /* 0x008fc60000000000 */
[----:B------:R0:W-:Y:S04]  /*149b0*/  STG.E.U16 desc[UR16][R2.64+0xa8], R69 ;  /* 0x0000a84502007986 */ /* 0x0001e8000c101510 */
[----:B------:R3:W-:Y:S01]  /*149c0*/  STG.E.U16 desc[UR14][R2.64+0xac], R0 ;  /* 0x0000ac0002007986 */ /* 0x0007e2000c10150e */
[----:B--2---:R-:W-:Y:S02]  /*149d0*/  SHF.R.U32.HI R71, RZ, 0x10, R70 ;  /* 0x00000010ff477819 */ /* 0x004fe40000011646 */
[----:B------:R-:W-:-:S03]  /*149e0*/  SHF.R.U32.HI R70, RZ, 0x10, R72 ;  /* 0x00000010ff467819 */ /* 0x000fc60000011648 */
[----:B------:R2:W-:Y:S01]  /*149f0*/  STG.E.U16 desc[UR14][R2.64+0x86], R71 ;  /* 0x0000864702007986 */ /* 0x0005e2000c10150e */
[----:B0-----:R-:W-:-:S03]  /*14a00*/  PRMT R69, R98, 0x7610, R69 ;  /* 0x0000761062457816 */ /* 0x001fc60000000045 */
[----:B------:R0:W-:Y:S01]  /*14a10*/  STG.E.U16 desc[UR12][R2.64+0x8a], R70 ;  /* 0x00008a4602007986 */ /* 0x0001e2000c10150c */
[----:B---3--:R-:W-:-:S03]  /*14a20*/  SHF.R.U32.HI R0, RZ, 0x10, R68 ;  /* 0x00000010ff007819 */ /* 0x008fc60000011644 */
[----:B------:R3:W-:Y:S01]  /*14a30*/  STG.E.U16 desc[UR6][R2.64+0xbc], R69 ;  /* 0x0000bc4502007986 */ /* 0x0007e2000c101506 */
[----:B------:R-:W-:-:S03]  /*14a40*/  SHF.R.U32.HI R68, RZ, 0x10, R76 ;  /* 0x00000010ff447819 */ /* 0x000fc6000001164c */
[----:B------:R4:W-:Y:S04]  /*14a50*/  STG.E.U16 desc[UR18][R2.64+0x82], R0 ;  /* 0x0000820002007986 */ /* 0x0009e8000c101512 */
[----:B------:R1:W-:Y:S01]  /*14a60*/  STG.E.U16 desc[UR8][R2.64+0x92], R68 ;  /* 0x0000924402007986 */ /* 0x0003e2000c101508 */
[----:B--2---:R-:W-:Y:S02]  /*14a70*/  SHF.R.U32.HI R71, RZ, 0x10, R80 ;  /* 0x00000010ff477819 */ /* 0x004fe40000011650 */
[----:B0-----:R-:W-:-:S03]  /*14a80*/  SHF.R.U32.HI R70, RZ, 0x10, R82 ;  /* 0x00000010ff467819 */ /* 0x001fc60000011652 */
[----:B------:R0:W-:Y:S01]  /*14a90*/  STG.E.U16 desc[UR14][R2.64+0x9a], R71 ;  /* 0x00009a4702007986 */ /* 0x0001e2000c10150e */
[----:B---3--:R-:W-:-:S03]  /*14aa0*/  SHF.R.U32.HI R69, RZ, 0x10, R74 ;  /* 0x00000010ff457819 */ /* 0x008fc6000001164a */
[----:B------:R2:W-:Y:S01]  /*14ab0*/  STG.E.U16 desc[UR12][R2.64+0x9e], R70 ;  /* 0x00009e4602007986 */ /* 0x0005e2000c10150c */
[----:B----4-:R-:W-:-:S03]  /*14ac0*/  SHF.R.U32.HI R0, RZ, 0x10, R78 ;  /* 0x00000010ff007819 */ /* 0x010fc6000001164e */
[----:B------:R3:W-:Y:S01]  /*14ad0*/  STG.E.U16 desc[UR10][R2.64+0x8e], R69 ;  /* 0x00008e4502007986 */ /* 0x0007e2000c10150a */
[----:B-1----:R-:W-:-:S03]  /*14ae0*/  SHF.R.U32.HI R68, RZ, 0x10, R86 ;  /* 0x00000010ff447819 */ /* 0x002fc60000011656 */
[----:B------:R1:W-:Y:S04]  /*14af0*/  STG.E.U16 desc[UR6][R2.64+0x96], R0 ;  /* 0x0000960002007986 */ /* 0x0003e8000c101506 */
[----:B------:R4:W-:Y:S01]  /*14b00*/  STG.E.U16 desc[UR8][R2.64+0xa6], R68 ;  /* 0x0000a64402007986 */ /* 0x0009e2000c101508 */
[----:B0-----:R-:W-:Y:S02]  /*14b10*/  SHF.R.U32.HI R71, RZ, 0x10, R90 ;  /* 0x00000010ff477819 */ /* 0x001fe4000001165a */
[----:B--2---:R-:W-:-:S03]  /*14b20*/  SHF.R.U32.HI R70, RZ, 0x10, R92 ;  /* 0x00000010ff467819 */ /* 0x004fc6000001165c */
[----:B------:R-:W-:Y:S01]  /*14b30*/  STG.E.U16 desc[UR14][R2.64+0xae], R71 ;  /* 0x0000ae4702007986 */ /* 0x000fe2000c10150e */
[----:B---3--:R-:W-:-:S03]  /*14b40*/  SHF.R.U32.HI R69, RZ, 0x10, R84 ;  /* 0x00000010ff457819 */ /* 0x008fc60000011654 */
[----:B------:R-:W-:Y:S01]  /*14b50*/  STG.E.U16 desc[UR12][R2.64+0xb2], R70 ;  /* 0x0000b24602007986 */ /* 0x000fe2000c10150c */
[----:B-1----:R-:W-:-:S03]  /*14b60*/  SHF.R.U32.HI R0, RZ, 0x10, R88 ;  /* 0x00000010ff007819 */ /* 0x002fc60000011658 */
[----:B------:R0:W-:Y:S01]  /*14b70*/  STG.E.U16 desc[UR10][R2.64+0xa2], R69 ;  /* 0x0000a24502007986 */ /* 0x0001e2000c10150a */
[----:B----4-:R-:W-:-:S03]  /*14b80*/  SHF.R.U32.HI R68, RZ, 0x10, R96 ;  /* 0x00000010ff447819 */ /* 0x010fc60000011660 */
[----:B------:R1:W-:Y:S04]  /*14b90*/  STG.E.U16 desc[UR6][R2.64+0xaa], R0 ;  /* 0x0000aa0002007986 */ /* 0x0003e8000c101506 */
[----:B------:R3:W-:Y:S01]  /*14ba0*/  STG.E.U16 desc[UR8][R2.64+0xba], R68 ;  /* 0x0000ba4402007986 */ /* 0x0007e2000c101508 */
[----:B0-----:R-:W-:Y:S02]  /*14bb0*/  SHF.R.U32.HI R69, RZ, 0x10, R94 ;  /* 0x00000010ff457819 */ /* 0x001fe4000001165e */
[----:B-1----:R-:W-:-:S03]  /*14bc0*/  SHF.R.U32.HI R0, RZ, 0x10, R98 ;  /* 0x00000010ff007819 */ /* 0x002fc60000011662 */
[----:B------:R3:W-:Y:S04]  /*14bd0*/  STG.E.U16 desc[UR10][R2.64+0xb6], R69 ;  /* 0x0000b64502007986 */ /* 0x0007e8000c10150a */
[----:B------:R3:W-:Y:S02]  /*14be0*/  STG.E.U16 desc[UR6][R2.64+0xbe], R0 ;  /* 0x0000be0002007986 */ /* 0x0007e4000c101506 */
.L_x_172:
[----:B------:R-:W-:Y:S05]  /*14bf0*/  BSYNC.RECONVERGENT B0 ;  /* 0x0000000000007941 */ /* 0x000fea0003800200 */
.L_x_171:
[----:B------:R-:W-:Y:S04]  /*14c00*/  BSSY.RECONVERGENT B0, `(.L_x_173) ;  /* 0x0000064000007945 */ /* 0x000fe80003800200 */
[----:B------:R-:W-:Y:S05]  /*14c10*/  @P1 BRA `(.L_x_174) ;  /* 0x0000000400881947 */ /* 0x000fea0003800000 */
[C---:B0-----:R-:W-:Y:S02]  /*14c20*/  R2UR UR6, R106.reuse ;  /* 0x000000006a0672ca */ /* 0x041fe400000e0000 */
[C---:B------:R-:W-:Y:S02]  /*14c30*/  R2UR UR7, R107.reuse ;  /* 0x000000006b0772ca */ /* 0x040fe400000e0000 */
[----:B------:R-:W-:Y:S02]  /*14c40*/  R2UR UR8, R106 ;  /* 0x000000006a0872ca */ /* 0x000fe400000e0000 */
[----:B------:R-:W-:Y:S02]  /*14c50*/  R2UR UR9, R107 ;  /* 0x000000006b0972ca */ /* 0x000fe400000e0000 */
[----:B-1----:R-:W-:Y:S02]  /*14c60*/  F2FP.BF16.F32.PACK_AB R40, R41, R40 ;  /* 0x000000282928723e */ /* 0x002fe400000010ff */
[----:B------:R-:W-:-:S02]  /*14c70*/  F2FP.BF16.F32.PACK_AB R38, R39, R38 ;  /* 0x000000262726723e */ /* 0x000fc400000010ff */
[C---:B------:R-:W-:Y:S02]  /*14c80*/  R2UR UR14, R106.reuse ;  /* 0x000000006a0e72ca */ /* 0x040fe400000e0000 */
[C---:B------:R-:W-:Y:S02]  /*14c90*/  R2UR UR15, R107.reuse ;  /* 0x000000006b0f72ca */ /* 0x040fe400000e0000 */
[----:B------:R-:W-:Y:S02]  /*14ca0*/  R2UR UR16, R106 ;  /* 0x000000006a1072ca */ /* 0x000fe400000e0000 */
[----:B------:R-:W-:Y:S02]  /*14cb0*/  R2UR UR17, R107 ;  /* 0x000000006b1172ca */ /* 0x000fe400000e0000 */
[----:B------:R-:W-:Y:S02]  /*14cc0*/  F2FP.BF16.F32.PACK_AB R36, R37, R36 ;  /* 0x000000242524723e */ /* 0x000fe400000010ff */
[----:B---3--:R-:W-:-:S02]  /*14cd0*/  PRMT R0, R40, 0x7610, R0 ;  /* 0x0000761028007816 */ /* 0x008fc40000000000 */
        /* <DEDUP_REMOVED lines=21> */
[----:B-1----:R-:W-:Y:S01]  /*14e30*/  PRMT R37, R44, 0x7610, R37 ;  /* 0x000076102c257816 */ /* 0x002fe20000000025 */
[----:B------:R0:W-:Y:S01]  /*14e40*/  STG.E.U16 desc[UR14][R2.64+0x114], R0 ;  /* 0x0001140002007986 */ /* 0x0001e2000c10150e */
[----:B------:R-:W-:-:S02]  /*14e50*/  R2UR UR12, R106 ;  /* 0x000000006a0c72ca */ /* 0x000fc400000e0000 */
[----:B------:R-:W-:Y:S01]  /*14e60*/  R2UR UR13, R107 ;  /* 0x000000006b0d72ca */ /* 0x000fe200000e0000 */
[----:B------:R1:W-:Y:S01]  /*14e70*/  STG.E.U16 desc[UR16][R2.64+0x110], R37 ;  /* 0x0001102502007986 */ /* 0x0003e2000c101510 */
[----:B------:R-:W-:Y:S02]  /*14e80*/  F2FP.BF16.F32.PACK_AB R48, R49, R48 ;  /* 0x000000303130723e */ /* 0x000fe400000010ff */
[----:B------:R-:W-:Y:S02]  /*14e90*/  F2FP.BF16.F32.PACK_AB R62, R63, R62 ;  /* 0x0000003e3f3e723e */ /* 0x000fe400000010ff */
[----:B------:R-:W-:Y:S02]  /*14ea0*/  F2FP.BF16.F32.PACK_AB R60, R61, R60 ;  /* 0x0000003c3d3c723e */ /* 0x000fe400000010ff */
[----:B------:R-:W-:Y:S02]  /*14eb0*/  PRMT R41, R48, 0x7610, R41 ;  /* 0x0000761030297816 */ /* 0x000fe40000000029 */
[----:B------:R-:W-:-:S03]  /*14ec0*/  PRMT R43, R60, 0x7610, R43 ;  /* 0x000076103c2b7816 */ /* 0x000fc6000000002b */
[----:B------:R4:W-:Y:S01]  /*14ed0*/  STG.E.U16 desc[UR12][R2.64+0x118], R41 ;  /* 0x0001182902007986 */ /* 0x0009e2000c10150c */
[----:B---3--:R-:W-:-:S03]  /*14ee0*/  PRMT R39, R50, 0x7610, R39 ;  /* 0x0000761032277816 */ /* 0x008fc60000000027 */
[----:B------:R-:W-:Y:S04]  /*14ef0*/  STG.E.U16 desc[UR12][R2.64+0x130], R43 ;  /* 0x0001302b02007986 */ /* 0x000fe8000c10150c */
[----:B------:R3:W-:Y:S01]  /*14f00*/  STG.E.U16 desc[UR10][R2.64+0x11c], R39 ;  /* 0x00011c2702007986 */ /* 0x0007e2000c10150a */
[----:B0-----:R-:W-:Y:S02]  /*14f10*/  PRMT R0, R54, 0x7610, R0 ;  /* 0x0000761036007816 */ /* 0x001fe40000000000 */
[----:B-1----:R-:W-:-:S03]  /*14f20*/  PRMT R37, R52, 0x7610, R37 ;  /* 0x0000761034257816 */ /* 0x002fc60000000025 */
[----:B------:R0:W-:Y:S04]  /*14f30*/  STG.E.U16 desc[UR6][R2.64+0x124], R0 ;  /* 0x0001240002007986 */ /* 0x0001e8000c101506 */
[----:B------:R1:W-:Y:S01]  /*14f40*/  STG.E.U16 desc[UR8][R2.64+0x120], R37 ;  /* 0x0001202502007986 */ /* 0x0003e2000c101508 */
[----:B----4-:R-:W-:-:S05]  /*14f50*/  PRMT R41, R62, 0x7610, R41 ;  /* 0x000076103e297816 */ /* 0x010fca0000000029 */
[----:B------:R-:W-:Y:S01]  /*14f60*/  STG.E.U16 desc[UR10][R2.64+0x134], R41 ;  /* 0x0001342902007986 */ /* 0x000fe2000c10150a */
[----:B---3--:R-:W-:-:S05]  /*14f70*/  PRMT R39, R64, 0x7610, R39 ;  /* 0x0000761040277816 */ /* 0x008fca0000000027 */
[----:B------:R3:W-:Y:S01]  /*14f80*/  STG.E.U16 desc[UR8][R2.64+0x138], R39 ;  /* 0x0001382702007986 */ /* 0x0007e2000c101508 */
[----:B0-----:R-:W-:Y:S02]  /*14f90*/  PRMT R0, R58, 0x7610, R0 ;  /* 0x000076103a007816 */ /* 0x001fe40000000000 */
[----:B-1----:R-:W-:-:S03]  /*14fa0*/  PRMT R37, R56, 0x7610, R37 ;  /* 0x0000761038257816 */ /* 0x002fc60000000025 */
[----:B------:R0:W-:Y:S04]  /*14fb0*/  STG.E.U16 desc[UR14][R2.64+0x12c], R0 ;  /* 0x00012c0002007986 */ /* 0x0001e8000c10150e */
[----:B------:R1:W-:Y:S01]  /*14fc0*/  STG.E.U16 desc[UR16][R2.64+0x128], R37 ;  /* 0x0001282502007986 */ /* 0x0003e2000c101510 */
[----:B---3--:R-:W-:Y:S02]  /*14fd0*/  SHF.R.U32.HI R39, RZ, 0x10, R38 ;  /* 0x00000010ff277819 */ /* 0x008fe40000011626 */
[----:B------:R-:W-:Y:S01]  /*14fe0*/  SHF.R.U32.HI R38, RZ, 0x10, R40 ;  /* 0x00000010ff267819 */ /* 0x000fe20000011628 */
[----:B------:R-:W-:Y:S02]  /*14ff0*/  IMAD.MOV.U32 R40, RZ, RZ, R66 ;  /* 0x000000ffff287224 */ /* 0x000fe400078e0042 */
[----:B------:R3:W-:Y:S01]  /*15000*/  STG.E.U16 desc[UR14][R2.64+0x106], R39 ;  /* 0x0001062702007986 */ /* 0x0007e2000c10150e */
[----:B0-----:R-:W-:-:S03]  /*15010*/  SHF.R.U32.HI R0, RZ, 0x10, R36 ;  /* 0x00000010ff007819 */ /* 0x001fc60000011624 */
[----:B------:R0:W-:Y:S01]  /*15020*/  STG.E.U16 desc[UR12][R2.64+0x10a], R38 ;  /* 0x00010a2602007986 */ /* 0x0001e2000c10150c */
[----:B------:R-:W-:Y:S02]  /*15030*/  SHF.R.U32.HI R36, RZ, 0x10, R44 ;  /* 0x00000010ff247819 */ /* 0x000fe4000001162c */
[----:B-1----:R-:W-:Y:S01]  /*15040*/  PRMT R37, R66, 0x7610, R37 ;  /* 0x0000761042257816 */ /* 0x002fe20000000025 */
[----:B------:R1:W-:Y:S04]  /*15050*/  STG.E.U16 desc[UR18][R2.64+0x102], R0 ;  /* 0x0001020002007986 */ /* 0x0003e8000c101512 */
[----:B------:R4:W-:Y:S04]  /*15060*/  STG.E.U16 desc[UR6][R2.64+0x13c], R37 ;  /* 0x00013c2502007986 */ /* 0x0009e8000c101506 */
[----:B------:R2:W-:Y:S01]  /*15070*/  STG.E.U16 desc[UR8][R2.64+0x112], R36 ;  /* 0x0001122402007986 */ /* 0x0005e2000c101508 */
[----:B---3--:R-:W-:-:S02]  /*15080*/  SHF.R.U32.HI R39, RZ, 0x10, R48 ;  /* 0x00000010ff277819 */ /* 0x008fc40000011630 */
[----:B0-----:R-:W-:-:S03]  /*15090*/  SHF.R.U32.HI R38, RZ, 0x10, R50 ;  /* 0x00000010ff267819 */ /* 0x001fc60000011632 */
[----:B------:R-:W-:Y:S01]  /*150a0*/  STG.E.U16 desc[UR14][R2.64+0x11a], R39 ;  /* 0x00011a2702007986 */ /* 0x000fe2000c10150e */
[----:B-1----:R-:W-:-:S03]  /*150b0*/  SHF.R.U32.HI R0, RZ, 0x10, R46 ;  /* 0x00000010ff007819 */ /* 0x002fc6000001162e */
[----:B------:R0:W-:Y:S01]  /*150c0*/  STG.E.U16 desc[UR12][R2.64+0x11e], R38 ;  /* 0x00011e2602007986 */ /* 0x0001e2000c10150c */
[----:B----4-:R-:W-:-:S03]  /*150d0*/  SHF.R.U32.HI R37, RZ, 0x10, R42 ;  /* 0x00000010ff257819 */ /* 0x010fc6000001162a */
[----:B------:R1:W-:Y:S01]  /*150e0*/  STG.E.U16 desc[UR6][R2.64+0x116], R0 ;  /* 0x0001160002007986 */ /* 0x0003e2000c101506 */
[----:B--2---:R-:W-:-:S03]  /*150f0*/  SHF.R.U32.HI R36, RZ, 0x10, R54 ;  /* 0x00000010ff247819 */ /* 0x004fc60000011636 */
[----:B------:R2:W-:Y:S04]  /*15100*/  STG.E.U16 desc[UR10][R2.64+0x10e], R37 ;  /* 0x00010e2502007986 */ /* 0x0005e8000c10150a */
[----:B------:R3:W-:Y:S01]  /*15110*/  STG.E.U16 desc[UR8][R2.64+0x126], R36 ;  /* 0x0001262402007986 */ /* 0x0007e2000c101508 */
[----:B0-----:R-:W-:Y:S01]  /*15120*/  IMAD.MOV.U32 R38, RZ, RZ, R60 ;  /* 0x000000ffff267224 */ /* 0x001fe200078e003c */
[----:B-1----:R-:W-:-:S04]  /*15130*/  SHF.R.U32.HI R0, RZ, 0x10, R56 ;  /* 0x00000010ff007819 */ /* 0x002fc80000011638 */
[----:B------:R-:W-:Y:S02]  /*15140*/  SHF.R.U32.HI R38, RZ, 0x10, R38 ;  /* 0x00000010ff267819 */ /* 0x000fe40000011626 */
[----:B--2---:R-:W-:Y:S01]  /*15150*/  SHF.R.U32.HI R37, RZ, 0x10, R52 ;  /* 0x00000010ff257819 */ /* 0x004fe20000011634 */
[----:B------:R0:W-:Y:S01]  /*15160*/  STG.E.U16 desc[UR6][R2.64+0x12a], R0 ;  /* 0x00012a0002007986 */ /* 0x0001e2000c101506 */
[----:B---3--:R-:W-:-:S03]  /*15170*/  IMAD.MOV.U32 R36, RZ, RZ, R64 ;  /* 0x000000ffff247224 */ /* 0x008fc600078e0040 */
[----:B------:R1:W-:Y:S02]  /*15180*/  STG.E.U16 desc[UR10][R2.64+0x122], R37 ;  /* 0x0001222502007986 */ /* 0x0003e4000c10150a */
[----:B------:R-:W-:Y:S02]  /*15190*/  SHF.R.U32.HI R36, RZ, 0x10, R36 ;  /* 0x00000010ff247819 */ /* 0x000fe40000011624 */
[----:B------:R4:W-:Y:S04]  /*151a0*/  STG.E.U16 desc[UR12][R2.64+0x132], R38 ;  /* 0x0001322602007986 */ /* 0x0009e8000c10150c */
[----:B------:R4:W-:Y:S01]  /*151b0*/  STG.E.U16 desc[UR8][R2.64+0x13a], R36 ;  /* 0x00013a2402007986 */ /* 0x0009e2000c101508 */
[----:B0-----:R-:W-:Y:S02]  /*151c0*/  IMAD.MOV.U32 R0, RZ, RZ, R58 ;  /* 0x000000ffff007224 */ /* 0x001fe400078e003a */
[----:B-1----:R-:W-:-:S03]  /*151d0*/  IMAD.MOV.U32 R37, RZ, RZ, R62 ;  /* 0x000000ffff257224 */ /* 0x002fc600078e003e */
[----:B------:R-:W-:Y:S02]  /*151e0*/  SHF.R.U32.HI R39, RZ, 0x10, R0 ;  /* 0x00000010ff277819 */ /* 0x000fe40000011600 */
[----:B------:R-:W-:Y:S02]  /*151f0*/  SHF.R.U32.HI R0, RZ, 0x10, R40 ;  /* 0x00000010ff007819 */ /* 0x000fe40000011628 */
[----:B------:R-:W-:Y:S01]  /*15200*/  SHF.R.U32.HI R37, RZ, 0x10, R37 ;  /* 0x00000010ff257819 */ /* 0x000fe20000011625 */
[----:B------:R4:W-:Y:S04]  /*15210*/  STG.E.U16 desc[UR14][R2.64+0x12e], R39 ;  /* 0x00012e2702007986 */ /* 0x0009e8000c10150e */
[----:B------:R4:W-:Y:S04]  /*15220*/  STG.E.U16 desc[UR10][R2.64+0x136], R37 ;  /* 0x0001362502007986 */ /* 0x0009e8000c10150a */
[----:B------:R4:W-:Y:S02]  /*15230*/  STG.E.U16 desc[UR6][R2.64+0x13e], R0 ;  /* 0x00013e0002007986 */ /* 0x0009e4000c101506 */
.L_x_174:
[----:B------:R-:W-:Y:S05]  /*15240*/  BSYNC.RECONVERGENT B0 ;  /* 0x0000000000007941 */ /* 0x000fea0003800200 */
.L_x_173:
[----:B------:R-:W-:Y:S04]  /*15250*/  BSSY.RECONVERGENT B0, `(.L_x_168) ;  /* 0x0000070000007945 */ /* 0x000fe80003800200 */
[----:B------:R-:W-:Y:S05]  /*15260*/  @P0 BRA `(.L_x_175) ;  /* 0x0000000400b80947 */ /* 0x000fea0003800000 */
[C---:B0-----:R-:W-:Y:S02]  /*15270*/  R2UR UR6, R106.reuse ;  /* 0x000000006a0672ca */ /* 0x041fe400000e0000 */
[----:B------:R-:W-:Y:S02]  /*15280*/  R2UR UR7, R107 ;  /* 0x000000006b0772ca */ /* 0x000fe400000e0000 */
[----:B--2--5:R-:W-:Y:S02]  /*15290*/  F2FP.BF16.F32.PACK_AB R8, R9, R8 ;  /* 0x000000080908723e */ /* 0x024fe400000010ff */
[C---:B------:R-:W-:Y:S02]  /*152a0*/  R2UR UR8, R106.reuse ;  /* 0x000000006a0872ca */ /* 0x040fe400000e0000 */
[----:B------:R-:W-:Y:S02]  /*152b0*/  R2UR UR9, R107 ;  /* 0x000000006b0972ca */ /* 0x000fe400000e0000 */
[----:B------:R-:W-:-:S02]  /*152c0*/  R2UR UR14, R106 ;  /* 0x000000006a0e72ca */ /* 0x000fc400000e0000 */
[----:B------:R-:W-:Y:S02]  /*152d0*/  R2UR UR15, R107 ;  /* 0x000000006b0f72ca */ /* 0x000fe400000e0000 */
[----:B---34-:R-:W-:Y:S02]  /*152e0*/  PRMT R0, R8, 0x7610, R0 ;  /* 0x0000761008007816 */ /* 0x018fe40000000000 */
[----:B------:R-:W-:Y:S02]  /*152f0*/  F2FP.BF16.F32.PACK_AB R7, R7, R6 ;  /* 0x000000060707723e */ /* 0x000fe400000010ff */
[----:B------:R-:W-:Y:S01]  /*15300*/  F2FP.BF16.F32.PACK_AB R14, R15, R14 ;  /* 0x0000000e0f0e723e */ /* 0x000fe200000010ff */
[----:B------:R0:W-:Y:S01]  /*15310*/  STG.E.U16 desc[UR6][R2.64+0x188], R0 ;  /* 0x0001880002007986 */ /* 0x0001e2000c101506 */
[----:B------:R-:W-:Y:S02]  /*15320*/  F2FP.BF16.F32.PACK_AB R11, R11, R10 ;  /* 0x0000000a0b0b723e */ /* 0x000fe400000010ff */
[----:B------:R-:W-:-:S02]  /*15330*/  R2UR UR16, R106 ;  /* 0x000000006a1072ca */ /* 0x000fc400000e0000 */
[----:B------:R-:W-:Y:S02]  /*15340*/  R2UR UR17, R107 ;  /* 0x000000006b1172ca */ /* 0x000fe400000e0000 */
[----:B------:R-:W-:Y:S02]  /*15350*/  F2FP.BF16.F32.PACK_AB R10, R5, R4 ;  /* 0x00000004050a723e */ /* 0x000fe400000010ff */
[----:B------:R-:W-:Y:S02]  /*15360*/  PRMT R4, R7, 0x7610, R4 ;  /* 0x0000761007047816 */ /* 0x000fe40000000004 */
[----:B------:R-:W-:Y:S02]  /*15370*/  R2UR UR10, R106 ;  /* 0x000000006a0a72ca */ /* 0x000fe400000e0000 */
[----:B------:R-:W-:Y:S01]  /*15380*/  R2UR UR11, R107 ;  /* 0x000000006b0b72ca */ /* 0x000fe200000e0000 */
[----:B------:R2:W-:Y:S01]  /*15390*/  STG.E.U16 desc[UR8][R2.64+0x184], R4 ;  /* 0x0001840402007986 */ /* 0x0005e2000c101508 */
[----:B------:R-:W-:-:S02]  /*153a0*/  F2FP.BF16.F32.PACK_AB R12, R13, R12 ;  /* 0x0000000c0d0c723e */ /* 0x000fc400000010ff */
[----:B------:R-:W-:Y:S02]  /*153b0*/  F2FP.BF16.F32.PACK_AB R22, R23, R22 ;  /* 0x000000161716723e */ /* 0x000fe400000010ff */
[----:B------:R-:W-:Y:S02]  /*153c0*/  R2UR UR18, R106 ;  /* 0x000000006a1272ca */ /* 0x000fe400000e0000 */
[----:B------:R-:W-:Y:S02]  /*153d0*/  R2UR UR19, R107 ;  /* 0x000000006b1372ca */ /* 0x000fe400000e0000 */
[----:B------:R-:W-:Y:S02]  /*153e0*/  F2FP.BF16.F32.PACK_AB R20, R21, R20 ;  /* 0x000000141514723e */ /* 0x000fe400000010ff */
[----:B------:R-:W-:Y:S02]  /*153f0*/  F2FP.BF16.F32.PACK_AB R26, R27, R26 ;  /* 0x0000001a1b1a723e */ /* 0x000fe400000010ff */
[----:B0-----:R-:W-:-:S02]  /*15400*/  PRMT R0, R14, 0x7610, R0 ;  /* 0x000076100e007816 */ /* 0x001fc40000000000 */
[----:B------:R-:W-:Y:S02]  /*15410*/  PRMT R5, R10, 0x7610, R5 ;  /* 0x000076100a057816 */ /* 0x000fe40000000005 */
[----:B------:R-:W-:Y:S01]  /*15420*/  F2FP.BF16.F32.PACK_AB R24, R25, R24 ;  /* 0x000000181918723e */ /* 0x000fe200000010ff */
[----:B------:R0:W-:Y:S01]  /*15430*/  STG.E.U16 desc[UR14][R2.64+0x194], R0 ;  /* 0x0001940002007986 */ /* 0x0001e2000c10150e */
[----:B------:R-:W-:Y:S02]  /*15440*/  R2UR UR12, R106 ;  /* 0x000000006a0c72ca */ /* 0x000fe400000e0000 */
[----:B------:R-:W-:Y:S01]  /*15450*/  R2UR UR13, R107 ;  /* 0x000000006b0d72ca */ /* 0x000fe200000e0000 */
[----:B------:R3:W-:Y:S01]  /*15460*/  STG.E.U16 desc[UR10][R2.64+0x180], R5 ;  /* 0x0001800502007986 */ /* 0x0007e2000c10150a */
[----:B------:R-:W-:Y:S02]  /*15470*/  F2FP.BF16.F32.PACK_AB R18, R19, R18 ;  /* 0x000000121312723e */ /* 0x000fe400000010ff */
[----:B------:R-:W-:-:S02]  /*15480*/  F2FP.BF16.F32.PACK_AB R16, R17, R16 ;  /* 0x000000101110723e */ /* 0x000fc400000010ff */
[----:B--2---:R-:W-:Y:S02]  /*15490*/  PRMT R4, R12, 0x7610, R4 ;  /* 0x000076100c047816 */ /* 0x004fe40000000004 */
[----:B------:R-:W-:Y:S02]  /*154a0*/  F2FP.BF16.F32.PACK_AB R34, R35, R34 ;  /* 0x000000222322723e */ /* 0x000fe400000010ff */
[----:B------:R-:W-:Y:S01]  /*154b0*/  F2FP.BF16.F32.PACK_AB R28, R29, R28 ;  /* 0x0000001c1d1c723e */ /* 0x000fe200000010ff */
[----:B------:R2:W-:Y:S01]  /*154c0*/  STG.E.U16 desc[UR16][R2.64+0x190], R4 ;  /* 0x0001900402007986 */ /* 0x0005e2000c101510 */
[----:B------:R-:W-:Y:S02]  /*154d0*/  F2FP.BF16.F32.PACK_AB R32, R33, R32 ;  /* 0x000000202120723e */ /* 0x000fe400000010ff */
[----:B------:R-:W-:Y:S02]  /*154e0*/  PRMT R6, R16, 0x7610, R6 ;  /* 0x0000761010067816 */ /* 0x000fe40000000006 */
[----:B------:R-:W-:-:S02]  /*154f0*/  F2FP.BF16.F32.PACK_AB R30, R31, R30 ;  /* 0x0000001e1f1e723e */ /* 0x000fc400000010ff */
[----:B------:R-:W-:Y:S01]  /*15500*/  PRMT R9, R28, 0x7610, R9 ;  /* 0x000076101c097816 */ /* 0x000fe20000000009 */
[----:B------:R4:W-:Y:S04]  /*15510*/  STG.E.U16 desc[UR12][R2.64+0x198], R6 ;  /* 0x0001980602007986 */ /* 0x0009e8000c10150c */
[----:B------:R1:W-:Y:S01]  /*15520*/  STG.E.U16 desc[UR12][R2.64+0x1b0], R9 ;  /* 0x0001b00902007986 */ /* 0x0003e2000c10150c */
[----:B0-----:R-:W-:Y:S02]  /*15530*/  PRMT R0, R22, 0x7610, R0 ;  /* 0x0000761016007816 */ /* 0x001fe40000000000 */
[----:B---3--:R-:W-:-:S03]  /*15540*/  PRMT R5, R11, 0x7610, R5 ;  /* 0x000076100b057816 */ /* 0x008fc60000000005 */
[----:B------:R0:W-:Y:S04]  /*15550*/  STG.E.U16 desc[UR6][R2.64+0x1a4], R0 ;  /* 0x0001a40002007986 */ /* 0x0001e8000c101506 */
[----:B------:R3:W-:Y:S01]  /*15560*/  STG.E.U16 desc[UR18][R2.64+0x18c], R5 ;  /* 0x00018c0502007986 */ /* 0x0007e2000c101512 */
[----:B--2---:R-:W-:-:S05]  /*15570*/  PRMT R4, R20, 0x7610, R4 ;  /* 0x0000761014047816 */ /* 0x004fca0000000004 */
[----:B------:R2:W-:Y:S01]  /*15580*/  STG.E.U16 desc[UR8][R2.64+0x1a0], R4 ;  /* 0x0001a00402007986 */ /* 0x0005e2000c101508 */
[----:B----4-:R-:W-:Y:S01]  /*15590*/  PRMT R6, R30, 0x7610, R6 ;  /* 0x000076101e067816 */ /* 0x010fe20000000006 */
[----:B-1----:R-:W-:-:S04]  /*155a0*/  IMAD.MOV.U32 R9, RZ, RZ, R14 ;  /* 0x000000ffff097224 */ /* 0x002fc800078e000e */
[----:B------:R-:W-:Y:S01]  /*155b0*/  STG.E.U16 desc[UR10][R2.64+0x1b4], R6 ;  /* 0x0001b40602007986 */ /* 0x000fe2000c10150a */
[----:B0-----:R-:W-:Y:S02]  /*155c0*/  PRMT R0, R26, 0x7610, R0 ;  /* 0x000076101a007816 */ /* 0x001fe40000000000 */
[----:B---3--:R-:W-:-:S03]  /*155d0*/  PRMT R5, R18, 0x7610, R5 ;  /* 0x0000761012057816 */ /* 0x008fc60000000005 */
[----:B------:R0:W-:Y:S04]  /*155e0*/  STG.E.U16 desc[UR14][R2.64+0x1ac], R0 ;  /* 0x0001ac0002007986 */ /* 0x0001e8000c10150e */
[----:B------:R1:W-:Y:S01]  /*155f0*/  STG.E.U16 desc[UR10][R2.64+0x19c], R5 ;  /* 0x00019c0502007986 */ /* 0x0003e2000c10150a */
[----:B--2---:R-:W-:-:S05]  /*15600*/  PRMT R4, R24, 0x7610, R4 ;  /* 0x0000761018047816 */ /* 0x004fca0000000004 */
[----:B------:R2:W-:Y:S01]  /*15610*/  STG.E.U16 desc[UR16][R2.64+0x1a8], R4 ;  /* 0x0001a80402007986 */ /* 0x0005e2000c101510 */
[----:B0-----:R-:W-:Y:S01]  /*15620*/  IMAD.MOV.U32 R0, RZ, RZ, R10 ;  /* 0x000000ffff007224 */ /* 0x001fe200078e000a */
[----:B-1----:R-:W-:-:S04]  /*15630*/  PRMT R5, R32, 0x7610, R5 ;  /* 0x0000761020057816 */ /* 0x002fc80000000005 */
[----:B------:R-:W-:Y:S01]  /*15640*/  SHF.R.U32.HI R0, RZ, 0x10, R0 ;  /* 0x00000010ff007819 */ /* 0x000fe20000011600 */
[----:B------:R0:W-:Y:S04]  /*15650*/  STG.E.U16 desc[UR8][R2.64+0x1b8], R5 ;  /* 0x0001b80502007986 */ /* 0x0001e8000c101508 */
[----:B------:R1:W-:Y:S01]  /*15660*/  STG.E.U16 desc[UR18][R2.64+0x182], R0 ;  /* 0x0001820002007986 */ /* 0x0003e2000c101512 */
[----:B--2---:R-:W-:-:S05]  /*15670*/  PRMT R4, R34, 0x7610, R4 ;  /* 0x0000761022047816 */ /* 0x004fca0000000004 */
[----:B------:R2:W-:Y:S01]  /*15680*/  STG.E.U16 desc[UR6][R2.64+0x1bc], R4 ;  /* 0x0001bc0402007986 */ /* 0x0005e2000c101506 */
[----:B0-----:R-:W-:Y:S02]  /*15690*/  IMAD.MOV.U32 R5, RZ, RZ, R11 ;  /* 0x000000ffff057224 */ /* 0x001fe400078e000b */
[----:B-1----:R-:W-:-:S03]  /*156a0*/  IMAD.MOV.U32 R0, RZ, RZ, R7 ;  /* 0x000000ffff007224 */ /* 0x002fc600078e0007 */
[----:B------:R-:W-:Y:S01]  /*156b0*/  SHF.R.U32.HI R5, RZ, 0x10, R5 ;  /* 0x00000010ff057819 */ /* 0x000fe20000011605 */
[----:B------:R-:W-:Y:S02]  /*156c0*/  IMAD.MOV.U32 R7, RZ, RZ, R12 ;  /* 0x000000ffff077224 */ /* 0x000fe400078e000c */
[----:B--2---:R-:W-:Y:S01]  /*156d0*/  IMAD.MOV.U32 R4, RZ, RZ, R8 ;  /* 0x000000ffff047224 */ /* 0x004fe200078e0008 */
[----:B------:R-:W-:Y:S01]  /*156e0*/  SHF.R.U32.HI R8, RZ, 0x10, R0 ;  /* 0x00000010ff087819 */ /* 0x000fe20000011600 */
[----:B------:R0:W-:Y:S01]  /*156f0*/  STG.E.U16 desc[UR10][R2.64+0x18e], R5 ;  /* 0x00018e0502007986 */ /* 0x0001e2000c10150a */
[----:B------:R-:W-:Y:S01]  /*15700*/  SHF.R.U32.HI R0, RZ, 0x10, R9 ;  /* 0x00000010ff007819 */ /* 0x000fe20000011609 */
[----:B------:R-:W-:Y:S01]  /*15710*/  IMAD.MOV.U32 R9, RZ, RZ, R24 ;  /* 0x000000ffff097224 */ /* 0x000fe200078e0018 */
[----:B------:R-:W-:Y:S01]  /*15720*/  SHF.R.U32.HI R6, RZ, 0x10, R4 ;  /* 0x00000010ff067819 */ /* 0x000fe20000011604 */
[----:B------:R-:W-:Y:S01]  /*15730*/  STG.E.U16 desc[UR14][R2.64+0x186], R8 ;  /* 0x0001860802007986 */ /* 0x000fe2000c10150e */
[----:B------:R-:W-:Y:S01]  /*15740*/  SHF.R.U32.HI R4, RZ, 0x10, R7 ;  /* 0x00000010ff047819 */ /* 0x000fe20000011607 */
[----:B------:R-:W-:-:S02]  /*15750*/  IMAD.MOV.U32 R7, RZ, RZ, R22 ;  /* 0x000000ffff077224 */ /* 0x000fc400078e0016 */
[----:B------:R1:W-:Y:S04]  /*15760*/  STG.E.U16 desc[UR6][R2.64+0x196], R0 ;  /* 0x0001960002007986 */ /* 0x0003e8000c101506 */
[----:B------:R2:W-:Y:S04]  /*15770*/  STG.E.U16 desc[UR8][R2.64+0x192], R4 ;  /* 0x0001920402007986 */ /* 0x0005e8000c101508 */
[----:B------:R3:W-:Y:S01]  /*15780*/  STG.E.U16 desc[UR12][R2.64+0x18a], R6 ;  /* 0x00018a0602007986 */ /* 0x0007e2000c10150c */
[----:B0-----:R-:W-:-:S05]  /*15790*/  IMAD.MOV.U32 R5, RZ, RZ, R20 ;  /* 0x000000ffff057224 */ /* 0x001fca00078e0014 */
[----:B------:R-:W-:Y:S01]  /*157a0*/  SHF.R.U32.HI R5, RZ, 0x10, R5 ;  /* 0x00000010ff057819 */ /* 0x000fe20000011605 */
[----:B-1----:R-:W-:-:S04]  /*157b0*/  IMAD.MOV.U32 R0, RZ, RZ, R16 ;  /* 0x000000ffff007224 */ /* 0x002fc800078e0010 */
[----:B------:R0:W-:Y:S01]  /*157c0*/  STG.E.U16 desc[UR10][R2.64+0x1a2], R5 ;  /* 0x0001a20502007986 */ /* 0x0001e2000c10150a */
[----:B--2---:R-:W-:Y:S01]  /*157d0*/  IMAD.MOV.U32 R4, RZ, RZ, R18 ;  /* 0x000000ffff047224 */ /* 0x004fe200078e0012 */
[----:B------:R-:W-:Y:S02]  /*157e0*/  SHF.R.U32.HI R8, RZ, 0x10, R0 ;  /* 0x00000010ff087819 */ /* 0x000fe40000011600 */
[----:B------:R-:W-:Y:S01]  /*157f0*/  SHF.R.U32.HI R0, RZ, 0x10, R9 ;  /* 0x00000010ff007819 */ /* 0x000fe20000011609 */
[----:B------:R-:W-:Y:S01]  /*15800*/  IMAD.MOV.U32 R9, RZ, RZ, R34 ;  /* 0x000000ffff097224 */ /* 0x000fe200078e0022 */
[----:B---3--:R-:W-:Y:S01]  /*15810*/  SHF.R.U32.HI R6, RZ, 0x10, R4 ;  /* 0x00000010ff067819 */ /* 0x008fe20000011604 */
[----:B------:R-:W-:Y:S01]  /*15820*/  STG.E.U16 desc[UR14][R2.64+0x19a], R8 ;  /* 0x00019a0802007986 */ /* 0x000fe2000c10150e */
[----:B------:R-:W-:Y:S01]  /*15830*/  SHF.R.U32.HI R4, RZ, 0x10, R7 ;  /* 0x00000010ff047819 */ /* 0x000fe20000011607 */
[----:B------:R-:W-:Y:S02]  /*15840*/  IMAD.MOV.U32 R7, RZ, RZ, R32 ;  /* 0x000000ffff077224 */ /* 0x000fe400078e0020 */
[----:B------:R1:W-:Y:S04]  /*15850*/  STG.E.U16 desc[UR6][R2.64+0x1aa], R0 ;  /* 0x0001aa0002007986 */ /* 0x0003e8000c101506 */
[----:B------:R2:W-:Y:S04]  /*15860*/  STG.E.U16 desc[UR8][R2.64+0x1a6], R4 ;  /* 0x0001a60402007986 */ /* 0x0005e8000c101508 */
[----:B------:R3:W-:Y:S01]  /*15870*/  STG.E.U16 desc[UR12][R2.64+0x19e], R6 ;  /* 0x00019e0602007986 */ /* 0x0007e2000c10150c */
[----:B0-----:R-:W-:-:S05]  /*15880*/  IMAD.MOV.U32 R5, RZ, RZ, R30 ;  /* 0x000000ffff057224 */ /* 0x001fca00078e001e */
[----:B------:R-:W-:-:S05]  /*15890*/  SHF.R.U32.HI R5, RZ, 0x10, R5 ;  /* 0x00000010ff057819 */ /* 0x000fca0000011605 */
[----:B------:R0:W-:Y:S01]  /*158a0*/  STG.E.U16 desc[UR10][R2.64+0x1b6], R5 ;  /* 0x0001b60502007986 */ /* 0x0001e2000c10150a */
[----:B-1----:R-:W-:Y:S02]  /*158b0*/  IMAD.MOV.U32 R0, RZ, RZ, R26 ;  /* 0x000000ffff007224 */ /* 0x002fe400078e001a */
[----:B--2---:R-:W-:-:S03]  /*158c0*/  IMAD.MOV.U32 R4, RZ, RZ, R28 ;  /* 0x000000ffff047224 */ /* 0x004fc600078e001c */
[----:B------:R-:W-:Y:S02]  /*158d0*/  SHF.R.U32.HI R8, RZ, 0x10, R0 ;  /* 0x00000010ff087819 */ /* 0x000fe40000011600 */
[----:B------:R-:W-:Y:S02]  /*158e0*/  SHF.R.U32.HI R0, RZ, 0x10, R9 ;  /* 0x00000010ff007819 */ /* 0x000fe40000011609 */
[----:B---3--:R-:W-:Y:S01]  /*158f0*/  SHF.R.U32.HI R6, RZ, 0x10, R4 ;  /* 0x00000010ff067819 */ /* 0x008fe20000011604 */
[----:B------:R0:W-:Y:S01]  /*15900*/  STG.E.U16 desc[UR14][R2.64+0x1ae], R8 ;  /* 0x0001ae0802007986 */ /* 0x0001e2000c10150e */
[----:B------:R-:W-:-:S03]  /*15910*/  SHF.R.U32.HI R4, RZ, 0x10, R7 ;  /* 0x00000010ff047819 */ /* 0x000fc60000011607 */
[----:B------:R0:W-:Y:S04]  /*15920*/  STG.E.U16 desc[UR12][R2.64+0x1b2], R6 ;  /* 0x0001b20602007986 */ /* 0x0001e8000c10150c */
[----:B------:R0:W-:Y:S04]  /*15930*/  STG.E.U16 desc[UR8][R2.64+0x1ba], R4 ;  /* 0x0001ba0402007986 */ /* 0x0001e8000c101508 */
[----:B------:R0:W-:Y:S02]  /*15940*/  STG.E.U16 desc[UR6][R2.64+0x1be], R0 ;  /* 0x0001be0002007986 */ /* 0x0001e4000c101506 */
.L_x_175:
[----:B------:R-:W-:Y:S05]  /*15950*/  BSYNC.RECONVERGENT B0 ;  /* 0x0000000000007941 */ /* 0x000fea0003800200 */
.L_x_168:
[----:B0--34-:R-:W0:Y:S01]  /*15960*/  S2R R0, SR_CgaCtaId ;  /* 0x0000000000007919 */ /* 0x019e220000008800 */
[----:B------:R-:W-:Y:S01]  /*15970*/  MOV R118, 0x400 ;  /* 0x0000040000767802 */ /* 0x000fe20000000f00 */
[----:B------:R-:W-:-:S03]  /*15980*/  NOP ;  /* 0x0000000000007918 */ /* 0x000fc60000000000 */
[----:B0-----:R-:W-:Y:S01]  /*15990*/  LEA R118, R0, R118, 0x18 ;  /* 0x0000007600767211 */ /* 0x001fe200078ec0ff */
[----:B------:R0:W-:Y:S04]  /*159a0*/  STL [R1+0xa0], R0 ;  /* 0x0000a00001007387 */ /* 0x0001e80000100800 */
[----:B0-----:R-:W-:-:S05]  /*159b0*/  VIADD R0, R118, 0xd0 ;  /* 0x000000d076007836 */ /* 0x001fca0000000000 */
[----:B------:R-:W-:-:S04]  /*159c0*/  PRMT R0, R123, 0x654, R0 ;  /* 0x000006547b007816 */ /* 0x000fc80000000000 */
[----:B------:R0:W-:Y:S01]  /*159d0*/  SYNCS.ARRIVE.TRANS64.RED.ART0 RZ, [R0+URZ], R125 ;  /* 0x0000007d00ff79a7 */ /* 0x0001e200085004ff */
[----:B------:R-:W3:Y:S02]  /*159e0*/  SYNCS.PHASECHK.TRANS64.TRYWAIT P0, [R118+URZ+0xc8], RZ ;  /* 0x0000c8ff760075a7 */ /* 0x000ee400080011ff */
[----:B0--3--:R-:W-:Y:S05]  /*159f0*/  @!P0 BRA `(.L_x_176) ;  /* 0x0000005800908947 */ /* 0x009fea0003800000 */
.L_x_359:
[----:B------:R-:W-:Y:S05]  /*15a00*/  @P4 BRA `(.L_x_177) ;  /* 0x0000002800204947 */ /* 0x000fea0003800000 */
[----:B--2--5:R-:W2:Y:S01]  /*15a10*/  S2R R6, SR_TID.X ;  /* 0x0000000000067919 */ /* 0x024ea20000002100 */
[----:B------:R-:W3:Y:S01]  /*15a20*/  LDC R3, c[0x0][0x824] ;  /* 0x00020900ff037b82 */ /* 0x000ee20000000800 */
[----:B------:R-:W-:Y:S01]  /*15a30*/  BSSY.RECONVERGENT B0, `(.L_x_178) ;  /* 0x00000e0000007945 */ /* 0x000fe20003800200 */
[----:B------:R-:W3:Y:S01]  /*15a40*/  S2R R8, SR_CTAID.Z ;  /* 0x0000000000087919 */ /* 0x000ee20000002700 */
[----:B------:R-:W4:Y:S05]  /*15a50*/  S2R R9, SR_CTAID.X ;  /* 0x0000000000097919 */ /* 0x000f2a0000002500 */
[----:B------:R-:W0:Y:S08]  /*15a60*/  LDC.64 R4, c[0x0][0x810] ;  /* 0x00020400ff047b82 */ /* 0x000e300000000a00 */
[----:B------:R-:W1:Y:S08]  /*15a70*/  LDC R11, c[0x0][0x890] ;  /* 0x00022400ff0b7b82 */ /* 0x000e700000000800 */
[----:B------:R-:W0:Y:S01]  /*15a80*/  LDC R10, c[0x0][0x88c] ;  /* 0x00022300ff0a7b82 */ /* 0x000e220000000800 */
[----:B--2---:R-:W-:-:S07]  /*15a90*/  SHF.R.U32.HI R2, RZ, 0x3, R6 ;  /* 0x00000003ff027819 */ /* 0x004fce0000011606 */
[----:B------:R-:W2:Y:S01]  /*15aa0*/  LDC R119, c[0x0][0x860] ;  /* 0x00021800ff777b82 */ /* 0x000ea20000000800 */
[----:B------:R-:W-:Y:S01]  /*15ab0*/  SHF.R.U32.HI R7, RZ, 0x2, R6 ;  /* 0x00000002ff077819 */ /* 0x000fe20000011606 */
[----:B---3--:R-:W-:Y:S01]  /*15ac0*/  IMAD R3, R8, R3, R120 ;  /* 0x0000000308037224 */ /* 0x008fe200078e0278 */
[----:B------:R-:W-:Y:S01]  /*15ad0*/  LOP3.LUT R8, R2, 0x10, RZ, 0xc0, !PT ;  /* 0x0000001002087812 */ /* 0x000fe200078ec0ff */
[C---:B------:R-:W-:Y:S01]  /*15ae0*/  IMAD R0, R6.reuse, 0x10000, R2 ;  /* 0x0001000006007824 */ /* 0x040fe200078e0202 */
[C---:B------:R-:W-:Y:S01]  /*15af0*/  LOP3.LUT R100, R6.reuse, 0x7f, RZ, 0xc0, !PT ;  /* 0x0000007f06647812 */ /* 0x040fe200078ec0ff */
[----:B------:R-:W-:Y:S01]  /*15b00*/  IMAD R2, R6, 0x400, R7 ;  /* 0x0000040006027824 */ /* 0x000fe200078e0207 */
[----:B------:R-:W-:Y:S01]  /*15b10*/  LOP3.LUT R124, R7, 0x20, RZ, 0xc0, !PT ;  /* 0x00000020077c7812 */ /* 0x000fe200078ec0ff */
[C---:B----4-:R-:W-:Y:S01]  /*15b20*/  IMAD R3, R9.reuse, 0x20000, R3 ;  /* 0x0002000009037824 */ /* 0x050fe200078e0203 */
[----:B------:R-:W-:Y:S01]  /*15b30*/  LOP3.LUT R0, R0, 0x600010, RZ, 0xc0, !PT ;  /* 0x0060001000007812 */ /* 0x000fe200078ec0ff */
[----:B------:R-:W-:Y:S01]  /*15b40*/  IMAD R100, R9, 0x80, R100 ;  /* 0x0000008009647824 */ /* 0x000fe200078e0264 */
[----:B------:R-:W-:-:S02]  /*15b50*/  LOP3.LUT R2, R2, 0x1fc20, RZ, 0xc0, !PT ;  /* 0x0001fc2002027812 */ /* 0x000fc400078ec0ff */
[----:B------:R-:W-:Y:S02]  /*15b60*/  IADD3 R0, PT, PT, R0, UR5, R8 ;  /* 0x0000000500007c10 */ /* 0x000fe4000fffe008 */
[----:B------:R-:W-:Y:S02]  /*15b70*/  IADD3 R2, P0, PT, R2, R3, RZ ;  /* 0x0000000302027210 */ /* 0x000fe40007f1e0ff */
[C---:B------:R-:W-:Y:S02]  /*15b80*/  R2UR UR9, R0.reuse ;  /* 0x00000000000972ca */ /* 0x040fe400000e0000 */
[C---:B------:R-:W-:Y:S02]  /*15b90*/  R2UR UR8, R0.reuse ;  /* 0x00000000000872ca */ /* 0x040fe400000e0000 */
[C---:B------:R-:W-:Y:S02]  /*15ba0*/  R2UR UR7, R0.reuse ;  /* 0x00000000000772ca */ /* 0x040fe400000e0000 */
[----:B------:R-:W-:-:S02]  /*15bb0*/  R2UR UR6, R0 ;  /* 0x00000000000672ca */ /* 0x000fc400000e0000 */
[----:B------:R-:W-:Y:S02]  /*15bc0*/  LEA.HI.X.SX32 R0, R3, RZ, 0x1, P0 ;  /* 0x000000ff03007211 */ /* 0x000fe400000f0eff */
[----:B0-----:R-:W-:Y:S02]  /*15bd0*/  IADD3 R2, P2, P1, R2, R4, R2 ;  /* 0x0000000402027210 */ /* 0x001fe4000795e002 */
[----:B-1----:R-:W-:Y:S02]  /*15be0*/  ISETP.GE.AND P0, PT, R124, R11, PT ;  /* 0x0000000b7c00720c */ /* 0x002fe40003f06270 */
[----:B------:R-:W-:Y:S02]  /*15bf0*/  IADD3.X R3, PT, PT, R0, R5, R0, P2, P1 ;  /* 0x0000000500037210 */ /* 0x000fe400017e2400 */
[----:B------:R-:W-:Y:S02]  /*15c00*/  ISETP.GE.OR P0, PT, R100, R10, P0 ;  /* 0x0000000a6400720c */ /* 0x000fe40000706670 */
[----:B------:R-:W0:Y:S01]  /*15c10*/  LDTM.x32 R4, tmem[UR9] ;  /* 0x00000009000479ee */ /* 0x000e2200082c0000 */
[----:B------:R-:W1:Y:S01]  /*15c20*/  LDTM.x32 R68, tmem[UR8+0x40] ;  /* 0x00004008004479ee */ /* 0x000e6200082c0000 */
[----:B------:R-:W3:Y:S01]  /*15c30*/  LDTM.x32 R36, tmem[UR7+0x80] ;  /* 0x00008007002479ee */ /* 0x000ee200082c0000 */
[----:B0-----:R-:W-:Y:S01]  /*15c40*/  STL.64 [R1+0x8], R6 ;  /* 0x0000080601007387 */ /* 0x001fe20000100a00 */
[----:B------:R-:W-:Y:S01]  /*15c50*/  IMAD.MOV.U32 R104, RZ, RZ, R4 ;  /* 0x000000ffff687224 */ /* 0x000fe200078e0004 */
[----:B------:R-:W-:Y:S01]  /*15c60*/  MOV R116, R5 ;  /* 0x0000000500747202 */ /* 0x000fe20000000f00 */
[----:B------:R-:W-:Y:S01]  /*15c70*/  IMAD.MOV.U32 R0, RZ, RZ, R10 ;  /* 0x000000ffff007224 */ /* 0x000fe200078e000a */
[----:B------:R-:W-:Y:S01]  /*15c80*/  STL.64 [R1+0x20], R12 ;  /* 0x0000200c01007387 */ /* 0x000fe20000100a00 */
        /* <DEDUP_REMOVED lines=12> */
[----:B------:R-:W-:-:S02]  /*15d50*/  IMAD.MOV.U32 R110, RZ, RZ, R25 ;  /* 0x000000ffff6e7224 */ /* 0x000fc400078e0019 */
[----:B------:R-:W-:Y:S01]  /*15d60*/  IMAD.MOV.U32 R108, RZ, RZ, R29 ;  /* 0x000000ffff6c7224 */ /* 0x000fe200078e001d */
[----:B------:R-:W-:Y:S01]  /*15d70*/  STL.64 [R1+0x48], R22 ;  /* 0x0000481601007387 */ /* 0x000fe20000100a00 */
[----:B------:R-:W-:Y:S02]  /*15d80*/  IMAD.MOV.U32 R107, RZ, RZ, R33 ;  /* 0x000000ffff6b7224 */ /* 0x000fe400078e0021 */
[----:B------:R-:W-:Y:S01]  /*15d90*/  IMAD.MOV.U32 R106, RZ, RZ, R35 ;  /* 0x000000ffff6a7224 */ /* 0x000fe200078e0023 */
[----:B------:R-:W-:Y:S01]  /*15da0*/  STL.64 [R1+0x50], R24 ;  /* 0x0000501801007387 */ /* 0x000fe20000100a00 */
[----:B------:R-:W-:Y:S02]  /*15db0*/  IMAD.MOV.U32 R105, RZ, RZ, R31 ;  /* 0x000000ffff697224 */ /* 0x000fe400078e001f */
[----:B------:R-:W-:Y:S01]  /*15dc0*/  IMAD.MOV.U32 R121, RZ, RZ, R9 ;  /* 0x000000ffff797224 */ /* 0x000fe200078e0009 */
[----:B------:R-:W-:Y:S01]  /*15dd0*/  STL.64 [R1+0x58], R26 ;  /* 0x0000581a01007387 */ /* 0x000fe20000100a00 */
[----:B------:R-:W-:-:S03]  /*15de0*/  IMAD.MOV.U32 R120, RZ, RZ, R6 ;  /* 0x000000ffff787224 */ /* 0x000fc600078e0006 */
[----:B------:R-:W-:Y:S04]  /*15df0*/  STL.64 [R1+0x60], R28 ;  /* 0x0000601c01007387 */ /* 0x000fe80000100a00 */
[----:B------:R-:W-:Y:S04]  /*15e00*/  STL.64 [R1+0x68], R30 ;  /* 0x0000681e01007387 */ /* 0x000fe80000100a00 */
[----:B------:R-:W-:Y:S04]  /*15e10*/  STL.64 [R1+0x70], R32 ;  /* 0x0000702001007387 */ /* 0x000fe80000100a00 */
[----:B------:R0:W-:Y:S02]  /*15e20*/  STL.64 [R1+0x78], R34 ;  /* 0x0000782201007387 */ /* 0x0001e40000100a00 */
[----:B0-----:R-:W0:Y:S01]  /*15e30*/  LDTM.x32 R4, tmem[UR6+0xc0] ;  /* 0x0000c006000479ee */ /* 0x001e2200082c0000 */
[----:B-123--:R-:W-:Y:S05]  /*15e40*/  @P0 BRA `(.L_x_179) ;  /* 0x0000000800780947 */ /* 0x00efea0003800000 */
[-C--:B------:R-:W-:Y:S01]  /*15e50*/  FMUL R0, R0, R119.reuse ;  /* 0x0000007700007220 */ /* 0x080fe20000400000 */
[-C--:B------:R-:W-:Y:S01]  /*15e60*/  FMUL R117, R117, R119.reuse ;  /* 0x0000007775757220 */ /* 0x080fe20000400000 */
[-C--:B------:R-:W-:Y:S01]  /*15e70*/  FMUL R104, R104, R119.reuse ;  /* 0x0000007768687220 */ /* 0x080fe20000400000 */
[-C--:B------:R-:W-:Y:S01]  /*15e80*/  FMUL R116, R116, R119.reuse ;  /* 0x0000007774747220 */ /* 0x080fe20000400000 */
[-C--:B------:R-:W-:Y:S01]  /*15e90*/  FMUL R103, R103, R119.reuse ;  /* 0x0000007767677220 */ /* 0x080fe20000400000 */
[----:B------:R-:W-:Y:S01]  /*15ea0*/  FMUL R115, R115, R119 ;  /* 0x0000007773737220 */ /* 0x000fe20000400000 */
[----:B0-----:R0:W-:Y:S01]  /*15eb0*/  STL.64 [R1+0x118], R4 ;  /* 0x0001180401007387 */ /* 0x0011e20000100a00 */
[----:B------:R-:W-:Y:S02]  /*15ec0*/  F2FP.BF16.F32.PACK_AB R117, R117, R0 ;  /* 0x000000007575723e */ /* 0x000fe400000010ff */
[----:B------:R-:W-:Y:S02]  /*15ed0*/  F2FP.BF16.F32.PACK_AB R116, R116, R104 ;  /* 0x000000687474723e */ /* 0x000fe400000010ff */
[----:B------:R-:W-:Y:S01]  /*15ee0*/  F2FP.BF16.F32.PACK_AB R115, R115, R103 ;  /* 0x000000677373723e */ /* 0x000fe200000010ff */
[----:B0-----:R-:W2:Y:S04]  /*15ef0*/  LDL.LU R4, [R1+0x70] ;  /* 0x0000700001047983 */ /* 0x001ea80000300800 */
[----:B------:R-:W3:Y:S04]  /*15f00*/  LDL.LU R5, [R1+0x78] ;  /* 0x0000780001057983 */ /* 0x000ee80000300800 */
[----:B------:R-:W4:Y:S04]  /*15f10*/  LDL.LU R0, [R1+0x40] ;  /* 0x0000400001007983 */ /* 0x000f280000300800 */
[----:B------:R-:W2:Y:S04]  /*15f20*/  LDL.LU R104, [R1+0x30] ;  /* 0x0000300001687983 */ /* 0x000ea80000300800 */
[----:B------:R-:W3:Y:S01]  /*15f30*/  LDL.LU R103, [R1+0x38] ;  /* 0x0000380001677983 */ /* 0x000ee20000300800 */
[-C--:B------:R-:W-:Y:S01]  /*15f40*/  FMUL R114, R114, R119.reuse ;  /* 0x0000007772727220 */ /* 0x080fe20000400000 */
[-C--:B------:R-:W-:Y:S01]  /*15f50*/  FMUL R113, R113, R119.reuse ;  /* 0x0000007771717220 */ /* 0x080fe20000400000 */
[-C--:B------:R-:W-:Y:S01]  /*15f60*/  FMUL R112, R112, R119.reuse ;  /* 0x0000007770707220 */ /* 0x080fe20000400000 */
[-C--:B----4-:R-:W-:Y:S01]  /*15f70*/  FMUL R0, R0, R119.reuse ;  /* 0x0000007700007220 */ /* 0x090fe20000400000 */
[-C--:B--2---:R-:W-:Y:S01]  /*15f80*/  FMUL R104, R104, R119.reuse ;  /* 0x0000007768687220 */ /* 0x084fe20000400000 */
[----:B---3--:R-:W-:-:S04]  /*15f90*/  FMUL R103, R103, R119 ;  /* 0x0000007767677220 */ /* 0x008fc80000400000 */
[----:B------:R-:W-:Y:S02]  /*15fa0*/  F2FP.BF16.F32.PACK_AB R114, R114, R104 ;  /* 0x000000687272723e */ /* 0x000fe400000010ff */
[----:B------:R-:W2:Y:S01]  /*15fb0*/  LDL.LU R104, [R1+0x48] ;  /* 0x0000480001687983 */ /* 0x000ea20000300800 */
[----:B------:R-:W-:Y:S02]  /*15fc0*/  F2FP.BF16.F32.PACK_AB R112, R112, R0 ;  /* 0x000000007070723e */ /* 0x000fe400000010ff */
[----:B------:R-:W-:Y:S02]  /*15fd0*/  F2FP.BF16.F32.PACK_AB R113, R113, R103 ;  /* 0x000000677171723e */ /* 0x000fe400000010ff */
[----:B------:R-:W3:Y:S04]  /*15fe0*/  LDL.LU R103, [R1+0x50] ;  /* 0x0000500001677983 */ /* 0x000ee80000300800 */
[----:B------:R-:W4:Y:S01]  /*15ff0*/  LDL.LU R0, [R1+0x58] ;  /* 0x0000580001007983 */ /* 0x000f220000300800 */
[-C--:B------:R-:W-:Y:S01]  /*16000*/  FMUL R109, R109, R119.reuse ;  /* 0x000000776d6d7220 */ /* 0x080fe20000400000 */
[-C--:B------:R-:W-:Y:S01]  /*16010*/  FMUL R111, R111, R119.reuse ;  /* 0x000000776f6f7220 */ /* 0x080fe20000400000 */
[-C--:B------:R-:W-:Y:S01]  /*16020*/  FMUL R106, R106, R119.reuse ;  /* 0x000000776a6a7220 */ /* 0x080fe20000400000 */
[-C--:B------:R-:W-:Y:S01]  /*16030*/  FMUL R110, R110, R119.reuse ;  /* 0x000000776e6e7220 */ /* 0x080fe20000400000 */
[----:B--2---:R-:W-:-:S05]  /*16040*/  FMUL R104, R104, R119 ;  /* 0x0000007768687220 */ /* 0x004fca0000400000 */
[----:B------:R-:W-:Y:S01]  /*16050*/  F2FP.BF16.F32.PACK_AB R111, R111, R104 ;  /* 0x000000686f6f723e */ /* 0x000fe200000010ff */
[-C--:B---3--:R-:W-:Y:S01]  /*16060*/  FMUL R103, R103, R119.reuse ;  /* 0x0000007767677220 */ /* 0x088fe20000400000 */
[----:B------:R-:W2:Y:S01]  /*16070*/  LDL.LU R104, [R1+0x60] ;  /* 0x0000600001687983 */ /* 0x000ea20000300800 */
[----:B----4-:R-:W-:-:S05]  /*16080*/  FMUL R0, R0, R119 ;  /* 0x0000007700007220 */ /* 0x010fca0000400000 */
[----:B------:R-:W-:Y:S01]  /*16090*/  F2FP.BF16.F32.PACK_AB R109, R109, R0 ;  /* 0x000000006d6d723e */ /* 0x000fe200000010ff */
[----:B------:R-:W-:-:S05]  /*160a0*/  FMUL R0, R5, R119 ;  /* 0x0000007705007220 */ /* 0x000fca0000400000 */
[----:B------:R-:W-:Y:S02]  /*160b0*/  F2FP.BF16.F32.PACK_AB R106, R106, R0 ;  /* 0x000000006a6a723e */ /* 0x000fe400000010ff */
[----:B------:R-:W3:Y:S01]  /*160c0*/  LDL.LU R0, [R1+0x68] ;  /* 0x0000680001007983 */ /* 0x000ee20000300800 */
[----:B------:R-:W-:Y:S01]  /*160d0*/  F2FP.BF16.F32.PACK_AB R110, R110, R103 ;  /* 0x000000676e6e723e */ /* 0x000fe200000010ff */
[-C--:B------:R-:W-:Y:S02]  /*160e0*/  FMUL R103, R4, R119.reuse ;  /* 0x0000007704677220 */ /* 0x080fe40000400000 */
[----:B------:R-:W0:Y:S01]  /*160f0*/  LDC.64 R4, c[0x0][0x358] ;  /* 0x0000d600ff047b82 */ /* 0x000e220000000a00 */
[-C--:B------:R-:W-:Y:S01]  /*16100*/  FMUL R105, R105, R119.reuse ;  /* 0x0000007769697220 */ /* 0x080fe20000400000 */
[-C--:B------:R-:W-:Y:S01]  /*16110*/  FMUL R108, R108, R119.reuse ;  /* 0x000000776c6c7220 */ /* 0x080fe20000400000 */
[----:B------:R-:W-:-:S05]  /*16120*/  FMUL R107, R107, R119 ;  /* 0x000000776b6b7220 */ /* 0x000fca0000400000 */
[----:B------:R-:W-:Y:S02]  /*16130*/  F2FP.BF16.F32.PACK_AB R107, R107, R103 ;  /* 0x000000676b6b723e */ /* 0x000fe400000010ff */
[C---:B0-----:R-:W-:Y:S02]  /*16140*/  R2UR UR10, R4.reuse ;  /* 0x00000000040a72ca */ /* 0x041fe400000e0000 */
        /* <DEDUP_REMOVED lines=10> */
[----:B------:R-:W-:Y:S01]  /*161f0*/  R2UR UR15, R5 ;  /* 0x00000000050f72ca */ /* 0x000fe200000e0000 */
[----:B--2---:R-:W-:-:S05]  /*16200*/  FMUL R104, R104, R119 ;  /* 0x0000007768687220 */ /* 0x004fca0000400000 */
[----:B------:R-:W-:Y:S01]  /*16210*/  F2FP.BF16.F32.PACK_AB R108, R108, R104 ;  /* 0x000000686c6c723e */ /* 0x000fe200000010ff */
[----:B---3--:R-:W-:-:S05]  /*16220*/  FMUL R0, R0, R119 ;  /* 0x0000007700007220 */ /* 0x008fca0000400000 */
[----:B------:R-:W-:Y:S02]  /*16230*/  F2FP.BF16.F32.PACK_AB R105, R105, R0 ;  /* 0x000000006969723e */ /* 0x000fe400000010ff */
[----:B------:R-:W-:Y:S02]  /*16240*/  PRMT R0, R108, 0x7610, R0 ;  /* 0x000076106c007816 */ /* 0x000fe40000000000 */
[----:B------:R-:W-:Y:S02]  /*16250*/  PRMT R103, R105, 0x7610, R103 ;  /* 0x0000761069677816 */ /* 0x000fe40000000067 */
[----:B------:R-:W-:Y:S01]  /*16260*/  PRMT R104, R107, 0x7610, R104 ;  /* 0x000076106b687816 */ /* 0x000fe20000000068 */
[----:B------:R0:W-:Y:S04]  /*16270*/  STG.E.U16 desc[UR8][R2.64+0x30], R0 ;  /* 0x0000300002007986 */ /* 0x0001e8000c101508 */
[----:B------:R1:W-:Y:S04]  /*16280*/  STG.E.U16 desc[UR10][R2.64+0x34], R103 ;  /* 0x0000346702007986 */ /* 0x0003e8000c10150a */
[----:B------:R2:W-:Y:S01]  /*16290*/  STG.E.U16 desc[UR12][R2.64+0x38], R104 ;  /* 0x0000386802007986 */ /* 0x0005e2000c10150c */
[----:B0-----:R-:W-:-:S02]  /*162a0*/  PRMT R0, R110, 0x7610, R0 ;  /* 0x000076106e007816 */ /* 0x001fc40000000000 */
[----:B-1----:R-:W-:Y:S02]  /*162b0*/  PRMT R103, R109, 0x7610, R103 ;  /* 0x000076106d677816 */ /* 0x002fe40000000067 */
[----:B--2---:R-:W-:-:S03]  /*162c0*/  PRMT R104, R112, 0x7610, R104 ;  /* 0x0000761070687816 */ /* 0x004fc60000000068 */
[----:B------:R0:W-:Y:S04]  /*162d0*/  STG.E.U16 desc[UR16][R2.64+0x2c], R103 ;  /* 0x00002c6702007986 */ /* 0x0001e8000c101510 */
[----:B------:R1:W-:Y:S04]  /*162e0*/  STG.E.U16 desc[UR6][R2.64+0x28], R0 ;  /* 0x0000280002007986 */ /* 0x0003e8000c101506 */
[----:B------:R2:W-:Y:S01]  /*162f0*/  STG.E.U16 desc[UR12][R2.64+0x20], R104 ;  /* 0x0000206802007986 */ /* 0x0005e2000c10150c */
[----:B0-----:R-:W-:Y:S02]  /*16300*/  PRMT R103, R113, 0x7610, R103 ;  /* 0x0000761071677816 */ /* 0x001fe40000000067 */
[----:B-1----:R-:W-:-:S03]  /*16310*/  PRMT R0, R114, 0x7610, R0 ;  /* 0x0000761072007816 */ /* 0x002fc60000000000 */
[----:B------:R0:W-:Y:S01]  /*16320*/  STG.E.U16 desc[UR10][R2.64+0x1c], R103 ;  /* 0x00001c6702007986 */ /* 0x0001e2000c10150a */
[----:B--2---:R-:W-:-:S03]  /*16330*/  PRMT R104, R115, 0x7610, R104 ;  /* 0x0000761073687816 */ /* 0x004fc60000000068 */
[----:B------:R1:W-:Y:S04]  /*16340*/  STG.E.U16 desc[UR8][R2.64+0x18], R0 ;  /* 0x0000180002007986 */ /* 0x0003e8000c101508 */
[----:B------:R2:W-:Y:S04]  /*16350*/  STG.E.U16 desc[UR6][R2.64+0x14], R104 ;  /* 0x0000146802007986 */ /* 0x0005e8000c101506 */
[----:B0-----:R-:W3:Y:S04]  /*16360*/  LDL.LU R103, [R1+0x20] ;  /* 0x0000200001677983 */ /* 0x001ee80000300800 */
[----:B-1----:R-:W4:Y:S04]  /*16370*/  LDL.LU R0, [R1+0x24] ;  /* 0x0000240001007983 */ /* 0x002f280000300800 */
[----:B--2---:R-:W2:Y:S04]  /*16380*/  LDL.LU R104, [R1+0xc] ;  /* 0x00000c0001687983 */ /* 0x004ea80000300800 */
[----:B------:R1:W5:Y:S01]  /*16390*/  LDL.LU.64 R4, [R1+0x118] ;  /* 0x0001180001047983 */ /* 0x0003620000300a00 */
[----:B------:R-:W-:-:S03]  /*163a0*/  FMUL R120, R120, R119 ;  /* 0x0000007778787220 */ /* 0x000fc60000400000 */
[----:B------:R0:W-:Y:S01]  /*163b0*/  STG.E.U16 desc[UR14][R2.64+0x3c], R106 ;  /* 0x00003c6a02007986 */ /* 0x0001e2000c10150e */
[-C--:B------:R-:W-:Y:S01]  /*163c0*/  FMUL R122, R122, R119.reuse ;  /* 0x000000777a7a7220 */ /* 0x080fe20000400000 */
[----:B------:R-:W-:Y:S01]  /*163d0*/  FMUL R121, R121, R119 ;  /* 0x0000007779797220 */ /* 0x000fe20000400000 */
[----:B0-----:R-:W-:-:S05]  /*163e0*/  SHF.R.U32.HI R106, RZ, 0x10, R106 ;  /* 0x00000010ff6a7819 */ /* 0x001fca000001166a */
[----:B------:R0:W-:Y:S04]  /*163f0*/  STG.E.U16 desc[UR8][R2.64+0x3e], R106 ;  /* 0x00003e6a02007986 */ /* 0x0001e8000c101508 */
[----:B------:R-:W-:Y:S04]  /*16400*/  STG.E.U16 desc[UR14][R2.64+0x24], R111 ;  /* 0x0000246f02007986 */ /* 0x000fe8000c10150e */
[----:B------:R-:W-:Y:S04]  /*16410*/  STG.E.U16 desc[UR10][R2.64], R116 ;  /* 0x0000007402007986 */ /* 0x000fe8000c10150a */
[----:B------:R-:W-:Y:S01]  /*16420*/  STG.E.U16 desc[UR6][R2.64+0xc], R117 ;  /* 0x00000c7502007986 */ /* 0x000fe2000c101506 */
[----:B--2---:R-:W-:-:S05]  /*16430*/  FMUL R104, R104, R119 ;  /* 0x0000007768687220 */ /* 0x004fca0000400000 */
[----:B------:R-:W-:Y:S01]  /*16440*/  F2FP.BF16.F32.PACK_AB R104, R104, R120 ;  /* 0x000000786868723e */ /* 0x000fe200000010ff */
[----:B------:R-:W-:Y:S02]  /*16450*/  IMAD.MOV.U32 R120, RZ, RZ, R107 ;  /* 0x000000ffff787224 */ /* 0x000fe400078e006b */
[----:B0-----:R-:W0:Y:S01]  /*16460*/  LDC.64 R106, c[0x0][0x358] ;  /* 0x0000d600ff6a7b82 */ /* 0x001e220000000a00 */
[-C--:B---3--:R-:W-:Y:S01]  /*16470*/  FMUL R103, R103, R119.reuse ;  /* 0x0000007767677220 */ /* 0x088fe20000400000 */
[----:B----4-:R-:W-:-:S05]  /*16480*/  FMUL R0, R0, R119 ;  /* 0x0000007700007220 */ /* 0x010fca0000400000 */
[----:B------:R-:W-:Y:S02]  /*16490*/  F2FP.BF16.F32.PACK_AB R0, R0, R103 ;  /* 0x000000670000723e */ /* 0x000fe400000010ff */
[----:B------:R-:W-:Y:S01]  /*164a0*/  F2FP.BF16.F32.PACK_AB R103, R121, R122 ;  /* 0x0000007a7967723e */ /* 0x000fe200000010ff */
[----:B------:R-:W-:Y:S04]  /*164b0*/  STG.E.U16 desc[UR12][R2.64+0x4], R104 ;  /* 0x0000046802007986 */ /* 0x000fe8000c10150c */
[----:B------:R-:W-:Y:S01]  /*164c0*/  STG.E.U16 desc[UR14][R2.64+0x8], R103 ;  /* 0x0000086702007986 */ /* 0x000fe2000c10150e */
[C---:B0-----:R-:W-:Y:S02]  /*164d0*/  R2UR UR14, R106.reuse ;  /* 0x000000006a0e72ca */ /* 0x041fe400000e0000 */
[----:B------:R-:W-:-:S02]  /*164e0*/  R2UR UR12, R106 ;  /* 0x000000006a0c72ca */ /* 0x000fc400000e0000 */
[C---:B------:R-:W-:Y:S02]  /*164f0*/  R2UR UR10, R106.reuse ;  /* 0x000000006a0a72ca */ /* 0x040fe400000e0000 */
[C---:B------:R-:W-:Y:S02]  /*16500*/  R2UR UR8, R106.reuse ;  /* 0x000000006a0872ca */ /* 0x040fe400000e0000 */
[----:B------:R-:W-:Y:S01]  /*16510*/  R2UR UR6, R106 ;  /* 0x000000006a0672ca */ /* 0x000fe200000e0000 */
[----:B------:R-:W-:Y:S01]  /*16520*/  IMAD.MOV.U32 R106, RZ, RZ, R109 ;  /* 0x000000ffff6a7224 */ /* 0x000fe200078e006d */
[----:B------:R-:W-:Y:S02]  /*16530*/  SHF.R.U32.HI R109, RZ, 0x10, R120 ;  /* 0x00000010ff6d7819 */ /* 0x000fe40000011678 */
[----:B------:R-:W0:Y:S01]  /*16540*/  LDC.64 R120, c[0x0][0x358] ;  /* 0x0000d600ff787b82 */ /* 0x000e220000000a00 */
[C---:B------:R-:W-:Y:S02]  /*16550*/  R2UR UR9, R107.reuse ;  /* 0x000000006b0972ca */ /* 0x040fe400000e0000 */
[----:B------:R-:W-:-:S02]  /*16560*/  R2UR UR7, R107 ;  /* 0x000000006b0772ca */ /* 0x000fc400000e0000 */
[C---:B------:R-:W-:Y:S02]  /*16570*/  R2UR UR15, R107.reuse ;  /* 0x000000006b0f72ca */ /* 0x040fe400000e0000 */
[C---:B------:R-:W-:Y:S02]  /*16580*/  R2UR UR13, R107.reuse ;  /* 0x000000006b0d72ca */ /* 0x040fe400000e0000 */
[----:B------:R-:W-:Y:S01]  /*16590*/  R2UR UR11, R107 ;  /* 0x000000006b0b72ca */ /* 0x000fe200000e0000 */
[----:B------:R-:W-:Y:S01]  /*165a0*/  IMAD.MOV.U32 R107, RZ, RZ, R108 ;  /* 0x000000ffff6b7224 */ /* 0x000fe200078e006c */
[----:B------:R-:W-:Y:S02]  /*165b0*/  SHF.R.U32.HI R108, RZ, 0x10, R105 ;  /* 0x00000010ff6c7819 */ /* 0x000fe40000011669 */
[----:B------:R-:W-:Y:S02]  /*165c0*/  SHF.R.U32.HI R106, RZ, 0x10, R106 ;  /* 0x00000010ff6a7819 */ /* 0x000fe4000001166a */
[----:B------:R-:W-:-:S03]  /*165d0*/  SHF.R.U32.HI R105, RZ, 0x10, R110 ;  /* 0x00000010ff697819 */ /* 0x000fc6000001166e */
[----:B------:R2:W-:Y:S01]  /*165e0*/  STG.E.U16 desc[UR8][R2.64+0x2e], R106 ;  /* 0x00002e6a02007986 */ /* 0x0005e2000c101508 */
[----:B------:R-:W-:-:S03]  /*165f0*/  SHF.R.U32.HI R107, RZ, 0x10, R107 ;  /* 0x00000010ff6b7819 */ /* 0x000fc6000001166b */
[----:B------:R3:W-:Y:S01]  /*16600*/  STG.E.U16 desc[UR6][R2.64+0x2a], R105 ;  /* 0x00002a6902007986 */ /* 0x0007e2000c101506 */
[C---:B0-----:R-:W-:Y:S02]  /*16610*/  R2UR UR8, R120.reuse ;  /* 0x00000000780872ca */ /* 0x041fe400000e0000 */
[C---:B------:R-:W-:Y:S02]  /*16620*/  R2UR UR9, R121.reuse ;  /* 0x00000000790972ca */ /* 0x040fe400000e0000 */
[C---:B------:R-:W-:Y:S02]  /*16630*/  R2UR UR6, R120.reuse ;  /* 0x00000000780672ca */ /* 0x040fe400000e0000 */
[C---:B------:R-:W-:Y:S01]  /*16640*/  R2UR UR7, R121.reuse ;  /* 0x00000000790772ca */ /* 0x040fe200000e0000 */
[----:B------:R0:W-:Y:S01]  /*16650*/  STG.E.U16 desc[UR14][R2.64+0x3a], R109 ;  /* 0x00003a6d02007986 */ /* 0x0001e2000c10150e */
[C---:B------:R-:W-:Y:S02]  /*16660*/  R2UR UR14, R120.reuse ;  /* 0x00000000780e72ca */ /* 0x040fe400000e0000 */
[----:B------:R-:W-:Y:S01]  /*16670*/  R2UR UR15, R121 ;  /* 0x00000000790f72ca */ /* 0x000fe200000e0000 */
[----:B------:R4:W-:Y:S01]  /*16680*/  STG.E.U16 desc[UR12][R2.64+0x36], R108 ;  /* 0x0000366c02007986 */ /* 0x0009e2000c10150c */
[----:B------:R-:W-:-:S02]  /*16690*/  R2UR UR12, R120 ;  /* 0x00000000780c72ca */ /* 0x000fc400000e0000 */
[C---:B------:R-:W-:Y:S01]  /*166a0*/  R2UR UR13, R121.reuse ;  /* 0x00000000790d72ca */ /* 0x040fe200000e0000 */
[----:B------:R1:W-:Y:S01]  /*166b0*/  STG.E.U16 desc[UR10][R2.64+0x32], R107 ;  /* 0x0000326b02007986 */ /* 0x0003e2000c10150a */
[----:B------:R-:W-:Y:S02]  /*166c0*/  R2UR UR10, R120 ;  /* 0x00000000780a72ca */ /* 0x000fe400000e0000 */
[----:B------:R-:W-:Y:S02]  /*166d0*/  R2UR UR11, R121 ;  /* 0x00000000790b72ca */ /* 0x000fe400000e0000 */
[----:B--2---:R-:W-:Y:S02]  /*166e0*/  SHF.R.U32.HI R106, RZ, 0x10, R114 ;  /* 0x00000010ff6a7819 */ /* 0x004fe40000011672 */
[----:B---3--:R-:W-:-:S03]  /*166f0*/  SHF.R.U32.HI R105, RZ, 0x10, R115 ;  /* 0x00000010ff697819 */ /* 0x008fc60000011673 */
[----:B------:R2:W-:Y:S01]  /*16700*/  STG.E.U16 desc[UR8][R2.64+0x1a], R106 ;  /* 0x00001a6a02007986 */ /* 0x0005e2000c101508 */
[----:B------:R-:W-:-:S03]  /*16710*/  SHF.R.U32.HI R104, RZ, 0x10, R104 ;  /* 0x00000010ff687819 */ /* 0x000fc60000011668 */
[----:B------:R3:W-:Y:S04]  /*16720*/  STG.E.U16 desc[UR6][R2.64+0x16], R105 ;  /* 0x0000166902007986 */ /* 0x0007e8000c101506 */
[----:B------:R3:W-:Y:S01]  /*16730*/  STG.E.U16 desc[UR16][R2.64+0x10], R0 ;  /* 0x0000100002007986 */ /* 0x0007e2000c101510 */
[----:B0-----:R-:W-:Y:S02]  /*16740*/  SHF.R.U32.HI R109, RZ, 0x10, R111 ;  /* 0x00000010ff6d7819 */ /* 0x001fe4000001166f */
[----:B----4-:R-:W-:Y:S02]  /*16750*/  SHF.R.U32.HI R108, RZ, 0x10, R112 ;  /* 0x00000010ff6c7819 */ /* 0x010fe40000011670 */
[----:B-1----:R-:W-:Y:S01]  /*16760*/  SHF.R.U32.HI R107, RZ, 0x10, R113 ;  /* 0x00000010ff6b7819 */ /* 0x002fe20000011671 */
[----:B------:R1:W-:Y:S04]  /*16770*/  STG.E.U16 desc[UR14][R2.64+0x26], R109 ;  /* 0x0000266d02007986 */ /* 0x0003e8000c10150e */
[----:B------:R1:W-:Y:S01]  /*16780*/  STG.E.U16 desc[UR12][R2.64+0x22], R108 ;  /* 0x0000226c02007986 */ /* 0x0003e2000c10150c */
[----:B--2---:R-:W-:-:S02]  /*16790*/  SHF.R.U32.HI R106, RZ, 0x10, R0 ;  /* 0x00000010ff6a7819 */ /* 0x004fc40000011600 */
[----:B---3--:R-:W-:Y:S02]  /*167a0*/  SHF.R.U32.HI R105, RZ, 0x10, R103 ;  /* 0x00000010ff697819 */ /* 0x008fe40000011667 */
[----:B------:R-:W-:Y:S02]  /*167b0*/  SHF.R.U32.HI R103, RZ, 0x10, R116 ;  /* 0x00000010ff677819 */ /* 0x000fe40000011674 */
[----:B------:R-:W-:Y:S01]  /*167c0*/  SHF.R.U32.HI R0, RZ, 0x10, R117 ;  /* 0x00000010ff007819 */ /* 0x000fe20000011675 */
[----:B------:R1:W-:Y:S04]  /*167d0*/  STG.E.U16 desc[UR10][R2.64+0x1e], R107 ;  /* 0x00001e6b02007986 */ /* 0x0003e8000c10150a */
[----:B------:R1:W-:Y:S04]  /*167e0*/  STG.E.U16 desc[UR14][R2.64+0x12], R106 ;  /* 0x0000126a02007986 */ /* 0x0003e8000c10150e */
[----:B------:R1:W-:Y:S04]  /*167f0*/  STG.E.U16 desc[UR12][R2.64+0xa], R105 ;  /* 0x00000a6902007986 */ /* 0x0003e8000c10150c */
[----:B------:R1:W-:Y:S04]  /*16800*/  STG.E.U16 desc[UR10][R2.64+0x6], R104 ;  /* 0x0000066802007986 */ /* 0x0003e8000c10150a */
[----:B------:R1:W-:Y:S04]  /*16810*/  STG.E.U16 desc[UR8][R2.64+0x2], R103 ;  /* 0x0000026702007986 */ /* 0x0003e8000c101508 */
[----:B------:R1:W-:Y:S02]  /*16820*/  STG.E.U16 desc[UR6][R2.64+0xe], R0 ;  /* 0x00000e0002007986 */ /* 0x0003e4000c101506 */
.L_x_179:
[----:B------:R-:W-:Y:S05]  /*16830*/  BSYNC.RECONVERGENT B0 ;  /* 0x0000000000007941 */ /* 0x000fea0003800200 */
.L_x_178:
[----:B-1----:R-:W1:Y:S01]  /*16840*/  LDC R106, c[0x0][0x890] ;  /* 0x00022400ff6a7b82 */ /* 0x002e620000000800 */
[C---:B------:R-:W-:Y:S01]  /*16850*/  LOP3.LUT R104, R124.reuse, 0x40, RZ, 0xfc, !PT ;  /* 0x000000407c687812 */ /* 0x040fe200078efcff */
[----:B------:R-:W-:Y:S01]  /*16860*/  BSSY.RECONVERGENT B0, `(.L_x_180) ;  /* 0x000007e000007945 */ /* 0x000fe20003800200 */
[C---:B------:R-:W-:Y:S02]  /*16870*/  LOP3.LUT R103, R124.reuse, 0x80, RZ, 0xfc, !PT ;  /* 0x000000807c677812 */ /* 0x040fe400078efcff */
[----:B------:R-:W-:-:S03]  /*16880*/  LOP3.LUT R0, R124, 0xc0, RZ, 0xfc, !PT ;  /* 0x000000c07c007812 */ /* 0x000fc600078efcff */
[----:B------:R-:W2:Y:S08]  /*16890*/  LDC R105, c[0x0][0x88c] ;  /* 0x00022300ff697b82 */ /* 0x000eb00000000800 */
[----:B------:R-:W3:Y:S01]  /*168a0*/  LDC.64 R108, c[0x0][0x358] ;  /* 0x0000d600ff6c7b82 */ /* 0x000ee20000000a00 */
[-C--:B-1----:R-:W-:Y:S02]  /*168b0*/  ISETP.GE.AND P1, PT, R104, R106.reuse, PT ;  /* 0x0000006a6800720c */ /* 0x082fe40003f26270 */
[----:B------:R-:W-:-:S02]  /*168c0*/  ISETP.GE.AND P0, PT, R103, R106, PT ;  /* 0x0000006a6700720c */ /* 0x000fc40003f06270 */
[----:B------:R-:W-:Y:S02]  /*168d0*/  ISETP.GE.AND P2, PT, R0, R106, PT ;  /* 0x0000006a0000720c */ /* 0x000fe40003f46270 */
[CC--:B--2---:R-:W-:Y:S02]  /*168e0*/  ISETP.GE.OR P3, PT, R100.reuse, R105.reuse, P1 ;  /* 0x000000696400720c */ /* 0x0c4fe40000f66670 */
[CC--:B------:R-:W-:Y:S02]  /*168f0*/  ISETP.GE.OR P1, PT, R100.reuse, R105.reuse, P0 ;  /* 0x000000696400720c */ /* 0x0c0fe40000726670 */
[----:B------:R-:W-:-:S09]  /*16900*/  ISETP.GE.OR P0, PT, R100, R105, P2 ;  /* 0x000000696400720c */ /* 0x000fd20001706670 */
[----:B---3--:R-:W-:Y:S05]  /*16910*/  @P3 BRA `(.L_x_181) ;  /* 0x0000000400c83947 */ /* 0x008fea0003800000 */
[-C--:B------:R-:W-:Y:S01]  /*16920*/  FMUL R96, R96, R119.reuse ;  /* 0x0000007760607220 */ /* 0x080fe20000400000 */
[-C--:B------:R-:W-:Y:S01]  /*16930*/  FMUL R97, R97, R119.reuse ;  /* 0x0000007761617220 */ /* 0x080fe20000400000 */
[-C--:B------:R-:W-:Y:S01]  /*16940*/  FMUL R98, R98, R119.reuse ;  /* 0x0000007762627220 */ /* 0x080fe20000400000 */
[-C--:B------:R-:W-:Y:S01]  /*16950*/  FMUL R99, R99, R119.reuse ;  /* 0x0000007763637220 */ /* 0x080fe20000400000 */
[----:B------:R-:W-:Y:S01]  /*16960*/  R2UR UR6, R108 ;  /* 0x000000006c0672ca */ /* 0x000fe200000e0000 */
[-C--:B------:R-:W-:Y:S01]  /*16970*/  FMUL R107, R75, R119.reuse ;  /* 0x000000774b6b7220 */ /* 0x080fe20000400000 */
[C---:B------:R-:W-:Y:S01]  /*16980*/  R2UR UR7, R109.reuse ;  /* 0x000000006d0772ca */ /* 0x040fe200000e0000 */
[-C--:B------:R-:W-:Y:S01]  /*16990*/  FMUL R103, R80, R119.reuse ;  /* 0x0000007750677220 */ /* 0x080fe20000400000 */
[----:B------:R-:W-:Y:S01]  /*169a0*/  R2UR UR8, R108 ;  /* 0x000000006c0872ca */ /* 0x000fe200000e0000 */
[-C--:B------:R-:W-:Y:S01]  /*169b0*/  FMUL R94, R94, R119.reuse ;  /* 0x000000775e5e7220 */ /* 0x080fe20000400000 */
[----:B------:R-:W-:Y:S01]  /*169c0*/  R2UR UR9, R109 ;  /* 0x000000006d0972ca */ /* 0x000fe200000e0000 */
[-C--:B------:R-:W-:Y:S01]  /*169d0*/  FMUL R0, R95, R119.reuse ;  /* 0x000000775f007220 */ /* 0x080fe20000400000 */
[----:B------:R-:W-:Y:S01]  /*169e0*/  F2FP.BF16.F32.PACK_AB R96, R97, R96 ;  /* 0x000000606160723e */ /* 0x000fe200000010ff */
[-C--:B------:R-:W-:Y:S01]  /*169f0*/  FMUL R75, R77, R119.reuse ;  /* 0x000000774d4b7220 */ /* 0x080fe20000400000 */
[----:B------:R-:W-:Y:S01]  /*16a00*/  F2FP.BF16.F32.PACK_AB R98, R99, R98 ;  /* 0x000000626362723e */ /* 0x000fe200000010ff */
        /* <DEDUP_REMOVED lines=9> */
[-C--:B------:R-:W-:Y:S01]  /*16aa0*/  FMUL R76, R69, R119.reuse ;  /* 0x00000077454c7220 */ /* 0x080fe20000400000 */
[----:B------:R-:W-:Y:S01]  /*16ab0*/  PRMT R68, R96, 0x7610, R68 ;  /* 0x0000761060447816 */ /* 0x000fe20000000044 */
[-C--:B------:R-:W-:Y:S01]  /*16ac0*/  FMUL R97, R82, R119.reuse ;  /* 0x0000007752617220 */ /* 0x080fe20000400000 */
[-C--:B------:R-:W-:Y:S01]  /*16ad0*/  FMUL R83, R83, R119.reuse ;  /* 0x0000007753537220 */ /* 0x080fe20000400000 */
[-C--:B------:R-:W-:Y:S01]  /*16ae0*/  FMUL R88, R88, R119.reuse ;  /* 0x0000007758587220 */ /* 0x080fe20000400000 */
[-C--:B------:R-:W-:Y:S01]  /*16af0*/  FMUL R70, R89, R119.reuse ;  /* 0x0000007759467220 */ /* 0x080fe20000400000 */
[-C--:B------:R-:W-:Y:S01]  /*16b00*/  FMUL R92, R92, R119.reuse ;  /* 0x000000775c5c7220 */ /* 0x080fe20000400000 */
[-C--:B------:R-:W-:Y:S01]  /*16b10*/  FMUL R93, R93, R119.reuse ;  /* 0x000000775d5d7220 */ /* 0x080fe20000400000 */
[----:B------:R-:W-:Y:S01]  /*16b20*/  PRMT R69, R98, 0x7610, R69 ;  /* 0x0000761062457816 */ /* 0x000fe20000000045 */
[-C--:B------:R-:W-:Y:S01]  /*16b30*/  FMUL R90, R90, R119.reuse ;  /* 0x000000775a5a7220 */ /* 0x080fe20000400000 */
[-C--:B------:R-:W-:Y:S01]  /*16b40*/  FMUL R91, R91, R119.reuse ;  /* 0x000000775b5b7220 */ /* 0x080fe20000400000 */
[----:B------:R-:W-:Y:S01]  /*16b50*/  F2FP.BF16.F32.PACK_AB R0, R0, R94 ;  /* 0x0000005e0000723e */ /* 0x000fe200000010ff */
[-C--:B------:R-:W-:Y:S01]  /*16b60*/  FMUL R104, R79, R119.reuse ;  /* 0x000000774f687220 */ /* 0x080fe20000400000 */
[----:B------:R-:W-:Y:S01]  /*16b70*/  F2FP.BF16.F32.PACK_AB R80, R80, R86 ;  /* 0x000000565050723e */ /* 0x000fe200000010ff */
[-C--:B------:R-:W-:Y:S01]  /*16b80*/  FMUL R105, R78, R119.reuse ;  /* 0x000000774e697220 */ /* 0x080fe20000400000 */
[----:B------:R-:W-:Y:S01]  /*16b90*/  R2UR UR10, R108 ;  /* 0x000000006c0a72ca */ /* 0x000fe200000e0000 */
[-C--:B------:R-:W-:Y:S01]  /*16ba0*/  FMUL R82, R72, R119.reuse ;  /* 0x0000007748527220 */ /* 0x080fe20000400000 */
[----:B------:R-:W-:Y:S01]  /*16bb0*/  R2UR UR11, R109 ;  /* 0x000000006d0b72ca */ /* 0x000fe200000e0000 */
[-C--:B------:R-:W-:Y:S01]  /*16bc0*/  FMUL R79, R73, R119.reuse ;  /* 0x00000077494f7220 */ /* 0x080fe20000400000 */
[----:B------:R1:W-:Y:S01]  /*16bd0*/  STG.E.U16 desc[UR6][R2.64+0xb8], R68 ;  /* 0x0000b84402007986 */ /* 0x0003e2000c101506 */
[-C--:B------:R-:W-:Y:S01]  /*16be0*/  FMUL R78, R71, R119.reuse ;  /* 0x00000077474e7220 */ /* 0x080fe20000400000 */
[----:B------:R-:W-:Y:S01]  /*16bf0*/  F2FP.BF16.F32.PACK_AB R70, R70, R88 ;  /* 0x000000584646723e */ /* 0x000fe200000010ff */
[----:B------:R-:W-:Y:S01]  /*16c00*/  FMUL R84, R84, R119 ;  /* 0x0000007754547220 */ /* 0x000fe20000400000 */
[----:B------:R2:W-:Y:S01]  /*16c10*/  STG.E.U16 desc[UR8][R2.64+0xbc], R69 ;  /* 0x0000bc4502007986 */ /* 0x0005e2000c101508 */
[----:B------:R-:W-:Y:S01]  /*16c20*/  F2FP.BF16.F32.PACK_AB R72, R83, R97 ;  /* 0x000000615348723e */ /* 0x000fe200000010ff */
[----:B------:R-:W-:Y:S01]  /*16c30*/  IMAD.MOV.U32 R83, RZ, RZ, R0 ;  /* 0x000000ffff537224 */ /* 0x000fe200078e0000 */
[----:B------:R-:W-:Y:S01]  /*16c40*/  PRMT R71, R80, 0x7610, R71 ;  /* 0x0000761050477816 */ /* 0x000fe20000000047 */
[-C--:B------:R-:W-:Y:S01]  /*16c50*/  FMUL R85, R85, R119.reuse ;  /* 0x0000007755557220 */ /* 0x080fe20000400000 */
[----:B------:R3:W-:Y:S01]  /*16c60*/  STG.E.U16 desc[UR14][R2.64+0xb4], R0 ;  /* 0x0000b40002007986 */ /* 0x0007e2000c10150e */
[----:B------:R-:W-:Y:S01]  /*16c70*/  F2FP.BF16.F32.PACK_AB R79, R79, R82 ;  /* 0x000000524f4f723e */ /* 0x000fe200000010ff */
[-C--:B------:R-:W-:Y:S01]  /*16c80*/  FMUL R100, R81, R119.reuse ;  /* 0x0000007751647220 */ /* 0x080fe20000400000 */
[----:B------:R-:W-:Y:S01]  /*16c90*/  FMUL R81, R74, R119 ;  /* 0x000000774a517220 */ /* 0x000fe20000400000 */
[----:B------:R4:W-:Y:S01]  /*16ca0*/  STG.E.U16 desc[UR8][R2.64+0xa8], R70 ;  /* 0x0000a84602007986 */ /* 0x0009e2000c101508 */
[----:B------:R-:W-:-:S02]  /*16cb0*/  F2FP.BF16.F32.PACK_AB R74, R104, R105 ;  /* 0x00000069684a723e */ /* 0x000fc400000010ff */
[----:B------:R-:W-:Y:S01]  /*16cc0*/  F2FP.BF16.F32.PACK_AB R73, R100, R103 ;  /* 0x000000676449723e */ /* 0x000fe200000010ff */
[----:B------:R0:W-:Y:S01]  /*16cd0*/  STG.E.U16 desc[UR6][R2.64+0xa4], R71 ;  /* 0x0000a44702007986 */ /* 0x0001e2000c101506 */
[----:B------:R-:W-:Y:S02]  /*16ce0*/  F2FP.BF16.F32.PACK_AB R76, R76, R77 ;  /* 0x0000004d4c4c723e */ /* 0x000fe400000010ff */
[----:B------:R-:W-:Y:S01]  /*16cf0*/  F2FP.BF16.F32.PACK_AB R77, R78, R106 ;  /* 0x0000006a4e4d723e */ /* 0x000fe200000010ff */
[----:B------:R-:W-:Y:S01]  /*16d00*/  STG.E.U16 desc[UR12][R2.64+0x9c], R72 ;  /* 0x00009c4802007986 */ /* 0x000fe2000c10150c */
[----:B------:R-:W-:Y:S02]  /*16d10*/  F2FP.BF16.F32.PACK_AB R78, R107, R81 ;  /* 0x000000516b4e723e */ /* 0x000fe400000010ff */
[----:B------:R-:W-:Y:S01]  /*16d20*/  SHF.R.U32.HI R81, RZ, 0x10, R98 ;  /* 0x00000010ff517819 */ /* 0x000fe20000011662 */
[----:B------:R-:W-:Y:S01]  /*16d30*/  STG.E.U16 desc[UR10][R2.64+0x98], R73 ;  /* 0x0000984902007986 */ /* 0x000fe2000c10150a */
[----:B------:R-:W-:-:S02]  /*16d40*/  F2FP.BF16.F32.PACK_AB R75, R75, R99 ;  /* 0x000000634b4b723e */ /* 0x000fc400000010ff */
[----:B-1----:R-:W-:Y:S01]  /*16d50*/  F2FP.BF16.F32.PACK_AB R68, R93, R92 ;  /* 0x0000005c5d44723e */ /* 0x002fe200000010ff */
[----:B------:R1:W-:Y:S01]  /*16d60*/  STG.E.U16 desc[UR12][R2.64+0xbe], R81 ;  /* 0x0000be5102007986 */ /* 0x0003e2000c10150c */
[----:B--2---:R-:W-:-:S03]  /*16d70*/  F2FP.BF16.F32.PACK_AB R69, R91, R90 ;  /* 0x0000005a5b45723e */ /* 0x004fc600000010ff */
[----:B------:R2:W-:Y:S01]  /*16d80*/  STG.E.U16 desc[UR12][R2.64+0xb0], R68 ;  /* 0x0000b04402007986 */ /* 0x0005e2000c10150c */
[----:B------:R-:W-:Y:S02]  /*16d90*/  IMAD.MOV.U32 R82, RZ, RZ, R68 ;  /* 0x000000ffff527224 */ /* 0x000fe400078e0044 */
[----:B---3--:R-:W-:Y:S01]  /*16da0*/  IMAD.MOV.U32 R0, RZ, RZ, R70 ;  /* 0x000000ffff007224 */ /* 0x008fe200078e0046 */
[----:B------:R3:W-:Y:S01]  /*16db0*/  STG.E.U16 desc[UR10][R2.64+0xac], R69 ;  /* 0x0000ac4502007986 */ /* 0x0007e2000c10150a */
[----:B----4-:R-:W-:-:S03]  /*16dc0*/  SHF.R.U32.HI R70, RZ, 0x10, R83 ;  /* 0x00000010ff467819 */ /* 0x010fc60000011653 */
[----:B------:R-:W-:Y:S01]  /*16dd0*/  STG.E.U16 desc[UR8][R2.64+0x94], R74 ;  /* 0x0000944a02007986 */ /* 0x000fe2000c101508 */
[----:B------:R-:W-:Y:S02]  /*16de0*/  SHF.R.U32.HI R0, RZ, 0x10, R0 ;  /* 0x00000010ff007819 */ /* 0x000fe40000011600 */
[----:B0-----:R-:W-:Y:S01]  /*16df0*/  F2FP.BF16.F32.PACK_AB R71, R85, R84 ;  /* 0x000000545547723e */ /* 0x001fe200000010ff */
[----:B------:R0:W-:Y:S04]  /*16e00*/  STG.E.U16 desc[UR12][R2.64+0xb6], R70 ;  /* 0x0000b64602007986 */ /* 0x0001e8000c10150c */
[----:B------:R4:W-:Y:S04]  /*16e10*/  STG.E.U16 desc[UR14][R2.64+0xa0], R71 ;  /* 0x0000a04702007986 */ /* 0x0009e8000c10150e */
[----:B------:R4:W-:Y:S01]  /*16e20*/  STG.E.U16 desc[UR6][R2.64+0xaa], R0 ;  /* 0x0000aa0002007986 */ /* 0x0009e2000c101506 */
[----:B-1----:R-:W-:-:S03]  /*16e30*/  SHF.R.U32.HI R81, RZ, 0x10, R96 ;  /* 0x00000010ff517819 */ /* 0x002fc60000011660 */
[----:B------:R-:W-:Y:S01]  /*16e40*/  STG.E.U16 desc[UR6][R2.64+0x90], R75 ;  /* 0x0000904b02007986 */ /* 0x000fe2000c101506 */
[----:B--2---:R-:W-:-:S03]  /*16e50*/  IMAD.MOV.U32 R68, RZ, RZ, R69 ;  /* 0x000000ffff447224 */ /* 0x004fc600078e0045 */
[----:B------:R-:W-:Y:S01]  /*16e60*/  STG.E.U16 desc[UR14][R2.64+0x80], R76 ;  /* 0x0000804c02007986 */ /* 0x000fe2000c10150e */
[----:B---3--:R-:W-:-:S03]  /*16e70*/  SHF.R.U32.HI R69, RZ, 0x10, R82 ;  /* 0x00000010ff457819 */ /* 0x008fc60000011652 */
[----:B------:R-:W-:Y:S01]  /*16e80*/  STG.E.U16 desc[UR10][R2.64+0x84], R77 ;  /* 0x0000844d02007986 */ /* 0x000fe2000c10150a */
[----:B------:R-:W-:-:S03]  /*16e90*/  SHF.R.U32.HI R68, RZ, 0x10, R68 ;  /* 0x00000010ff447819 */ /* 0x000fc60000011644 */
[----:B------:R1:W-:Y:S01]  /*16ea0*/  STG.E.U16 desc[UR10][R2.64+0xb2], R69 ;  /* 0x0000b24502007986 */ /* 0x0003e2000c10150a */
[----:B0-----:R-:W-:-:S03]  /*16eb0*/  IMAD.MOV.U32 R70, RZ, RZ, R71 ;  /* 0x000000ffff467224 */ /* 0x001fc600078e0047 */
[----:B------:R0:W-:Y:S01]  /*16ec0*/  STG.E.U16 desc[UR8][R2.64+0xae], R68 ;  /* 0x0000ae4402007986 */ /* 0x0001e2000c101508 */
[----:B----4-:R-:W-:-:S03]  /*16ed0*/  SHF.R.U32.HI R71, RZ, 0x10, R80 ;  /* 0x00000010ff477819 */ /* 0x010fc60000011650 */
[----:B------:R-:W-:Y:S01]  /*16ee0*/  STG.E.U16 desc[UR8][R2.64+0x88], R79 ;  /* 0x0000884f02007986 */ /* 0x000fe2000c101508 */
[----:B------:R-:W-:Y:S02]  /*16ef0*/  SHF.R.U32.HI R70, RZ, 0x10, R70 ;  /* 0x00000010ff467819 */ /* 0x000fe40000011646 */
[----:B------:R-:W-:Y:S01]  /*16f00*/  SHF.R.U32.HI R0, RZ, 0x10, R74 ;  /* 0x00000010ff007819 */ /* 0x000fe2000001164a */
[----:B------:R2:W-:Y:S04]  /*16f10*/  STG.E.U16 desc[UR14][R2.64+0xa6], R71 ;  /* 0x0000a64702007986 */ /* 0x0005e8000c10150e */
[----:B------:R3:W-:Y:S04]  /*16f20*/  STG.E.U16 desc[UR12][R2.64+0xa2], R70 ;  /* 0x0000a24602007986 */ /* 0x0007e8000c10150c */
[----:B------:R4:W-:Y:S04]  /*16f30*/  STG.E.U16 desc[UR6][R2.64+0x96], R0 ;  /* 0x0000960002007986 */ /* 0x0009e8000c101506 */
[----:B------:R-:W-:Y:S01]  /*16f40*/  STG.E.U16 desc[UR6][R2.64+0x8c], R78 ;  /* 0x00008c4e02007986 */ /* 0x000fe2000c101506 */
[----:B-1----:R-:W-:-:S03]  /*16f50*/  SHF.R.U32.HI R69, RZ, 0x10, R72 ;  /* 0x00000010ff457819 */ /* 0x002fc60000011648 */
[----:B------:R-:W-:Y:S01]  /*16f60*/  STG.E.U16 desc[UR14][R2.64+0xba], R81 ;  /* 0x0000ba5102007986 */ /* 0x000fe2000c10150e */
[----:B0-----:R-:W-:-:S03]  /*16f70*/  SHF.R.U32.HI R68, RZ, 0x10, R73 ;  /* 0x00000010ff447819 */ /* 0x001fc60000011649 */
[----:B------:R0:W-:Y:S04]  /*16f80*/  STG.E.U16 desc[UR10][R2.64+0x9e], R69 ;  /* 0x00009e4502007986 */ /* 0x0001e8000c10150a */
[----:B------:R1:W-:Y:S01]  /*16f90*/  STG.E.U16 desc[UR8][R2.64+0x9a], R68 ;  /* 0x00009a4402007986 */ /* 0x0003e2000c101508 */
[----:B--2---:R-:W-:Y:S02]  /*16fa0*/  SHF.R.U32.HI R71, RZ, 0x10, R75 ;  /* 0x00000010ff477819 */ /* 0x004fe4000001164b */
[----:B---3--:R-:W-:-:S03]  /*16fb0*/  SHF.R.U32.HI R70, RZ, 0x10, R76 ;  /* 0x00000010ff467819 */ /* 0x008fc6000001164c */
        /* <DEDUP_REMOVED lines=8> */
.L_x_181:
[----:B------:R-:W-:Y:S05]  /*17040*/  BSYNC.RECONVERGENT B0 ;  /* 0x0000000000007941 */ /* 0x000fea0003800200 */
.L_x_180:
[----:B------:R-:W-:Y:S04]  /*17050*/  BSSY.RECONVERGENT B0, `(.L_x_182) ;  /* 0x0000072000007945 */ /* 0x000fe80003800200 */
[----:B------:R-:W-:Y:S05]  /*17060*/  @P1 BRA `(.L_x_183) ;  /* 0x0000000400c01947 */ /* 0x000fea0003800000 */
[-C--:B------:R-:W-:Y:S01]  /*17070*/  FMUL R52, R52, R119.reuse ;  /* 0x0000007734347220 */ /* 0x080fe20000400000 */
[-C--:B------:R-:W-:Y:S01]  /*17080*/  FMUL R53, R53, R119.reuse ;  /* 0x0000007735357220 */ /* 0x080fe20000400000 */
[-C--:B------:R-:W-:Y:S01]  /*17090*/  FMUL R58, R58, R119.reuse ;  /* 0x000000773a3a7220 */ /* 0x080fe20000400000 */
[-C--:B------:R-:W-:Y:S01]  /*170a0*/  FMUL R59, R59, R119.reuse ;  /* 0x000000773b3b7220 */ /* 0x080fe20000400000 */
[----:B------:R-:W-:Y:S01]  /*170b0*/  R2UR UR6, R108 ;  /* 0x000000006c0672ca */ /* 0x000fe200000e0000 */
[-C--:B--2---:R-:W-:Y:S01]  /*170c0*/  FMUL R0, R51, R119.reuse ;  /* 0x0000007733007220 */ /* 0x084fe20000400000 */
        /* <DEDUP_REMOVED lines=10> */
[C---:B------:R-:W-:Y:S01]  /*17170*/  R2UR UR14, R108.reuse ;  /* 0x000000006c0e72ca */ /* 0x040fe200000e0000 */
[-C--:B------:R-:W-:Y:S01]  /*17180*/  FMUL R39, R43, R119.reuse ;  /* 0x000000772b277220 */ /* 0x080fe20000400000 */
[----:B------:R-:W-:Y:S01]  /*17190*/  R2UR UR15, R109 ;  /* 0x000000006d0f72ca */ /* 0x000fe200000e0000 */
[-C--:B------:R-:W-:Y:S01]  /*171a0*/  FMUL R43, R37, R119.reuse ;  /* 0x00000077252b7220 */ /* 0x080fe20000400000 */
[----:B------:R-:W-:Y:S01]  /*171b0*/  R2UR UR12, R108 ;  /* 0x000000006c0c72ca */ /* 0x000fe200000e0000 */
[-C--:B------:R-:W-:Y:S01]  /*171c0*/  FMUL R49, R49, R119.reuse ;  /* 0x0000007731317220 */ /* 0x080fe20000400000 */
[----:B------:R-:W-:Y:S01]  /*171d0*/  R2UR UR13, R109 ;  /* 0x000000006d0d72ca */ /* 0x000fe200000e0000 */
[-C--:B------:R-:W-:Y:S01]  /*171e0*/  FMUL R50, R50, R119.reuse ;  /* 0x0000007732327220 */ /* 0x080fe20000400000 */
[----:B------:R-:W-:Y:S01]  /*171f0*/  PRMT R36, R52, 0x7610, R36 ;  /* 0x0000761034247816 */ /* 0x000fe20000000024 */
[-C--:B------:R-:W-:Y:S01]  /*17200*/  FMUL R40, R44, R119.reuse ;  /* 0x000000772c287220 */ /* 0x080fe20000400000 */
[----:B------:R-:W-:Y:S01]  /*17210*/  PRMT R37, R58, 0x7610, R37 ;  /* 0x000076103a257816 */ /* 0x000fe20000000025 */
[-C--:B------:R-:W-:Y:S01]  /*17220*/  FMUL R38, R45, R119.reuse ;  /* 0x000000772d267220 */ /* 0x080fe20000400000 */
[-C--:B------:R-:W-:Y:S01]  /*17230*/  FMUL R46, R46, R119.reuse ;  /* 0x000000772e2e7220 */ /* 0x080fe20000400000 */
[-C--:B------:R-:W-:Y:S01]  /*17240*/  FMUL R47, R47, R119.reuse ;  /* 0x000000772f2f7220 */ /* 0x080fe20000400000 */
[----:B------:R-:W-:Y:S01]  /*17250*/  R2UR UR10, R108 ;  /* 0x000000006c0a72ca */ /* 0x000fe200000e0000 */
[-C--:B------:R-:W-:Y:S01]  /*17260*/  FMUL R42, R42, R119.reuse ;  /* 0x000000772a2a7220 */ /* 0x080fe20000400000 */
[----:B------:R-:W-:Y:S01]  /*17270*/  R2UR UR11, R109 ;  /* 0x000000006d0b72ca */ /* 0x000fe200000e0000 */
[----:B------:R1:W-:Y:S01]  /*17280*/  STG.E.U16 desc[UR6][R2.64+0x120], R36 ;  /* 0x0001202402007986 */ /* 0x0003e2000c101506 */
[----:B------:R-:W-:Y:S01]  /*17290*/  F2FP.BF16.F32.PACK_AB R0, R0, R50 ;  /* 0x000000320000723e */ /* 0x000fe200000010ff */
[-C--:B------:R-:W-:Y:S01]  /*172a0*/  FMUL R41, R41, R119.reuse ;  /* 0x0000007729297220 */ /* 0x080fe20000400000 */
[----:B------:R-:W-:Y:S01]  /*172b0*/  F2FP.BF16.F32.PACK_AB R38, R38, R40 ;  /* 0x000000282626723e */ /* 0x000fe200000010ff */
[----:B------:R2:W-:Y:S01]  /*172c0*/  STG.E.U16 desc[UR8][R2.64+0x12c], R37 ;  /* 0x00012c2502007986 */ /* 0x0005e2000c101508 */
[----:B------:R-:W-:Y:S01]  /*172d0*/  F2FP.BF16.F32.PACK_AB R39, R39, R42 ;  /* 0x0000002a2727723e */ /* 0x000fe200000010ff */
[----:B------:R-:W-:Y:S01]  /*172e0*/  FMUL R54, R54, R119 ;  /* 0x0000007736367220 */ /* 0x000fe20000400000 */
[----:B------:R-:W-:Y:S01]  /*172f0*/  F2FP.BF16.F32.PACK_AB R42, R43, R51 ;  /* 0x000000332b2a723e */ /* 0x000fe200000010ff */
[----:B------:R3:W-:Y:S01]  /*17300*/  STG.E.U16 desc[UR14][R2.64+0x11c], R0 ;  /* 0x00011c0002007986 */ /* 0x0007e2000c10150e */
[----:B------:R-:W-:-:S02]  /*17310*/  IMAD.MOV.U32 R51, RZ, RZ, R0 ;  /* 0x000000ffff337224 */ /* 0x000fc400078e0000 */
[----:B------:R-:W-:Y:S01]  /*17320*/  FMUL R55, R55, R119 ;  /* 0x0000007737377220 */ /* 0x000fe20000400000 */
[----:B------:R-:W-:Y:S01]  /*17330*/  F2FP.BF16.F32.PACK_AB R40, R41, R53 ;  /* 0x000000352928723e */ /* 0x000fe200000010ff */
[----:B------:R4:W-:Y:S01]  /*17340*/  STG.E.U16 desc[UR8][R2.64+0x110], R38 ;  /* 0x0001102602007986 */ /* 0x0009e2000c101508 */
[----:B------:R-:W-:Y:S01]  /*17350*/  F2FP.BF16.F32.PACK_AB R41, R59, R68 ;  /* 0x000000443b29723e */ /* 0x000fe200000010ff */
[-C--:B------:R-:W-:Y:S01]  /*17360*/  FMUL R61, R61, R119.reuse ;  /* 0x000000773d3d7220 */ /* 0x080fe20000400000 */
[----:B------:R-:W-:Y:S01]  /*17370*/  F2FP.BF16.F32.PACK_AB R43, R55, R54 ;  /* 0x00000036372b723e */ /* 0x000fe200000010ff */
[-C--:B------:R-:W-:Y:S01]  /*17380*/  FMUL R56, R56, R119.reuse ;  /* 0x0000007738387220 */ /* 0x080fe20000400000 */
[-C--:B------:R-:W-:Y:S01]  /*17390*/  FMUL R45, R57, R119.reuse ;  /* 0x00000077392d7220 */ /* 0x080fe20000400000 */
[-C--:B------:R-:W-:Y:S01]  /*173a0*/  FMUL R44, R60, R119.reuse ;  /* 0x000000773c2c7220 */ /* 0x080fe20000400000 */
[-C--:B------:R-:W-:Y:S01]  /*173b0*/  FMUL R62, R62, R119.reuse ;  /* 0x000000773e3e7220 */ /* 0x080fe20000400000 */
[-C--:B------:R-:W-:Y:S01]  /*173c0*/  FMUL R63, R63, R119.reuse ;  /* 0x000000773f3f7220 */ /* 0x080fe20000400000 */
[-C--:B------:R-:W-:Y:S01]  /*173d0*/  FMUL R64, R64, R119.reuse ;  /* 0x0000007740407220 */ /* 0x080fe20000400000 */
[-C--:B------:R-:W-:Y:S01]  /*173e0*/  FMUL R65, R65, R119.reuse ;  /* 0x0000007741417220 */ /* 0x080fe20000400000 */
[-C--:B------:R-:W-:Y:S01]  /*173f0*/  FMUL R66, R66, R119.reuse ;  /* 0x0000007742427220 */ /* 0x080fe20000400000 */
[----:B------:R-:W-:Y:S01]  /*17400*/  FMUL R67, R67, R119 ;  /* 0x0000007743437220 */ /* 0x000fe20000400000 */
[----:B------:R0:W-:Y:S01]  /*17410*/  STG.E.U16 desc[UR6][R2.64+0x10c], R39 ;  /* 0x00010c2702007986 */ /* 0x0001e2000c101506 */
[----:B------:R-:W-:-:S02]  /*17420*/  F2FP.BF16.F32.PACK_AB R45, R45, R56 ;  /* 0x000000382d2d723e */ /* 0x000fc400000010ff */
[----:B-1----:R-:W-:Y:S01]  /*17430*/  F2FP.BF16.F32.PACK_AB R36, R49, R48 ;  /* 0x000000303124723e */ /* 0x002fe200000010ff */
[----:B------:R-:W-:Y:S01]  /*17440*/  STG.E.U16 desc[UR14][R2.64+0x108], R40 ;  /* 0x0001082802007986 */ /* 0x000fe2000c10150e */
[----:B------:R-:W-:Y:S02]  /*17450*/  SHF.R.U32.HI R49, RZ, 0x10, R58 ;  /* 0x00000010ff317819 */ /* 0x000fe4000001163a */
[----:B--2---:R-:W-:Y:S01]  /*17460*/  F2FP.BF16.F32.PACK_AB R37, R47, R46 ;  /* 0x0000002e2f25723e */ /* 0x004fe200000010ff */
[----:B------:R1:W-:Y:S01]  /*17470*/  STG.E.U16 desc[UR12][R2.64+0x118], R36 ;  /* 0x0001182402007986 */ /* 0x0003e2000c10150c */
[----:B------:R-:W-:Y:S01]  /*17480*/  IMAD.MOV.U32 R50, RZ, RZ, R36 ;  /* 0x000000ffff327224 */ /* 0x000fe200078e0024 */
[----:B------:R-:W-:Y:S01]  /*17490*/  F2FP.BF16.F32.PACK_AB R44, R61, R44 ;  /* 0x0000002c3d2c723e */ /* 0x000fe200000010ff */
[----:B---3--:R-:W-:Y:S01]  /*174a0*/  IMAD.MOV.U32 R0, RZ, RZ, R38 ;  /* 0x000000ffff007224 */ /* 0x008fe200078e0026 */
[----:B------:R2:W-:Y:S01]  /*174b0*/  STG.E.U16 desc[UR10][R2.64+0x114], R37 ;  /* 0x0001142502007986 */ /* 0x0005e2000c10150a */
[----:B------:R-:W-:-:S02]  /*174c0*/  F2FP.BF16.F32.PACK_AB R46, R63, R62 ;  /* 0x0000003e3f2e723e */ /* 0x000fc400000010ff */
[----:B----4-:R-:W-:Y:S01]  /*174d0*/  SHF.R.U32.HI R38, RZ, 0x10, R51 ;  /* 0x00000010ff267819 */ /* 0x010fe20000011633 */
[----:B------:R3:W-:Y:S01]  /*174e0*/  STG.E.U16 desc[UR14][R2.64+0x12e], R49 ;  /* 0x00012e3102007986 */ /* 0x0007e2000c10150e */
[----:B------:R-:W-:Y:S02]  /*174f0*/  SHF.R.U32.HI R0, RZ, 0x10, R0 ;  /* 0x00000010ff007819 */ /* 0x000fe40000011600 */
[----:B------:R-:W-:Y:S01]  /*17500*/  F2FP.BF16.F32.PACK_AB R47, R65, R64 ;  /* 0x00000040412f723e */ /* 0x000fe200000010ff */
[----:B------:R4:W-:Y:S01]  /*17510*/  STG.E.U16 desc[UR12][R2.64+0x11e], R38 ;  /* 0x00011e2602007986 */ /* 0x0009e2000c10150c */
[----:B------:R-:W-:-:S03]  /*17520*/  F2FP.BF16.F32.PACK_AB R48, R67, R66 ;  /* 0x000000424330723e */ /* 0x000fc600000010ff */
[----:B------:R4:W-:Y:S01]  /*17530*/  STG.E.U16 desc[UR6][R2.64+0x112], R0 ;  /* 0x0001120002007986 */ /* 0x0009e2000c101506 */
[----:B0-----:R-:W-:-:S03]  /*17540*/  SHF.R.U32.HI R39, RZ, 0x10, R39 ;  /* 0x00000010ff277819 */ /* 0x001fc60000011627 */
[----:B------:R-:W-:Y:S04]  /*17550*/  STG.E.U16 desc[UR12][R2.64+0x104], R41 ;  /* 0x0001042902007986 */ /* 0x000fe8000c10150c */
[----:B------:R0:W-:Y:S01]  /*17560*/  STG.E.U16 desc[UR14][R2.64+0x10e], R39 ;  /* 0x00010e2702007986 */ /* 0x0001e2000c10150e */
[----:B-1----:R-:W-:-:S03]  /*17570*/  IMAD.MOV.U32 R36, RZ, RZ, R37 ;  /* 0x000000ffff247224 */ /* 0x002fc600078e0025 */
[----:B------:R-:W-:Y:S01]  /*17580*/  STG.E.U16 desc[UR10][R2.64+0x100], R42 ;  /* 0x0001002a02007986 */ /* 0x000fe2000c10150a */
[----:B--2---:R-:W-:-:S03]  /*17590*/  SHF.R.U32.HI R37, RZ, 0x10, R50 ;  /* 0x00000010ff257819 */ /* 0x004fc60000011632 */
[----:B------:R-:W-:Y:S01]  /*175a0*/  STG.E.U16 desc[UR8][R2.64+0x124], R43 ;  /* 0x0001242b02007986 */ /* 0x000fe2000c101508 */
[----:B------:R-:W-:Y:S02]  /*175b0*/  SHF.R.U32.HI R36, RZ, 0x10, R36 ;  /* 0x00000010ff247819 */ /* 0x000fe40000011624 */
[----:B---3--:R-:W-:Y:S01]  /*175c0*/  SHF.R.U32.HI R49, RZ, 0x10, R52 ;  /* 0x00000010ff317819 */ /* 0x008fe20000011634 */
[----:B------:R1:W-:Y:S01]  /*175d0*/  STG.E.U16 desc[UR10][R2.64+0x11a], R37 ;  /* 0x00011a2502007986 */ /* 0x0003e2000c10150a */
[----:B----4-:R-:W-:-:S03]  /*175e0*/  SHF.R.U32.HI R38, RZ, 0x10, R40 ;  /* 0x00000010ff267819 */ /* 0x010fc60000011628 */
[----:B------:R2:W-:Y:S01]  /*175f0*/  STG.E.U16 desc[UR8][R2.64+0x116], R36 ;  /* 0x0001162402007986 */ /* 0x0005e2000c101508 */
[----:B------:R-:W-:-:S03]  /*17600*/  SHF.R.U32.HI R0, RZ, 0x10, R43 ;  /* 0x00000010ff007819 */ /* 0x000fc6000001162b */
[----:B------:R3:W-:Y:S04]  /*17610*/  STG.E.U16 desc[UR12][R2.64+0x10a], R38 ;  /* 0x00010a2602007986 */ /* 0x0007e8000c10150c */
[----:B------:R4:W-:Y:S01]  /*17620*/  STG.E.U16 desc[UR6][R2.64+0x126], R0 ;  /* 0x0001260002007986 */ /* 0x0009e2000c101506 */
[----:B0-----:R-:W-:-:S03]  /*17630*/  SHF.R.U32.HI R39, RZ, 0x10, R45 ;  /* 0x00000010ff277819 */ /* 0x001fc6000001162d */
[----:B------:R-:W-:Y:S04]  /*17640*/  STG.E.U16 desc[UR6][R2.64+0x128], R45 ;  /* 0x0001282d02007986 */ /* 0x000fe8000c101506 */
[----:B------:R-:W-:Y:S04]  /*17650*/  STG.E.U16 desc[UR12][R2.64+0x130], R44 ;  /* 0x0001302c02007986 */ /* 0x000fe8000c10150c */
[----:B------:R-:W-:Y:S01]  /*17660*/  STG.E.U16 desc[UR10][R2.64+0x134], R46 ;  /* 0x0001342e02007986 */ /* 0x000fe2000c10150a */
[----:B-1----:R-:W-:-:S03]  /*17670*/  SHF.R.U32.HI R37, RZ, 0x10, R41 ;  /* 0x00000010ff257819 */ /* 0x002fc60000011629 */
[----:B------:R-:W-:Y:S01]  /*17680*/  STG.E.U16 desc[UR8][R2.64+0x138], R47 ;  /* 0x0001382f02007986 */ /* 0x000fe2000c101508 */
[----:B--2---:R-:W-:-:S03]  /*17690*/  SHF.R.U32.HI R36, RZ, 0x10, R42 ;  /* 0x00000010ff247819 */ /* 0x004fc6000001162a */
[----:B------:R0:W-:Y:S01]  /*176a0*/  STG.E.U16 desc[UR10][R2.64+0x106], R37 ;  /* 0x0001062502007986 */ /* 0x0001e2000c10150a */
[----:B---3--:R-:W-:-:S03]  /*176b0*/  SHF.R.U32.HI R38, RZ, 0x10, R44 ;  /* 0x00000010ff267819 */ /* 0x008fc6000001162c */
[----:B------:R1:W-:Y:S01]  /*176c0*/  STG.E.U16 desc[UR8][R2.64+0x102], R36 ;  /* 0x0001022402007986 */ /* 0x0003e2000c101508 */
[----:B----4-:R-:W-:-:S03]  /*176d0*/  SHF.R.U32.HI R0, RZ, 0x10, R48 ;  /* 0x00000010ff007819 */ /* 0x010fc60000011630 */
[----:B------:R3:W-:Y:S04]  /*176e0*/  STG.E.U16 desc[UR6][R2.64+0x13c], R48 ;  /* 0x00013c3002007986 */ /* 0x0007e8000c101506 */
[----:B------:R3:W-:Y:S04]  /*176f0*/  STG.E.U16 desc[UR14][R2.64+0x122], R49 ;  /* 0x0001223102007986 */ /* 0x0007e8000c10150e */
[----:B------:R3:W-:Y:S04]  /*17700*/  STG.E.U16 desc[UR14][R2.64+0x12a], R39 ;  /* 0x00012a2702007986 */ /* 0x0007e8000c10150e */
[----:B------:R3:W-:Y:S04]  /*17710*/  STG.E.U16 desc[UR12][R2.64+0x132], R38 ;  /* 0x0001322602007986 */ /* 0x0007e8000c10150c */
[----:B------:R3:W-:Y:S01]  /*17720*/  STG.E.U16 desc[UR6][R2.64+0x13e], R0 ;  /* 0x00013e0002007986 */ /* 0x0007e2000c101506 */
[----:B0-----:R-:W-:-:S02]  /*17730*/  SHF.R.U32.HI R37, RZ, 0x10, R46 ;  /* 0x00000010ff257819 */ /* 0x001fc4000001162e */
[----:B-1----:R-:W-:-:S03]  /*17740*/  SHF.R.U32.HI R36, RZ, 0x10, R47 ;  /* 0x00000010ff247819 */ /* 0x002fc6000001162f */
[----:B------:R3:W-:Y:S04]  /*17750*/  STG.E.U16 desc[UR10][R2.64+0x136], R37 ;  /* 0x0001362502007986 */ /* 0x0007e8000c10150a */
[----:B------:R3:W-:Y:S02]  /*17760*/  STG.E.U16 desc[UR8][R2.64+0x13a], R36 ;  /* 0x00013a2402007986 */ /* 0x0007e4000c101508 */
.L_x_183:
[----:B------:R-:W-:Y:S05]  /*17770*/  BSYNC.RECONVERGENT B0 ;  /* 0x0000000000007941 */ /* 0x000fea0003800200 */
.L_x_182:
[----:B------:R-:W-:Y:S04]  /*17780*/  BSSY.RECONVERGENT B0, `(.L_x_177) ;  /* 0x00000b0000007945 */ /* 0x000fe80003800200 */
[----:B------:R-:W-:Y:S05]  /*17790*/  @P0 BRA `(.L_x_184) ;  /* 0x0000000800b80947 */ /* 0x000fea0003800000 */
[-C--:B0-----:R-:W-:Y:S01]  /*177a0*/  FMUL R26, R26, R119.reuse ;  /* 0x000000771a1a7220 */ /* 0x081fe20000400000 */
[-C--:B------:R-:W-:Y:S01]  /*177b0*/  FMUL R27, R27, R119.reuse ;  /* 0x000000771b1b7220 */ /* 0x080fe20000400000 */
[-C--:B------:R-:W-:Y:S01]  /*177c0*/  FMUL R32, R32, R119.reuse ;  /* 0x0000007720207220 */ /* 0x080fe20000400000 */
[-C--:B------:R-:W-:Y:S01]  /*177d0*/  FMUL R33, R33, R119.reuse ;  /* 0x0000007721217220 */ /* 0x080fe20000400000 */
[----:B------:R-:W-:Y:S01]  /*177e0*/  R2UR UR68, R108 ;  /* 0x000000006c4472ca */ /* 0x000fe200000e0000 */
[-C--:B-----5:R-:W-:Y:S01]  /*177f0*/  FMUL R5, R5, R119.reuse ;  /* 0x0000007705057220 */ /* 0x0a0fe20000400000 */
[----:B------:R-:W-:Y:S01]  /*17800*/  R2UR UR69, R109 ;  /* 0x000000006d4572ca */ /* 0x000fe200000e0000 */
[-C--:B------:R-:W-:Y:S01]  /*17810*/  FMUL R10, R10, R119.reuse ;  /* 0x000000770a0a7220 */ /* 0x080fe20000400000 */
[----:B---3--:R-:W-:Y:S01]  /*17820*/  F2FP.BF16.F32.PACK_AB R36, R27, R26 ;  /* 0x0000001a1b24723e */ /* 0x008fe200000010ff */
        /* <DEDUP_REMOVED lines=13> */
[----:B------:R-:W-:Y:S01]  /*17900*/  R2UR UR51, R109 ;  /* 0x000000006d3372ca */ /* 0x000fe200000e0000 */
[-C--:B------:R-:W-:Y:S01]  /*17910*/  FMUL R7, R9, R119.reuse ;  /* 0x0000007709077220 */ /* 0x080fe20000400000 */
[----:B--2---:R-:W-:Y:S01]  /*17920*/  PRMT R0, R36, 0x7610, R0 ;  /* 0x0000761024007816 */ /* 0x004fe20000000000 */
[-C--:B------:R-:W-:Y:S01]  /*17930*/  FMUL R12, R12, R119.reuse ;  /* 0x000000770c0c7220 */ /* 0x080fe20000400000 */
[-C--:B------:R-:W-:Y:S01]  /*17940*/  FMUL R8, R13, R119.reuse ;  /* 0x000000770d087220 */ /* 0x080fe20000400000 */
[----:B------:R-:W-:Y:S01]  /*17950*/  R2UR UR44, R108 ;  /* 0x000000006c2c72ca */ /* 0x000fe200000e0000 */
[-C--:B------:R-:W-:Y:S01]  /*17960*/  FMUL R16, R16, R119.reuse ;  /* 0x0000007710107220 */ /* 0x080fe20000400000 */
[----:B------:R-:W-:Y:S01]  /*17970*/  R2UR UR45, R109 ;  /* 0x000000006d2d72ca */ /* 0x000fe200000e0000 */
[-C--:B------:R-:W-:Y:S01]  /*17980*/  FMUL R17, R17, R119.reuse ;  /* 0x0000007711117220 */ /* 0x080fe20000400000 */
[----:B------:R-:W-:Y:S01]  /*17990*/  R2UR UR52, R108 ;  /* 0x000000006c3472ca */ /* 0x000fe200000e0000 */
[----:B------:R0:W-:Y:S01]  /*179a0*/  STG.E.U16 desc[UR68][R2.64+0x1ac], R0 ;  /* 0x0001ac0002007986 */ /* 0x0001e2000c101544 */
        /* <DEDUP_REMOVED lines=8> */
[----:B------:R-:W-:Y:S01]  /*17a30*/  F2FP.BF16.F32.PACK_AB R5, R5, R26 ;  /* 0x0000001a0505723e */ /* 0x000fe200000010ff */
[----:B------:R-:W-:Y:S01]  /*17a40*/  FMUL R18, R18, R119 ;  /* 0x0000007712127220 */ /* 0x000fe20000400000 */
[----:B------:R-:W-:Y:S01]  /*17a50*/  F2FP.BF16.F32.PACK_AB R7, R7, R11 ;  /* 0x0000000b0707723e */ /* 0x000fe200000010ff */
[----:B------:R1:W-:Y:S01]  /*17a60*/  STG.E.U16 desc[UR70][R2.64+0x1b8], R4 ;  /* 0x0001b80402007986 */ /* 0x0003e2000c101546 */
[----:B------:R-:W-:Y:S01]  /*17a70*/  R2UR UR58, R108 ;  /* 0x000000006c3a72ca */ /* 0x000fe200000e0000 */
[-C--:B------:R-:W-:Y:S01]  /*17a80*/  FMUL R14, R14, R119.reuse ;  /* 0x000000770e0e7220 */ /* 0x080fe20000400000 */
[----:B------:R-:W-:Y:S01]  /*17a90*/  R2UR UR59, R109 ;  /* 0x000000006d3b72ca */ /* 0x000fe200000e0000 */
[----:B------:R2:W-:Y:S01]  /*17aa0*/  STG.E.U16 desc[UR62][R2.64+0x180], R5 ;  /* 0x0001800502007986 */ /* 0x0005e2000c10153e */
[----:B------:R-:W-:Y:S01]  /*17ab0*/  F2FP.BF16.F32.PACK_AB R8, R8, R12 ;  /* 0x0000000c0808723e */ /* 0x000fe200000010ff */
[-C--:B------:R-:W-:Y:S01]  /*17ac0*/  FMUL R9, R15, R119.reuse ;  /* 0x000000770f097220 */ /* 0x080fe20000400000 */
[----:B------:R-:W-:Y:S01]  /*17ad0*/  R2UR UR48, R108 ;  /* 0x000000006c3072ca */ /* 0x000fe200000e0000 */
[----:B------:R-:W-:Y:S01]  /*17ae0*/  STG.E.U16 desc[UR52][R2.64+0x188], R7 ;  /* 0x0001880702007986 */ /* 0x000fe2000c101534 */
[----:B------:R-:W-:Y:S01]  /*17af0*/  R2UR UR49, R109 ;  /* 0x000000006d3172ca */ /* 0x000fe200000e0000 */
[-C--:B------:R-:W-:Y:S01]  /*17b00*/  FMUL R24, R24, R119.reuse ;  /* 0x0000007718187220 */ /* 0x080fe20000400000 */
[----:B------:R-:W-:Y:S01]  /*17b10*/  R2UR UR34, R108 ;  /* 0x000000006c2272ca */ /* 0x000fe200000e0000 */
[-C--:B------:R-:W-:Y:S01]  /*17b20*/  FMUL R25, R25, R119.reuse ;  /* 0x0000007719197220 */ /* 0x080fe20000400000 */
[----:B------:R-:W-:Y:S01]  /*17b30*/  R2UR UR35, R109 ;  /* 0x000000006d2372ca */ /* 0x000fe200000e0000 */
[-C--:B------:R-:W-:Y:S01]  /*17b40*/  FMUL R13, R28, R119.reuse ;  /* 0x000000771c0d7220 */ /* 0x080fe20000400000 */
[----:B0-----:R-:W-:Y:S01]  /*17b50*/  F2FP.BF16.F32.PACK_AB R0, R27, R10 ;  /* 0x0000000a1b00723e */ /* 0x001fe200000010ff */
[-C--:B------:R-:W-:Y:S01]  /*17b60*/  FMUL R31, R31, R119.reuse ;  /* 0x000000771f1f7220 */ /* 0x080fe20000400000 */
[C---:B------:R-:W-:Y:S01]  /*17b70*/  R2UR UR24, R108.reuse ;  /* 0x000000006c1872ca */ /* 0x040fe200000e0000 */
[-C--:B------:R-:W-:Y:S01]  /*17b80*/  FMUL R35, R35, R119.reuse ;  /* 0x0000007723237220 */ /* 0x080fe20000400000 */
[----:B------:R-:W-:Y:S01]  /*17b90*/  R2UR UR25, R109 ;  /* 0x000000006d1972ca */ /* 0x000fe200000e0000 */
[----:B------:R0:W-:Y:S01]  /*17ba0*/  STG.E.U16 desc[UR50][R2.64+0x18c], R0 ;  /* 0x00018c0002007986 */ /* 0x0001e2000c101532 */
[----:B------:R-:W-:Y:S01]  /*17bb0*/  F2FP.BF16.F32.PACK_AB R10, R17, R16 ;  /* 0x00000010110a723e */ /* 0x000fe200000010ff */
[----:B------:R-:W-:Y:S01]  /*17bc0*/  IMAD.MOV.U32 R17, RZ, RZ, R5 ;  /* 0x000000ffff117224 */ /* 0x000fe200078e0005 */
[----:B------:R-:W-:Y:S01]  /*17bd0*/  R2UR UR60, R108 ;  /* 0x000000006c3c72ca */ /* 0x000fe200000e0000 */
[----:B------:R-:W-:Y:S01]  /*17be0*/  IMAD.MOV.U32 R16, RZ, RZ, R32 ;  /* 0x000000ffff107224 */ /* 0x000fe200078e0020 */
[C---:B------:R-:W-:Y:S01]  /*17bf0*/  R2UR UR61, R109.reuse ;  /* 0x000000006d3d72ca */ /* 0x040fe200000e0000 */
[-C--:B------:R-:W-:Y:S01]  /*17c00*/  FMUL R30, R30, R119.reuse ;  /* 0x000000771e1e7220 */ /* 0x080fe20000400000 */
[----:B-1----:R-:W-:Y:S01]  /*17c10*/  PRMT R4, R8, 0x7610, R4 ;  /* 0x0000761008047816 */ /* 0x002fe20000000004 */
[----:B------:R-:W-:Y:S01]  /*17c20*/  FMUL R15, R34, R119 ;  /* 0x00000077220f7220 */ /* 0x000fe20000400000 */
[----:B------:R-:W-:Y:S01]  /*17c30*/  R2UR UR56, R108 ;  /* 0x000000006c3872ca */ /* 0x000fe200000e0000 */
[----:B--2---:R-:W-:Y:S01]  /*17c40*/  IMAD.MOV.U32 R5, RZ, RZ, R7 ;  /* 0x000000ffff057224 */ /* 0x004fe200078e0007 */
[----:B------:R-:W-:Y:S01]  /*17c50*/  R2UR UR57, R109 ;  /* 0x000000006d3972ca */ /* 0x000fe200000e0000 */
[----:B------:R1:W-:Y:S01]  /*17c60*/  STG.E.U16 desc[UR44][R2.64+0x190], R4 ;  /* 0x0001900402007986 */ /* 0x0003e2000c10152c */
[----:B------:R-:W-:-:S02]  /*17c70*/  F2FP.BF16.F32.PACK_AB R23, R23, R22 ;  /* 0x000000161717723e */ /* 0x000fc400000010ff */
[----:B------:R-:W-:Y:S02]  /*17c80*/  F2FP.BF16.F32.PACK_AB R11, R21, R20 ;  /* 0x00000014150b723e */ /* 0x000fe400000010ff */
[C---:B------:R-:W-:Y:S02]  /*17c90*/  R2UR UR32, R108.reuse ;  /* 0x000000006c2072ca */ /* 0x040fe400000e0000 */
[C---:B------:R-:W-:Y:S02]  /*17ca0*/  R2UR UR33, R109.reuse ;  /* 0x000000006d2172ca */ /* 0x040fe400000e0000 */
[C---:B------:R-:W-:Y:S02]  /*17cb0*/  R2UR UR30, R108.reuse ;  /* 0x000000006c1e72ca */ /* 0x040fe400000e0000 */
[----:B------:R-:W-:Y:S02]  /*17cc0*/  R2UR UR31, R109 ;  /* 0x000000006d1f72ca */ /* 0x000fe400000e0000 */
[----:B------:R-:W-:-:S02]  /*17cd0*/  R2UR UR26, R108 ;  /* 0x000000006c1a72ca */ /* 0x000fc400000e0000 */
[----:B0-----:R-:W-:Y:S02]  /*17ce0*/  SHF.R.U32.HI R0, RZ, 0x10, R0 ;  /* 0x00000010ff007819 */ /* 0x001fe40000011600 */
[C---:B------:R-:W-:Y:S02]  /*17cf0*/  R2UR UR27, R109.reuse ;  /* 0x000000006d1b72ca */ /* 0x040fe400000e0000 */
[----:B------:R-:W-:Y:S01]  /*17d00*/  F2FP.BF16.F32.PACK_AB R6, R6, R19 ;  /* 0x000000130606723e */ /* 0x000fe200000010ff */
[----:B------:R0:W-:Y:S01]  /*17d10*/  STG.E.U16 desc[UR46][R2.64+0x18e], R0 ;  /* 0x00018e0002007986 */ /* 0x0001e2000c10152e */
[C---:B------:R-:W-:Y:S02]  /*17d20*/  R2UR UR66, R108.reuse ;  /* 0x000000006c4272ca */ /* 0x040fe400000e0000 */
[----:B------:R-:W-:Y:S01]  /*17d30*/  R2UR UR67, R109 ;  /* 0x000000006d4372ca */ /* 0x000fe200000e0000 */
[----:B------:R2:W-:Y:S01]  /*17d40*/  STG.E.U16 desc[UR58][R2.64+0x184], R6 ;  /* 0x0001840602007986 */ /* 0x0005e2000c10153a */
[----:B------:R-:W-:-:S02]  /*17d50*/  R2UR UR42, R108 ;  /* 0x000000006c2a72ca */ /* 0x000fc400000e0000 */
[C---:B------:R-:W-:Y:S02]  /*17d60*/  R2UR UR43, R109.reuse ;  /* 0x000000006d2b72ca */ /* 0x040fe400000e0000 */
[----:B------:R-:W-:Y:S02]  /*17d70*/  R2UR UR40, R108 ;  /* 0x000000006c2872ca */ /* 0x000fe400000e0000 */
[----:B------:R-:W-:Y:S02]  /*17d80*/  R2UR UR41, R109 ;  /* 0x000000006d2972ca */ /* 0x000fe400000e0000 */
[----:B------:R-:W-:Y:S02]  /*17d90*/  SHF.R.U32.HI R5, RZ, 0x10, R5 ;  /* 0x00000010ff057819 */ /* 0x000fe40000011605 */
[----:B-1----:R-:W-:Y:S02]  /*17da0*/  F2FP.BF16.F32.PACK_AB R4, R29, R18 ;  /* 0x000000121d04723e */ /* 0x002fe400000010ff */
[----:B------:R-:W-:Y:S01]  /*17db0*/  PRMT R12, R23, 0x7610, R12 ;  /* 0x00007610170c7816 */ /* 0x000fe2000000000c */
[----:B------:R1:W-:Y:S01]  /*17dc0*/  STG.E.U16 desc[UR48][R2.64+0x18a], R5 ;  /* 0x00018a0502007986 */ /* 0x0003e2000c101530 */
[----:B------:R-:W-:-:S02]  /*17dd0*/  SHF.R.U32.HI R7, RZ, 0x10, R17 ;  /* 0x00000010ff077819 */ /* 0x000fc40000011611 */
[----:B------:R-:W-:Y:S01]  /*17de0*/  R2UR UR38, R108 ;  /* 0x000000006c2672ca */ /* 0x000fe200000e0000 */
[----:B------:R3:W-:Y:S01]  /*17df0*/  STG.E.U16 desc[UR34][R2.64+0x19c], R4 ;  /* 0x00019c0402007986 */ /* 0x0007e2000c101522 */
[----:B------:R-:W-:Y:S02]  /*17e00*/  R2UR UR39, R109 ;  /* 0x000000006d2772ca */ /* 0x000fe400000e0000 */
[----:B------:R-:W-:Y:S01]  /*17e10*/  F2FP.BF16.F32.PACK_AB R9, R9, R14 ;  /* 0x0000000e0909723e */ /* 0x000fe200000010ff */
[----:B------:R4:W-:Y:S01]  /*17e20*/  STG.E.U16 desc[UR24][R2.64+0x1a4], R12 ;  /* 0x0001a40c02007986 */ /* 0x0009e2000c101518 */
[----:B0-----:R-:W-:Y:S01]  /*17e30*/  IMAD.MOV.U32 R0, RZ, RZ, R11 ;  /* 0x000000ffff007224 */ /* 0x001fe200078e000b */
[----:B------:R-:W-:Y:S02]  /*17e40*/  F2FP.BF16.F32.PACK_AB R13, R33, R13 ;  /* 0x0000000d210d723e */ /* 0x000fe400000010ff */
[----:B------:R0:W-:Y:S01]  /*17e50*/  STG.E.U16 desc[UR60][R2.64+0x182], R7 ;  /* 0x0001820702007986 */ /* 0x0001e2000c10153c */
[----:B--2---:R-:W-:-:S02]  /*17e60*/  SHF.R.U32.HI R6, RZ, 0x10, R6 ;  /* 0x00000010ff067819 */ /* 0x004fc40000011606 */
[----:B------:R-:W-:Y:S01]  /*17e70*/  SHF.R.U32.HI R0, RZ, 0x10, R0 ;  /* 0x00000010ff007819 */ /* 0x000fe20000011600 */
[----:B------:R-:W-:Y:S01]  /*17e80*/  STG.E.U16 desc[UR40][R2.64+0x194], R9 ;  /* 0x0001940902007986 */ /* 0x000fe2000c101528 */
[----:B------:R-:W-:Y:S02]  /*17e90*/  SHF.R.U32.HI R16, RZ, 0x10, R16 ;  /* 0x00000010ff107819 */ /* 0x000fe40000011610 */
[----:B------:R-:W-:Y:S01]  /*17ea0*/  F2FP.BF16.F32.PACK_AB R14, R31, R30 ;  /* 0x0000001e1f0e723e */ /* 0x000fe200000010ff */
[----:B------:R-:W-:Y:S01]  /*17eb0*/  STG.E.U16 desc[UR56][R2.64+0x186], R6 ;  /* 0x0001860602007986 */ /* 0x000fe2000c101538 */
[----:B------:R-:W-:Y:S02]  /*17ec0*/  F2FP.BF16.F32.PACK_AB R15, R35, R15 ;  /* 0x0000000f230f723e */ /* 0x000fe400000010ff */
[----:B------:R-:W-:Y:S01]  /*17ed0*/  R2UR UR64, R108 ;  /* 0x000000006c4072ca */ /* 0x000fe200000e0000 */
[----:B------:R2:W-:Y:S01]  /*17ee0*/  STG.E.U16 desc[UR26][R2.64+0x1a2], R0 ;  /* 0x0001a20002007986 */ /* 0x0005e2000c10151a */
[----:B------:R-:W-:-:S02]  /*17ef0*/  R2UR UR65, R109 ;  /* 0x000000006d4172ca */ /* 0x000fc400000e0000 */
[----:B-1----:R-:W-:Y:S01]  /*17f00*/  SHF.R.U32.HI R5, RZ, 0x10, R10 ;  /* 0x00000010ff057819 */ /* 0x002fe2000001160a */
[----:B------:R1:W-:Y:S01]  /*17f10*/  STG.E.U16 desc[UR66][R2.64+0x1ba], R16 ;  /* 0x0001ba1002007986 */ /* 0x0003e2000c101542 */
[C---:B------:R-:W-:Y:S02]  /*17f20*/  R2UR UR36, R108.reuse ;  /* 0x000000006c2472ca */ /* 0x040fe400000e0000 */
[----:B---3--:R-:W-:Y:S01]  /*17f30*/  SHF.R.U32.HI R4, RZ, 0x10, R4 ;  /* 0x00000010ff047819 */ /* 0x008fe20000011604 */
[----:B------:R3:W-:Y:S01]  /*17f40*/  STG.E.U16 desc[UR32][R2.64+0x19a], R5 ;  /* 0x00019a0502007986 */ /* 0x0007e2000c101520 */
[----:B------:R-:W-:Y:S02]  /*17f50*/  R2UR UR37, R109 ;  /* 0x000000006d2572ca */ /* 0x000fe400000e0000 */
[----:B----4-:R-:W-:Y:S01]  /*17f60*/  F2FP.BF16.F32.PACK_AB R12, R25, R24 ;  /* 0x00000018190c723e */ /* 0x010fe200000010ff */
[----:B------:R4:W-:Y:S01]  /*17f70*/  STG.E.U16 desc[UR30][R2.64+0x19e], R4 ;  /* 0x00019e0402007986 */ /* 0x0009e2000c10151e */
[----:B------:R-:W-:-:S02]  /*17f80*/  R2UR UR28, R108 ;  /* 0x000000006c1c72ca */ /* 0x000fc400000e0000 */
[----:B0-----:R-:W-:Y:S02]  /*17f90*/  SHF.R.U32.HI R7, RZ, 0x10, R8 ;  /* 0x00000010ff077819 */ /* 0x001fe40000011608 */
[C---:B------:R-:W-:Y:S02]  /*17fa0*/  R2UR UR29, R109.reuse ;  /* 0x000000006d1d72ca */ /* 0x040fe400000e0000 */
[C---:B------:R-:W-:Y:S01]  /*17fb0*/  R2UR UR22, R108.reuse ;  /* 0x000000006c1672ca */ /* 0x040fe200000e0000 */
[----:B------:R0:W-:Y:S01]  /*17fc0*/  STG.E.U16 desc[UR42][R2.64+0x192], R7 ;  /* 0x0001920702007986 */ /* 0x0001e2000c10152a */
[C---:B------:R-:W-:Y:S02]  /*17fd0*/  R2UR UR23, R109.reuse ;  /* 0x000000006d1772ca */ /* 0x040fe400000e0000 */
[----:B------:R-:W-:Y:S01]  /*17fe0*/  R2UR UR20, R108 ;  /* 0x000000006c1472ca */ /* 0x000fe200000e0000 */
[----:B------:R-:W-:Y:S01]  /*17ff0*/  STG.E.U16 desc[UR36][R2.64+0x198], R10 ;  /* 0x0001980a02007986 */ /* 0x000fe2000c101524 */
[----:B------:R-:W-:-:S02]  /*18000*/  R2UR UR21, R109 ;  /* 0x000000006d1572ca */ /* 0x000fc400000e0000 */
[C---:B------:R-:W-:Y:S01]  /*18010*/  R2UR UR18, R108.reuse ;  /* 0x000000006c1272ca */ /* 0x040fe200000e0000 */
[----:B--2---:R-:W-:Y:S01]  /*18020*/  IMAD.MOV.U32 R0, RZ, RZ, R13 ;  /* 0x000000ffff007224 */ /* 0x004fe200078e000d */
[C---:B------:R-:W-:Y:S01]  /*18030*/  R2UR UR19, R109.reuse ;  /* 0x000000006d1372ca */ /* 0x040fe200000e0000 */
[----:B------:R-:W-:Y:S01]  /*18040*/  STG.E.U16 desc[UR28][R2.64+0x1a0], R11 ;  /* 0x0001a00b02007986 */ /* 0x000fe2000c10151c */
[C---:B------:R-:W-:Y:S01]  /*18050*/  R2UR UR16, R108.reuse ;  /* 0x000000006c1072ca */ /* 0x040fe200000e0000 */
[----:B-1----:R-:W-:Y:S01]  /*18060*/  IMAD.MOV.U32 R16, RZ, RZ, R36 ;  /* 0x000000ffff107224 */ /* 0x002fe200078e0024 */
[C---:B------:R-:W-:Y:S02]  /*18070*/  R2UR UR17, R109.reuse ;  /* 0x000000006d1172ca */ /* 0x040fe400000e0000 */
[C---:B------:R-:W-:Y:S01]  /*18080*/  R2UR UR14, R108.reuse ;  /* 0x000000006c0e72ca */ /* 0x040fe200000e0000 */
[----:B---3--:R-:W-:Y:S01]  /*18090*/  IMAD.MOV.U32 R5, RZ, RZ, R12 ;  /* 0x000000ffff057224 */ /* 0x008fe200078e000c */
[C---:B------:R-:W-:Y:S01]  /*180a0*/  R2UR UR15, R109.reuse ;  /* 0x000000006d0f72ca */ /* 0x040fe200000e0000 */
[----:B------:R-:W-:Y:S01]  /*180b0*/  STG.E.U16 desc[UR20][R2.64+0x1a8], R12 ;  /* 0x0001a80c02007986 */ /* 0x000fe2000c101514 */
[----:B------:R-:W-:Y:S01]  /*180c0*/  R2UR UR12, R108 ;  /* 0x000000006c0c72ca */ /* 0x000fe200000e0000 */
[----:B----4-:R-:W-:Y:S01]  /*180d0*/  IMAD.MOV.U32 R4, RZ, RZ, R23 ;  /* 0x000000ffff047224 */ /* 0x010fe200078e0017 */
[----:B------:R-:W-:-:S02]  /*180e0*/  R2UR UR13, R109 ;  /* 0x000000006d0d72ca */ /* 0x000fc400000e0000 */
[C---:B------:R-:W-:Y:S02]  /*180f0*/  R2UR UR10, R108.reuse ;  /* 0x000000006c0a72ca */ /* 0x040fe400000e0000 */
[C---:B------:R-:W-:Y:S01]  /*18100*/  R2UR UR11, R109.reuse ;  /* 0x000000006d0b72ca */ /* 0x040fe200000e0000 */
[----:B------:R-:W-:Y:S01]  /*18110*/  STG.E.U16 desc[UR16][R2.64+0x1b0], R13 ;  /* 0x0001b00d02007986 */ /* 0x000fe2000c101510 */
[C---:B------:R-:W-:Y:S01]  /*18120*/  R2UR UR8, R108.reuse ;  /* 0x000000006c0872ca */ /* 0x040fe200000e0000 */
[----:B0-----:R-:W-:Y:S01]  /*18130*/  IMAD.MOV.U32 R7, RZ, RZ, R14 ;  /* 0x000000ffff077224 */ /* 0x001fe200078e000e */
[C---:B------:R-:W-:Y:S02]  /*18140*/  R2UR UR9, R109.reuse ;  /* 0x000000006d0972ca */ /* 0x040fe400000e0000 */
[----:B------:R-:W-:Y:S02]  /*18150*/  R2UR UR6, R108 ;  /* 0x000000006c0672ca */ /* 0x000fe400000e0000 */
[----:B------:R-:W-:Y:S01]  /*18160*/  R2UR UR7, R109 ;  /* 0x000000006d0772ca */ /* 0x000fe200000e0000 */
[----:B------:R-:W-:Y:S01]  /*18170*/  STG.E.U16 desc[UR12][R2.64+0x1b4], R14 ;  /* 0x0001b40e02007986 */ /* 0x000fe2000c10150c */
[----:B------:R-:W-:Y:S01]  /*18180*/  SHF.R.U32.HI R6, RZ, 0x10, R9 ;  /* 0x00000010ff067819 */ /* 0x000fe20000011609 */
[----:B------:R-:W-:Y:S01]  /*18190*/  IMAD.MOV.U32 R9, RZ, RZ, R15 ;  /* 0x000000ffff097224 */ /* 0x000fe200078e000f */
[----:B------:R-:W-:-:S02]  /*181a0*/  SHF.R.U32.HI R8, RZ, 0x10, R4 ;  /* 0x00000010ff087819 */ /* 0x000fc40000011604 */
[----:B------:R-:W-:Y:S01]  /*181b0*/  SHF.R.U32.HI R16, RZ, 0x10, R16 ;  /* 0x00000010ff107819 */ /* 0x000fe20000011610 */
[----:B------:R0:W-:Y:S01]  /*181c0*/  STG.E.U16 desc[UR38][R2.64+0x196], R6 ;  /* 0x0001960602007986 */ /* 0x0001e2000c101526 */
[----:B------:R-:W-:-:S03]  /*181d0*/  SHF.R.U32.HI R4, RZ, 0x10, R7 ;  /* 0x00000010ff047819 */ /* 0x000fc60000011607 */
[----:B------:R1:W-:Y:S04]  /*181e0*/  STG.E.U16 desc[UR8][R2.64+0x1bc], R15 ;  /* 0x0001bc0f02007986 */ /* 0x0003e8000c101508 */
[----:B------:R1:W-:Y:S04]  /*181f0*/  STG.E.U16 desc[UR64][R2.64+0x1ae], R16 ;  /* 0x0001ae1002007986 */ /* 0x0003e8000c101540 */
[----:B------:R1:W-:Y:S04]  /*18200*/  STG.E.U16 desc[UR22][R2.64+0x1a6], R8 ;  /* 0x0001a60802007986 */ /* 0x0003e8000c101516 */
[----:B------:R1:W-:Y:S01]  /*18210*/  STG.E.U16 desc[UR10][R2.64+0x1b6], R4 ;  /* 0x0001b60402007986 */ /* 0x0003e2000c10150a */
[----:B0-----:R-:W-:-:S02]  /*18220*/  SHF.R.U32.HI R6, RZ, 0x10, R5 ;  /* 0x00000010ff067819 */ /* 0x001fc40000011605 */
[----:B------:R-:W-:Y:S02]  /*18230*/  SHF.R.U32.HI R5, RZ, 0x10, R0 ;  /* 0x00000010ff057819 */ /* 0x000fe40000011600 */
[----:B------:R-:W-:Y:S01]  /*18240*/  SHF.R.U32.HI R0, RZ, 0x10, R9 ;  /* 0x00000010ff007819 */ /* 0x000fe20000011609 */
[----:B------:R1:W-:Y:S04]  /*18250*/  STG.E.U16 desc[UR18][R2.64+0x1aa], R6 ;  /* 0x0001aa0602007986 */ /* 0x0003e8000c101512 */
[----:B------:R1:W-:Y:S04]  /*18260*/  STG.E.U16 desc[UR14][R2.64+0x1b2], R5 ;  /* 0x0001b20502007986 */ /* 0x0003e8000c10150e */
[----:B------:R1:W-:Y:S02]  /*18270*/  STG.E.U16 desc[UR6][R2.64+0x1be], R0 ;  /* 0x0001be0002007986 */ /* 0x0003e4000c101506 */
.L_x_184:
[----:B------:R-:W-:Y:S05]  /*18280*/  BSYNC.RECONVERGENT B0 ;  /* 0x0000000000007941 */ /* 0x000fea0003800200 */
.L_x_177:
[----:B-123--:R-:W-:Y:S01]  /*18290*/  VIADD R0, R118, 0xd8 ;  /* 0x000000d876007836 */ /* 0x00efe20000000000 */
[----:B0----5:R-:W-:Y:S01]  /*182a0*/  SHF.L.U32 R4, R101, 0x1f, RZ ;  /* 0x0000001f65047819 */ /* 0x021fe200000006ff */
[----:B------:R-:W-:Y:S01]  /*182b0*/  NOP ;  /* 0x0000000000007918 */ /* 0x000fe20000000000 */
[----:B------:R-:W-:Y:S02]  /*182c0*/  IMAD.U32 R2, R102, -0x80000000, RZ ;  /* 0x8000000066027824 */ /* 0x000fe400078e00ff */
[----:B------:R-:W-:-:S04]  /*182d0*/  PRMT R0, R123, 0x654, R0 ;  /* 0x000006547b007816 */ /* 0x000fc80000000000 */
[----:B------:R0:W-:Y:S01]  /*182e0*/  SYNCS.ARRIVE.TRANS64.RED.ART0 RZ, [R0+URZ], R125 ;  /* 0x0000007d00ff79a7 */ /* 0x0001e200085004ff */
[----:B------:R-:W1:Y:S02]  /*182f0*/  SYNCS.PHASECHK.TRANS64.TRYWAIT P0, [R118+URZ+0xa8], R4 ;  /* 0x0000a804760075a7 */ /* 0x000e6400080011ff */
[----:B01----:R-:W-:Y:S05]  /*18300*/  @!P0 BRA `(.L_x_185) ;  /* 0x0000003000608947 */ /* 0x003fea0003800000 */
.L_x_361:
[----:B------:R-:W1:Y:S02]  /*18310*/  SYNCS.PHASECHK.TRANS64.TRYWAIT P0, [R118+URZ+0xb8], R2 ;  /* 0x0000b802760075a7 */ /* 0x000e6400080011ff */
[----:B-1----:R-:W-:Y:S05]  /*18320*/  @!P0 BRA `(.L_x_186) ;  /* 0x0000003000708947 */ /* 0x002fea0003800000 */
.L_x_363:
[----:B------:R-:W-:Y:S06]  /*18330*/  BAR.SYNC.DEFER_BLOCKING 0x3, 0x100 ;  /* 0x00c4000000007b1d */ /* 0x000fec0000010000 */
[----:B------:R-:W-:Y:S05]  /*18340*/  BRA `(.L_x_21) ;  /* 0x0000000000087947 */ /* 0x000fea0003800000 */
.L_x_158:
[----:B------:R-:W-:-:S08]  /*18350*/  NOP ;  /* 0x0000000000007918 */ /* 0x000fd00000000000 */
[----:B------:R-:W0:-:S00]  /*18360*/  USETMAXREG.DEALLOC.CTAPOOL 0x60 ;  /* 0x00000060000079c8 */ /* 0x000e0000080e0500 */
.L_x_21:
[----:B01--4-:R-:W4:Y:S01]  /*18370*/  LDL.LU R2, [R1+0x110] ;  /* 0x0001100001027983 */ /* 0x013f220000300800 */
[----:B--2---:R-:W0:Y:S02]  /*18380*/  LDC R0, c[0x0][0x36c] ;  /* 0x0000db00ff007b82 */ /* 0x004e240000000800 */
[----:B0-----:R-:W-:Y:S02]  /*18390*/  ISETP.EQ.U32.AND P1, PT, R0, 0x1, PT ;  /* 0x000000010000780c */ /* 0x001fe40003f22070 */
[----:B----4-:R-:W-:-:S11]  /*183a0*/  ISETP.NE.AND P0, PT, R2, 0x9, PT ;  /* 0x000000090200780c */ /* 0x010fd60003f05270 */
[----:B------:R-:W-:Y:S05]  /*183b0*/  @!P1 BRA `(.L_x_187) ;  /* 0x0000000000309947 */ /* 0x000fea0003800000 */
[----:B------:R-:W-:Y:S05]  /*183c0*/  WARPSYNC.ALL ;  /* 0x0000000000007948 */ /* 0x000fea0003800000 */
[----:B------:R-:W-:Y:S01]  /*183d0*/  NOP ;  /* 0x0000000000007918 */ /* 0x000fe20000000000 */
        /* <DEDUP_REMOVED lines=10> */
.L_x_187:
[----:B------:R-:W-:Y:S05]  /*18480*/  WARPSYNC.ALL ;  /* 0x0000000000007948 */ /* 0x000fea0003800000 */
[----:B------:R-:W-:Y:S01]  /*18490*/  NOP ;  /* 0x0000000000007918 */ /* 0x000fe20000000000 */
.L_x_188:
[----:B------:R-:W-:Y:S05]  /*184a0*/  @!P1 BRA `(.L_x_189) ;  /* 0x00000000000c9947 */ /* 0x000fea0003800000 */
[----:B------:R-:W-:Y:S01]  /*184b0*/  UCGABAR_WAIT ;  /* 0x0000000000007dc7 */ /* 0x000fe20008000000 */
[----:B------:R-:W-:Y:S01]  /*184c0*/  CCTL.IVALL ;  /* 0x00000000ff00798f */ /* 0x000fe20002000000 */
[----:B------:R-:W-:Y:S05]  /*184d0*/  BRA `(.L_x_190) ;  /* 0x0000000000047947 */ /* 0x000fea0003800000 */
.L_x_189:
[----:B------:R-:W-:Y:S06]  /*184e0*/  BAR.SYNC.DEFER_BLOCKING 0x0 ;  /* 0x0000000000007b1d */ /* 0x000fec0000010000 */
.L_x_190:
[----:B------:R-:W-:Y:S05]  /*184f0*/  @P0 EXIT ;  /* 0x000000000000094d */ /* 0x000fea0003800000 */
[----:B------:R0:W2:Y:S01]  /*18500*/  LDL.LU R7, [R1+0xa0] ;  /* 0x0000a00001077983 */ /* 0x0000a20000300800 */
[----:B------:R-:W-:Y:S02]  /*18510*/  ELECT P0, URZ, PT ;  /* 0x0000000000ff782f */ /* 0x000fe40003800000 */
[----:B------:R-:W-:Y:S01]  /*18520*/  MOV R3, 0x400 ;  /* 0x0000040000037802 */ /* 0x000fe20000000f00 */
[----:B------:R-:W-:Y:S01]  /*18530*/  IMAD.MOV.U32 R4, RZ, RZ, 0x1 ;  /* 0x00000001ff047424 */ /* 0x000fe200078e00ff */
[----:B------:R-:W1:Y:S01]  /*18540*/  S2R R6, SR_CgaCtaId ;  /* 0x0000000000067919 */ /* 0x000e620000008800 */
[----:B------:R-:W-:Y:S08]  /*18550*/  UVIRTCOUNT.DEALLOC.SMPOOL 0x80 ;  /* 0x000000800000784c */ /* 0x000ff00000000000 */
[----:B------:R-:W-:-:S02]  /*18560*/  @P0 MOV R0, 0x40 ;  /* 0x0000004000000802 */ /* 0x000fc40000000f00 */
[----:B-1----:R-:W-:-:S05]  /*18570*/  LEA R3, R6, R3, 0x18 ;  /* 0x0000000306037211 */ /* 0x002fca00078ec0ff */
[----:B------:R-:W-:Y:S02]  /*18580*/  VIADD R5, R3, 0xe8 ;  /* 0x000000e803057836 */ /* 0x000fe40000000000 */
[----:B--2---:R-:W-:-:S05]  /*18590*/  @P0 IMAD.MOV.U32 R7, RZ, RZ, R6 ;  /* 0x000000ffff070224 */ /* 0x004fca00078e0006 */
[C---:B------:R-:W-:Y:S01]  /*185a0*/  LOP3.LUT R2, R7.reuse, 0x1, RZ, 0x3c, !PT ;  /* 0x0000000107027812 */ /* 0x040fe200078e3cff */
[----:B------:R1:W-:Y:S01]  /*185b0*/  @P0 STL [R1+0xa0], R7 ;  /* 0x0000a00701000387 */ /* 0x0003e20000100800 */
[----:B------:R-:W-:Y:S02]  /*185c0*/  @P0 LEA R0, R7, R0, 0x18 ;  /* 0x0000000007000211 */ /* 0x000fe400078ec0ff */
[----:B------:R-:W-:-:S03]  /*185d0*/  PRMT R2, R2, 0x654, R5 ;  /* 0x0000065402027816 */ /* 0x000fc60000000005 */
[----:B------:R0:W-:Y:S01]  /*185e0*/  @P0 STS.U8 [R0], R4 ;  /* 0x0000000400000388 */ /* 0x0001e20000000000 */
[----:B-1----:R-:W-:-:S04]  /*185f0*/  IMAD.MOV.U32 R7, RZ, RZ, 0x1 ;  /* 0x00000001ff077424 */ /* 0x002fc800078e00ff */
[----:B------:R0:W-:Y:S01]  /*18600*/  SYNCS.ARRIVE.TRANS64.RED.ART0 RZ, [R2+URZ], R7 ;  /* 0x0000000702ff79a7 */ /* 0x0001e200085004ff */
[----:B------:R-:W1:Y:S02]  /*18610*/  SYNCS.PHASECHK.TRANS64.TRYWAIT P0, [R3+URZ+0xe8], RZ ;  /* 0x0000e8ff030075a7 */ /* 0x000e6400080011ff */
[----:B01----:R-:W-:Y:S05]  /*18620*/  @!P0 BRA `(.L_x_191) ;  /* 0x0000002c00c88947 */ /* 0x003fea0003800000 */
.L_x_364:
[----:B------:R-:W-:Y:S01]  /*18630*/  NOP ;  /* 0x0000000000007918 */ /* 0x000fe20000000000 */
[----:B0-----:R-:W-:Y:S01]  /*18640*/  MOV R3, 0x50 ;  /* 0x0000005000037802 */ /* 0x001fe20000000f00 */
[----:B------:R-:W-:Y:S02]  /*18650*/  IMAD.U32 R0, RZ, RZ, UR5 ;  /* 0x00000005ff007e24 */ /* 0x000fe4000f8e00ff */
[----:B------:R-:W-:Y:S01]  /*18660*/  IMAD.MOV.U32 R5, RZ, RZ, 0xffff ;  /* 0x0000ffffff057424 */ /* 0x000fe200078e00ff */
[----:B------:R-:W-:Y:S02]  /*18670*/  LEA R3, R6, R3, 0x18 ;  /* 0x0000000306037211 */ /* 0x000fe400078ec0ff */
[----:B------:R-:W-:-:S03]  /*18680*/  LOP3.LUT R0, R0, 0xffff, RZ, 0xc0, !PT ;  /* 0x0000ffff00007812 */ /* 0x000fc600078ec0ff */
[----:B------:R-:W0:Y:S01]  /*18690*/  LDS R2, [R3] ;  /* 0x0000000003027984 */ /* 0x000e220000000800 */
[----:B------:R-:W-:-:S04]  /*186a0*/  SHF.R.U32.HI R0, RZ, 0x5, R0 ;  /* 0x00000005ff007819 */ /* 0x000fc80000011600 */
[----:B------:R-:W-:Y:S01]  /*186b0*/  SHF.L.U32 R5, R5, R0, RZ ;  /* 0x0000000005057219 */ /* 0x000fe200000006ff */
[----:B------:R-:W-:-:S05]  /*186c0*/  VIADD R4, R0, 0x10 ;  /* 0x0000001000047836 */ /* 0x000fca0000000000 */
[----:B------:R-:W-:-:S04]  /*186d0*/  SHF.L.U32 R0, R7, R4, RZ ;  /* 0x0000000407007219 */ /* 0x000fc800000006ff */
[----:B------:R-:W-:-:S04]  /*186e0*/  LOP3.LUT R0, R0, R5, RZ, 0xfc, !PT ;  /* 0x0000000500007212 */ /* 0x000fc800078efcff */
[C---:B------:R-:W-:Y:S02]  /*186f0*/  LOP3.LUT R5, R0.reuse, 0xffff, RZ, 0xc0, !PT ;  /* 0x0000ffff00057812 */ /* 0x040fe400078ec0ff */
[----:B0-----:R-:W-:-:S04]  /*18700*/  LOP3.LUT R4, R0, 0xffff, R2, 0x80, !PT ;  /* 0x0000ffff00047812 */ /* 0x001fc800078e8002 */
[----:B------:R-:W-:-:S13]  /*18710*/  ISETP.NE.AND P0, PT, R4, R5, PT ;  /* 0x000000050400720c */ /* 0x000fda0003f05270 */
[----:B------:R-:W-:Y:S05]  /*18720*/  @P0 BRA `(.L_x_192) ;  /* 0x0000000000500947 */ /* 0x000fea0003800000 */
[----:B------:R-:W-:Y:S02]  /*18730*/  SHF.R.U32.HI R4, RZ, 0x10, R2 ;  /* 0x00000010ff047819 */ /* 0x000fe40000011602 */
[----:B------:R-:W-:-:S04]  /*18740*/  SHF.R.U32.HI R2, RZ, 0x10, R0 ;  /* 0x00000010ff027819 */ /* 0x000fc80000011600 */
[----:B------:R-:W-:-:S04]  /*18750*/  LOP3.LUT R4, R4, R2, RZ, 0xc0, !PT ;  /* 0x0000000204047212 */ /* 0x000fc800078ec0ff */
[----:B------:R-:W-:-:S13]  /*18760*/  ISETP.NE.AND P0, PT, R4, R2, PT ;  /* 0x000000020400720c */ /* 0x000fda0003f05270 */
[----:B------:R-:W-:Y:S05]  /*18770*/  @P0 BRA `(.L_x_193) ;  /* 0x0000000000300947 */ /* 0x000fea0003800000 */
[----:B------:R-:W-:Y:S01]  /*18780*/  R2UR UR5, R0 ;  /* 0x00000000000572ca */ /* 0x000fe200000e0000 */
[----:B------:R-:W0:Y:S01]  /*18790*/  S2R R4, SR_LANEID ;  /* 0x0000000000047919 */ /* 0x000e220000000000 */
[----:B------:R-:W-:-:S11]  /*187a0*/  VOTE.ANY R2, PT, PT ;  /* 0x0000000000027806 */ /* 0x000fd600038e0100 */
[----:B------:R-:W-:-:S06]  /*187b0*/  ULOP3.LUT UR5, URZ, UR5, URZ, 0x33, !UPT ;  /* 0x00000005ff057292 */ /* 0x000fcc000f8e33ff */
[----:B------:R-:W-:-:S04]  /*187c0*/  IMAD.U32 R0, RZ, RZ, UR5 ;  /* 0x00000005ff007e24 */ /* 0x000fc8000f8e00ff */
[----:B------:R1:W2:Y:S02]  /*187d0*/  REDUX UR4, R0 ;  /* 0x00000000000473c4 */ /* 0x0002a40000000000 */
[----:B------:R4:W-:Y:S01]  /*187e0*/  UTCATOMSWS.AND URZ, UR5 ;  /* 0x0000000500ff79e3 */ /* 0x0009e20008000000 */
[----:B-1----:R-:W0:Y:S02]  /*187f0*/  FLO.U32 R0, R2 ;  /* 0x0000000200007300 */ /* 0x002e2400000e0000 */
[----:B0-----:R-:W-:Y:S01]  /*18800*/  ISETP.EQ.U32.AND P0, PT, R0, R4, PT ;  /* 0x000000040000720c */ /* 0x001fe20003f02070 */
[----:B--2---:R-:W-:-:S12]  /*18810*/  IMAD.U32 R0, RZ, RZ, UR4 ;  /* 0x00000004ff007e24 */ /* 0x004fd8000f8e00ff */
[----:B------:R4:W-:Y:S01]  /*18820*/  @P0 ATOMS.AND RZ, [R3], R0 ;  /* 0x0000000003ff038c */ /* 0x0009e20002800000 */
[----:B------:R-:W-:Y:S05]  /*18830*/  BRA `(.L_x_194) ;  /* 0x0000000000147947 */ /* 0x000fea0003800000 */
.L_x_193:
[----:B------:R-:W-:Y:S02]  /*18840*/  MOV R2, 0x18860 ;  /* 0x0001886000027802 */ /* 0x000fe40000000f00 */
[----:B---3--:R-:W-:Y:S05]  /*18850*/  CALL.REL.NOINC `($__internal_0_$__cuda_sm10x_tcgen05_guardrail_trap_col_being_dealloced_not_returned_by_alloc) ;  /* 0x0000002c00507944 */ /* 0x008fea0003c00000 */
[----:B------:R-:W-:Y:S05]  /*18860*/  BRA `(.L_x_194) ;  /* 0x0000000000087947 */ /* 0x000fea0003800000 */
.L_x_192:
[----:B------:R-:W-:Y:S02]  /*18870*/  MOV R2, 0x18890 ;  /* 0x0001889000027802 */ /* 0x000fe40000000f00 */
[----:B---3--:R-:W-:Y:S05]  /*18880*/  CALL.REL.NOINC `($__internal_2_$__cuda_sm10x_tcgen05_guardrail_trap_unallocated_columns_being_dealloced) ;  /* 0x0000002c005c7944 */ /* 0x008fea0003c00000 */
.L_x_194:
[----:B------:R-:W-:Y:S01]  /*18890*/  NOP ;  /* 0x0000000000007918 */ /* 0x000fe20000000000 */
[----:B----4-:R-:W-:Y:S05]  /*188a0*/  EXIT ;  /* 0x000000000000794d */ /* 0x010fea0003800000 */
.L_x_12:
[----:B------:R-:W-:-:S07]  /*188b0*/  MOV R5, R4 ;  /* 0x0000000400057202 */ /* 0x000fce0000000f00 */
.L_x_195:
[----:B-1----:R1:W2:Y:S02]  /*188c0*/  SYNCS.PHASECHK.TRANS64.TRYWAIT P0, [R2+URZ], R5 ;  /* 0x00000005020075a7 */ /* 0x0022a400080011ff */
[----:B--2---:R-:W-:Y:S05]  /*188d0*/  @!P0 NANOSLEEP.SYNCS 0x989680 ;  /* 0x009896800000895d */ /* 0x004fea0003900000 */
[----:B------:R-:W2:Y:S02]  /*188e0*/  @!P0 SYNCS.PHASECHK.TRANS64 P0, [R2+URZ], R5 ;  /* 0x00000005020085a7 */ /* 0x000ea400080010ff */
[----:B--2---:R-:W-:Y:S05]  /*188f0*/  @!P0 BRA `(.L_x_195) ;  /* 0xfffffffc00f08947 */ /* 0x004fea000383ffff */
[----:B------:R-:W-:Y:S05]  /*18900*/  BRA `(.L_x_11) ;  /* 0xfffffe8800487947 */ /* 0x000fea000383ffff */
.L_x_15:
[----:B------:R-:W-:-:S07]  /*18910*/  MOV R3, R2 ;  /* 0x0000000200037202 */ /* 0x000fce0000000f00 */
.L_x_196:
[----:B-1----:R1:W2:Y:S02]  /*18920*/  SYNCS.PHASECHK.TRANS64.TRYWAIT P0, [R4+URZ], R3 ;  /* 0x00000003040075a7 */ /* 0x0022a400080011ff */
[----:B--2---:R-:W-:Y:S05]  /*18930*/  @!P0 NANOSLEEP.SYNCS 0x989680 ;  /* 0x009896800000895d */ /* 0x004fea0003900000 */
[----:B------:R-:W2:Y:S02]  /*18940*/  @!P0 SYNCS.PHASECHK.TRANS64 P0, [R4+URZ], R3 ;  /* 0x00000003040085a7 */ /* 0x000ea400080010ff */
[----:B--2---:R-:W-:Y:S05]  /*18950*/  @!P0 BRA `(.L_x_196) ;  /* 0xfffffffc00f08947 */ /* 0x004fea000383ffff */
[----:B------:R-:W-:Y:S05]  /*18960*/  BRA `(.L_x_14) ;  /* 0xfffffe8800b07947 */ /* 0x000fea000383ffff */
.L_x_49:
[----:B------:R-:W-:Y:S02]  /*18970*/  MOV R2, 0x80000000 ;  /* 0x8000000000027802 */ /* 0x000fe40000000f00 */
[----:B------:R-:W-:-:S07]  /*18980*/  MOV R3, 0x80000000 ;  /* 0x8000000000037802 */ /* 0x000fce0000000f00 */
.L_x_197:
[----:B0-----:R0:W1:Y:S02]  /*18990*/  SYNCS.PHASECHK.TRANS64.TRYWAIT P0, [R33+URZ+0x18], R3 ;  /* 0x00001803210075a7 */ /* 0x00106400080011ff */
[----:B-1----:R-:W-:Y:S05]  /*189a0*/  @!P0 NANOSLEEP.SYNCS 0x989680 ;  /* 0x009896800000895d */ /* 0x002fea0003900000 */
[----:B------:R-:W1:Y:S02]  /*189b0*/  @!P0 SYNCS.PHASECHK.TRANS64 P0, [R33+URZ+0x18], R3 ;  /* 0x00001803210085a7 */ /* 0x000e6400080010ff */
[----:B-1----:R-:W-:Y:S05]  /*189c0*/  @!P0 BRA `(.L_x_197) ;  /* 0xfffffffc00f08947 */ /* 0x002fea000383ffff */
[----:B------:R-:W-:Y:S05]  /*189d0*/  BRA `(.L_x_198) ;  /* 0xfffffeac00287947 */ /* 0x000fea000383ffff */
.L_x_51:
[----:B------:R-:W-:Y:S01]  /*189e0*/  HFMA2 R2, -RZ, RZ, -0.0 , 0 ;  /* 0x80000000ff027431 */ /* 0x000fe200000001ff */
[----:B------:R-:W-:-:S07]  /*189f0*/  MOV R3, 0x80000000 ;  /* 0x8000000000037802 */ /* 0x000fce0000000f00 */
.L_x_199:
[----:B0-----:R0:W1:Y:S02]  /*18a00*/  SYNCS.PHASECHK.TRANS64.TRYWAIT P0, [R33+URZ+0x8], R3 ;  /* 0x00000803210075a7 */ /* 0x00106400080011ff */
[----:B-1----:R-:W-:Y:S05]  /*18a10*/  @!P0 NANOSLEEP.SYNCS 0x989680 ;  /* 0x009896800000895d */ /* 0x002fea0003900000 */
[----:B------:R-:W1:Y:S02]  /*18a20*/  @!P0 SYNCS.PHASECHK.TRANS64 P0, [R33+URZ+0x8], R3 ;  /* 0x00000803210085a7 */ /* 0x000e6400080010ff */
[----:B-1----:R-:W-:Y:S05]  /*18a30*/  @!P0 BRA `(.L_x_199) ;  /* 0xfffffffc00f08947 */ /* 0x002fea000383ffff */
[----:B------:R-:W-:Y:S05]  /*18a40*/  BRA `(.L_x_200) ;  /* 0xfffffeb000487947 */ /* 0x000fea000383ffff */
.L_x_53:
[----:B------:R-:W-:Y:S01]  /*18a50*/  HFMA2 R2, -RZ, RZ, -0.0 , 0 ;  /* 0x80000000ff027431 */ /* 0x000fe200000001ff */
[----:B------:R-:W-:-:S07]  /*18a60*/  MOV R3, 0x80000000 ;  /* 0x8000000000037802 */ /* 0x000fce0000000f00 */
.L_x_201:
[----:B0-----:R0:W1:Y:S02]  /*18a70*/  SYNCS.PHASECHK.TRANS64.TRYWAIT P0, [R33+URZ+0x68], R3 ;  /* 0x00006803210075a7 */ /* 0x00106400080011ff */
[----:B-1----:R-:W-:Y:S05]  /*18a80*/  @!P0 NANOSLEEP.SYNCS 0x989680 ;  /* 0x009896800000895d */ /* 0x002fea0003900000 */
[----:B------:R-:W1:Y:S02]  /*18a90*/  @!P0 SYNCS.PHASECHK.TRANS64 P0, [R33+URZ+0x68], R3 ;  /* 0x00006803210085a7 */ /* 0x000e6400080010ff */
[----:B-1----:R-:W-:Y:S05]  /*18aa0*/  @!P0 BRA `(.L_x_201) ;  /* 0xfffffffc00f08947 */ /* 0x002fea000383ffff */
[----:B------:R-:W-:Y:S05]  /*18ab0*/  BRA `(.L_x_202) ;  /* 0xfffffeb400747947 */ /* 0x000fea000383ffff */
.L_x_54:
[----:B------:R-:W-:Y:S01]  /*18ac0*/  HFMA2 R2, -RZ, RZ, -0.0 , 0 ;  /* 0x80000000ff027431 */ /* 0x000fe200000001ff */
[----:B------:R-:W-:-:S07]  /*18ad0*/  MOV R3, 0x80000000 ;  /* 0x8000000000037802 */ /* 0x000fce0000000f00 */
.L_x_203:
[----:B0-----:R0:W1:Y:S02]  /*18ae0*/  SYNCS.PHASECHK.TRANS64.TRYWAIT P0, [R33+URZ+0x28], R3 ;  /* 0x00002803210075a7 */ /* 0x00106400080011ff */
[----:B-1----:R-:W-:Y:S05]  /*18af0*/  @!P0 NANOSLEEP.SYNCS 0x989680 ;  /* 0x009896800000895d */ /* 0x002fea0003900000 */
[----:B------:R-:W1:Y:S02]  /*18b00*/  @!P0 SYNCS.PHASECHK.TRANS64 P0, [R33+URZ+0x28], R3 ;  /* 0x00002803210085a7 */ /* 0x000e6400080010ff */
[----:B-1----:R-:W-:Y:S05]  /*18b10*/  @!P0 BRA `(.L_x_203) ;  /* 0xfffffffc00f08947 */ /* 0x002fea000383ffff */
[----:B------:R-:W-:Y:S05]  /*18b20*/  BRA `(.L_x_204) ;  /* 0xfffffeb400e87947 */ /* 0x000fea000383ffff */
.L_x_56:
[----:B------:R-:W-:Y:S01]  /*18b30*/  HFMA2 R2, -RZ, RZ, -0.0 , 0 ;  /* 0x80000000ff027431 */ /* 0x000fe200000001ff */
[----:B------:R-:W-:-:S07]  /*18b40*/  MOV R3, 0x80000000 ;  /* 0x8000000000037802 */ /* 0x000fce0000000f00 */
.L_x_205:
[----:B0-----:R0:W1:Y:S02]  /*18b50*/  SYNCS.PHASECHK.TRANS64.TRYWAIT P0, [R33+URZ+0x48], R3 ;  /* 0x00004803210075a7 */ /* 0x00106400080011ff */
[----:B-1----:R-:W-:Y:S05]  /*18b60*/  @!P0 NANOSLEEP.SYNCS 0x989680 ;  /* 0x009896800000895d */ /* 0x002fea0003900000 */
[----:B------:R-:W1:Y:S02]  /*18b70*/  @!P0 SYNCS.PHASECHK.TRANS64 P0, [R33+URZ+0x48], R3 ;  /* 0x00004803210085a7 */ /* 0x000e6400080010ff */
[----:B-1----:R-:W-:Y:S05]  /*18b80*/  @!P0 BRA `(.L_x_205) ;  /* 0xfffffffc00f08947 */ /* 0x002fea000383ffff */
[----:B------:R-:W-:Y:S05]  /*18b90*/  BRA `(.L_x_206) ;  /* 0xfffffeb800f87947 */ /* 0x000fea000383ffff */
.L_x_58:
[----:B------:R-:W-:Y:S01]  /*18ba0*/  HFMA2 R2, -RZ, RZ, -0.0 , 0 ;  /* 0x80000000ff027431 */ /* 0x000fe200000001ff */
[----:B------:R-:W-:-:S07]  /*18bb0*/  MOV R3, 0x80000000 ;  /* 0x8000000000037802 */ /* 0x000fce0000000f00 */
.L_x_207:
[----:B0-----:R0:W1:Y:S02]  /*18bc0*/  SYNCS.PHASECHK.TRANS64.TRYWAIT P0, [R33+URZ+0x78], R3 ;  /* 0x00007803210075a7 */ /* 0x00106400080011ff */
[----:B-1----:R-:W-:Y:S05]  /*18bd0*/  @!P0 NANOSLEEP.SYNCS 0x989680 ;  /* 0x009896800000895d */ /* 0x002fea0003900000 */
[----:B------:R-:W1:Y:S02]  /*18be0*/  @!P0 SYNCS.PHASECHK.TRANS64 P0, [R33+URZ+0x78], R3 ;  /* 0x00007803210085a7 */ /* 0x000e6400080010ff */
[----:B-1----:R-:W-:Y:S05]  /*18bf0*/  @!P0 BRA `(.L_x_207) ;  /* 0xfffffffc00f08947 */ /* 0x002fea000383ffff */
[----:B------:R-:W-:Y:S05]  /*18c00*/  BRA `(.L_x_208) ;  /* 0xfffffec000187947 */ /* 0x000fea000383ffff */
.L_x_59:
[----:B------:R-:W-:Y:S01]  /*18c10*/  HFMA2 R2, -RZ, RZ, -0.0 , 0 ;  /* 0x80000000ff027431 */ /* 0x000fe200000001ff */
[----:B------:R-:W-:-:S07]  /*18c20*/  MOV R3, 0x80000000 ;  /* 0x8000000000037802 */ /* 0x000fce0000000f00 */
.L_x_209:
[----:B0-----:R0:W1:Y:S02]  /*18c30*/  SYNCS.PHASECHK.TRANS64.TRYWAIT P0, [R33+URZ+0x58], R3 ;  /* 0x00005803210075a7 */ /* 0x00106400080011ff */
[----:B-1----:R-:W-:Y:S05]  /*18c40*/  @!P0 NANOSLEEP.SYNCS 0x989680 ;  /* 0x009896800000895d */ /* 0x002fea0003900000 */
[----:B------:R-:W1:Y:S02]  /*18c50*/  @!P0 SYNCS.PHASECHK.TRANS64 P0, [R33+URZ+0x58], R3 ;  /* 0x00005803210085a7 */ /* 0x000e6400080010ff */
[----:B-1----:R-:W-:Y:S05]  /*18c60*/  @!P0 BRA `(.L_x_209) ;  /* 0xfffffffc00f08947 */ /* 0x002fea000383ffff */
[----:B------:R-:W-:Y:S05]  /*18c70*/  BRA `(.L_x_210) ;  /* 0xfffffec000687947 */ /* 0x000fea000383ffff */
.L_x_61:
[----:B------:R-:W-:Y:S01]  /*18c80*/  HFMA2 R2, -RZ, RZ, -0.0 , 0 ;  /* 0x80000000ff027431 */ /* 0x000fe200000001ff */
[----:B------:R-:W-:-:S07]  /*18c90*/  MOV R3, 0x80000000 ;  /* 0x8000000000037802 */ /* 0x000fce0000000f00 */
.L_x_211:
[----:B0-----:R0:W1:Y:S02]  /*18ca0*/  SYNCS.PHASECHK.TRANS64.TRYWAIT P0, [R33+URZ+0x38], R3 ;  /* 0x00003803210075a7 */ /* 0x00106400080011ff */
[----:B-1----:R-:W-:Y:S05]  /*18cb0*/  @!P0 NANOSLEEP.SYNCS 0x989680 ;  /* 0x009896800000895d */ /* 0x002fea0003900000 */
[----:B------:R-:W1:Y:S02]  /*18cc0*/  @!P0 SYNCS.PHASECHK.TRANS64 P0, [R33+URZ+0x38], R3 ;  /* 0x00003803210085a7 */ /* 0x000e6400080010ff */
[----:B-1----:R-:W-:Y:S05]  /*18cd0*/  @!P0 BRA `(.L_x_211) ;  /* 0xfffffffc00f08947 */ /* 0x002fea000383ffff */
[----:B------:R-:W-:Y:S05]  /*18ce0*/  BRA `(.L_x_212) ;  /* 0xfffffec000f47947 */ /* 0x000fea000383ffff */
.L_x_69:
[-C--:B------:R-:W-:Y:S02]  /*18cf0*/  MOV R12, R5.reuse ;  /* 0x00000005000c7202 */ /* 0x080fe40000000f00 */
[----:B------:R-:W-:Y:S07]  /*18d00*/  MOV R13, R5 ;  /* 0x00000005000d7202 */ /* 0x000fee0000000f00 */
.L_x_213:
[----:B--2---:R2:W3:Y:S02]  /*18d10*/  SYNCS.PHASECHK.TRANS64.TRYWAIT P1, [R33+URZ+0x8], R13 ;  /* 0x0000080d210075a7 */ /* 0x0044e400080211ff */
[----:B---3--:R-:W-:Y:S05]  /*18d20*/  @!P1 NANOSLEEP.SYNCS 0x989680 ;  /* 0x009896800000995d */ /* 0x008fea0003900000 */
[----:B------:R-:W3:Y:S02]  /*18d30*/  @!P1 SYNCS.PHASECHK.TRANS64 P1, [R33+URZ+0x8], R13 ;  /* 0x0000080d210095a7 */ /* 0x000ee400080210ff */
[----:B---3--:R-:W-:Y:S05]  /*18d40*/  @!P1 BRA `(.L_x_213) ;  /* 0xfffffffc00f09947 */ /* 0x008fea000383ffff */
[----:B------:R-:W-:Y:S05]  /*18d50*/  BRA `(.L_x_214) ;  /* 0xfffffec800187947 */ /* 0x000fea000383ffff */
.L_x_71:
[----:B------:R-:W-:Y:S01]  /*18d60*/  MOV R0, 0xffffffff ;  /* 0xffffffff00007802 */ /* 0x000fe20000000f00 */
[----:B------:R-:W-:Y:S06]  /*18d70*/  BSSY B0, `(.L_x_215) ;  /* 0x0000005000007945 */ /* 0x000fec0003800000 */
[----:B012---:R-:W-:Y:S05]  /*18d80*/  WARPSYNC.COLLECTIVE R0, `(.L_x_216) ;  /* 0x00000000000c7348 */ /* 0x007fea0003c00000 */
[----:B------:R-:W-:Y:S02]  /*18d90*/  ELECT P0, UR79, PT ;  /* 0x00000000004f782f */ /* 0x000fe40003800000 */
[----:B------:R-:W-:Y:S01]  /*18da0*/  MOV R0, UR79 ;  /* 0x0000004f00007c02 */ /* 0x000fe20008000f00 */
[----:B------:R-:W-:Y:S10]  /*18db0*/  ENDCOLLECTIVE ;  /* 0x000000000000791b */ /* 0x000ff40003800000 */
.L_x_216:
[----:B------:R-:W-:Y:S05]  /*18dc0*/  BSYNC B0 ;  /* 0x0000000000007941 */ /* 0x000fea0003800000 */
.L_x_215:
[----:B------:R-:W-:Y:S05]  /*18dd0*/  BRA `(.L_x_217) ;  /* 0xfffffec800187947 */ /* 0x000fea000383ffff */
.L_x_72:
[----:B---3--:R-:W-:Y:S01]  /*18de0*/  MOV R0, 0xffffffff ;  /* 0xffffffff00007802 */ /* 0x008fe20000000f00 */
[----:B------:R-:W-:Y:S06]  /*18df0*/  BSSY B0, `(.L_x_218) ;  /* 0x0000005000007945 */ /* 0x000fec0003800000 */
[----:B012---:R-:W-:Y:S05]  /*18e00*/  WARPSYNC.COLLECTIVE R0, `(.L_x_219) ;  /* 0x00000000000c7348 */ /* 0x007fea0003c00000 */
[----:B------:R-:W-:Y:S02]  /*18e10*/  ELECT P0, UR79, PT ;  /* 0x00000000004f782f */ /* 0x000fe40003800000 */
[----:B------:R-:W-:Y:S01]  /*18e20*/  MOV R0, UR79 ;  /* 0x0000004f00007c02 */ /* 0x000fe20008000f00 */
[----:B------:R-:W-:Y:S10]  /*18e30*/  ENDCOLLECTIVE ;  /* 0x000000000000791b */ /* 0x000ff40003800000 */
.L_x_219:
[----:B------:R-:W-:Y:S05]  /*18e40*/  BSYNC B0 ;  /* 0x0000000000007941 */ /* 0x000fea0003800000 */
.L_x_218:
[----:B------:R-:W-:Y:S01]  /*18e50*/  @P0 IADD3 R2, P1, PT, R30, 0x1c0, RZ ;  /* 0x000001c01e020810 */ /* 0x000fe20007f3e0ff */
[----:B------:R-:W-:Y:S01]  /*18e60*/  UMOV UR46, UR54 ;  /* 0x00000036002e7c82 */ /* 0x000fe20008000000 */
[----:B------:R-:W-:Y:S01]  /*18e70*/  @P0 R2UR.BROADCAST UR45, R11 ;  /* 0x000000000b2d02ca */ /* 0x000fe200008e0000 */
[----:B------:R-:W-:Y:S01]  /*18e80*/  VOTEU.ANY UP0, P0 ;  /* 0x0000000000ff7886 */ /* 0x000fe20000000100 */
[----:B------:R-:W-:Y:S01]  /*18e90*/  @P0 R2UR UR7, R2 ;  /* 0x00000000020702ca */ /* 0x000fe200000e0000 */
[----:B------:R-:W-:Y:S01]  /*18ea0*/  @P0 IMAD.X R0, RZ, RZ, R31, P1 ;  /* 0x000000ffff000224 */ /* 0x000fe200008e061f */
[----:B------:R-:W-:Y:S01]  /*18eb0*/  @P0 R2UR.BROADCAST UR44, R3 ;  /* 0x00000000032c02ca */ /* 0x000fe200008e0000 */
[----:B------:R-:W-:Y:S01]  /*18ec0*/  BSSY B0, `(.L_x_220) ;  /* 0x0000012000007945 */ /* 0x000fe20003800000 */
[----:B------:R-:W-:Y:S01]  /*18ed0*/  @P0 R2UR.BROADCAST UR43, R14 ;  /* 0x000000000e2b02ca */ /* 0x000fe200008e0000 */
[----:B------:R-:W-:Y:S01]  /*18ee0*/  @UP0 UIADD3 UR40, UPT, UPT, UR4, 0x20180, URZ ;  /* 0x0002018004280890 */ /* 0x000fe2000fffe0ff */
[----:B------:R-:W-:Y:S01]  /*18ef0*/  @P0 R2UR UR6, R0 ;  /* 0x00000000000602ca */ /* 0x000fe200000e0000 */
[----:B------:R-:W-:Y:S01]  /*18f00*/  @UP0 UMOV UR42, URZ ;  /* 0x000000ff002a0c82 */ /* 0x000fe20008000000 */
[----:B------:R-:W-:Y:S01]  /*18f10*/  VOTEU.ANY UP0, P0 ;  /* 0x0000000000ff7886 */ /* 0x000fe20000000100 */
[----:B------:R-:W-:Y:S04]  /*18f20*/  IMAD.MOV.U32 R0, RZ, RZ, -0x1 ;  /* 0xffffffffff007424 */ /* 0x000fe800078e00ff */
[----:B------:R-:W-:Y:S06]  /*18f30*/  IMAD.U32 R12, RZ, RZ, UR7 ;  /* 0x00000007ff0c7e24 */ /* 0x000fec000f8e00ff */
[----:B------:R-:W-:Y:S01]  /*18f40*/  IMAD.U32 R13, RZ, RZ, UR6 ;  /* 0x00000006ff0d7e24 */ /* 0x000fe2000f8e00ff */
[----:B------:R-:W-:Y:S04]  /*18f50*/  @P0 R2UR UR6, R12 ;  /* 0x000000000c0602ca */ /* 0x000fe800000e0000 */
[----:B------:R-:W-:Y:S11]  /*18f60*/  @P0 R2UR UR7, R13 ;  /* 0x000000000d0702ca */ /* 0x000ff600000e0000 */
[----:B------:R-:W-:Y:S02]  /*18f70*/  @!UPT UIADD3 URZ, UPT, UPT, URZ, URZ, URZ ;  /* 0x000000fffffff290 */ /* 0x000fe4000fffe0ff */
[----:B------:R0:W-:Y:S02]  /*18f80*/  @UP0 UTMALDG.5D.2CTA [UR40], [UR6], desc[URZ] ;  /* 0x0000ff28060005b4 */ /* 0x0001e40008221000 */
[----:B0-----:R-:W-:Y:S01]  /*18f90*/  NOP ;  /* 0x0000000000007918 */ /* 0x001fe20000000000 */
[----:B------:R-:W-:Y:S05]  /*18fa0*/  WARPSYNC.COLLECTIVE R0, `(.L_x_221) ;  /* 0x00000000000c7348 */ /* 0x000fea0003c00000 */
[----:B------:R-:W-:Y:S02]  /*18fb0*/  ELECT P0, UR79, PT ;  /* 0x00000000004f782f */ /* 0x000fe40003800000 */
[----:B------:R-:W-:Y:S01]  /*18fc0*/  MOV R0, UR79 ;  /* 0x0000004f00007c02 */ /* 0x000fe20008000f00 */
[----:B------:R-:W-:Y:S10]  /*18fd0*/  ENDCOLLECTIVE ;  /* 0x000000000000791b */ /* 0x000ff40003800000 */
.L_x_221:
[----:B------:R-:W-:Y:S05]  /*18fe0*/  BSYNC B0 ;  /* 0x0000000000007941 */ /* 0x000fea0003800000 */
.L_x_220:
[----:B------:R-:W-:Y:S01]  /*18ff0*/  @P0 IADD3 R2, P1, PT, R30, 0x1c0, RZ ;  /* 0x000001c01e020810 */ /* 0x000fe20007f3e0ff */
[----:B------:R-:W-:Y:S01]  /*19000*/  UMOV UR17, UR41 ;  /* 0x0000002900117c82 */ /* 0x000fe20008000000 */
[----:B------:R-:W-:Y:S01]  /*19010*/  @P0 R2UR.BROADCAST UR21, R11 ;  /* 0x000000000b1502ca */ /* 0x000fe200008e0000 */
[----:B------:R-:W-:Y:S01]  /*19020*/  UMOV UR22, UR54 ;  /* 0x0000003600167c82 */ /* 0x000fe20008000000 */
[----:B------:R-:W-:Y:S01]  /*19030*/  @P0 R2UR UR16, R2 ;  /* 0x00000000021002ca */ /* 0x000fe200000e0000 */
[----:B------:R-:W-:Y:S01]  /*19040*/  @P0 IMAD.X R0, RZ, RZ, R31, P1 ;  /* 0x000000ffff000224 */ /* 0x000fe200008e061f */
[----:B------:R-:W-:Y:S01]  /*19050*/  @P0 R2UR.BROADCAST UR20, R3 ;  /* 0x00000000031402ca */ /* 0x000fe200008e0000 */
[----:B------:R-:W-:Y:S01]  /*19060*/  VOTEU.ANY UP0, P0 ;  /* 0x0000000000ff7886 */ /* 0x000fe20000000100 */
[----:B------:R-:W-:Y:S01]  /*19070*/  @P0 R2UR.BROADCAST UR19, R14 ;  /* 0x000000000e1302ca */ /* 0x000fe200008e0000 */
[----:B------:R-:W-:Y:S01]  /*19080*/  BSSY B0, `(.L_x_222) ;  /* 0x0000011000007945 */ /* 0x000fe20003800000 */
[----:B------:R-:W-:Y:S01]  /*19090*/  @P0 R2UR UR15, R0 ;  /* 0x00000000000f02ca */ /* 0x000fe200000e0000 */
[----:B------:R-:W-:Y:S01]  /*190a0*/  IMAD.MOV.U32 R0, RZ, RZ, -0x1 ;  /* 0xffffffffff007424 */ /* 0x000fe200078e00ff */
[----:B------:R-:W-:Y:S05]  /*190b0*/  @UP0 UMOV UR18, 0x40 ;  /* 0x0000004000120882 */ /* 0x000fea0000000000 */
[----:B------:R-:W-:Y:S01]  /*190c0*/  IMAD.U32 R12, RZ, RZ, UR16 ;  /* 0x00000010ff0c7e24 */ /* 0x000fe2000f8e00ff */
[----:B------:R-:W-:Y:S01]  /*190d0*/  @UP0 UIADD3 UR16, UPT, UPT, UR4, 0x21180, URZ ;  /* 0x0002118004100890 */ /* 0x000fe2000fffe0ff */
[----:B------:R-:W-:Y:S03]  /*190e0*/  VOTEU.ANY UP0, P0 ;  /* 0x0000000000ff7886 */ /* 0x000fe60000000100 */
[----:B------:R-:W-:Y:S01]  /*190f0*/  @P0 R2UR UR6, R12 ;  /* 0x000000000c0602ca */ /* 0x000fe200000e0000 */
[----:B------:R-:W-:Y:S05]  /*19100*/  IMAD.U32 R13, RZ, RZ, UR15 ;  /* 0x0000000fff0d7e24 */ /* 0x000fea000f8e00ff */
        /* <DEDUP_REMOVED lines=8> */
.L_x_223:
[----:B------:R-:W-:Y:S05]  /*19190*/  BSYNC B0 ;  /* 0x0000000000007941 */ /* 0x000fea0003800000 */
.L_x_222:
        /* <DEDUP_REMOVED lines=9> */
[----:B------:R-:W-:Y:S01]  /*19230*/  @UP0 UMOV UR10, 0x80 ;  /* 0x00000080000a0882 */ /* 0x000fe20000000000 */
[----:B------:R-:W-:Y:S01]  /*19240*/  @P0 R2UR UR8, R0 ;  /* 0x00000000000802ca */ /* 0x000fe200000e0000 */
[----:B------:R-:W-:Y:S06]  /*19250*/  IMAD.MOV.U32 R0, RZ, RZ, -0x1 ;  /* 0xffffffffff007424 */ /* 0x000fec00078e00ff */
[----:B------:R-:W-:Y:S01]  /*19260*/  IMAD.U32 R12, RZ, RZ, UR9 ;  /* 0x00000009ff0c7e24 */ /* 0x000fe2000f8e00ff */
[----:B------:R-:W-:Y:S04]  /*19270*/  UMOV UR9, UR41 ;  /* 0x0000002900097c82 */ /* 0x000fe80008000000 */
[----:B------:R-:W-:Y:S01]  /*19280*/  @P0 R2UR UR6, R12 ;  /* 0x000000000c0602ca */ /* 0x000fe200000e0000 */
[----:B------:R-:W-:Y:S01]  /*19290*/  IMAD.U32 R13, RZ, RZ, UR8 ;  /* 0x00000008ff0d7e24 */ /* 0x000fe2000f8e00ff */
[----:B------:R-:W-:Y:S01]  /*192a0*/  @UP0 UIADD3 UR8, UPT, UPT, UR4, 0x22180, URZ ;  /* 0x0002218004080890 */ /* 0x000fe2000fffe0ff */
[----:B------:R-:W-:Y:S03]  /*192b0*/  VOTEU.ANY UP0, P0 ;  /* 0x0000000000ff7886 */ /* 0x000fe60000000100 */
[----:B------:R-:W-:Y:S11]  /*192c0*/  @P0 R2UR UR7, R13 ;  /* 0x000000000d0702ca */ /* 0x000ff600000e0000 */
[----:B------:R-:W-:Y:S02]  /*192d0*/  @!UPT UIADD3 URZ, UPT, UPT, URZ, URZ, URZ ;  /* 0x000000fffffff290 */ /* 0x000fe4000fffe0ff */
[----:B------:R0:W-:Y:S02]  /*192e0*/  @UP0 UTMALDG.5D.2CTA [UR8], [UR6], desc[URZ] ;  /* 0x0000ff08060005b4 */ /* 0x0001e40008221000 */
[----:B0-----:R-:W-:Y:S01]  /*192f0*/  NOP ;  /* 0x0000000000007918 */ /* 0x001fe20000000000 */
[----:B------:R-:W-:Y:S05]  /*19300*/  WARPSYNC.COLLECTIVE R0, `(.L_x_225) ;  /* 0x00000000000c7348 */ /* 0x000fea0003c00000 */
[----:B------:R-:W-:Y:S02]  /*19310*/  ELECT P0, UR79, PT ;  /* 0x00000000004f782f */ /* 0x000fe40003800000 */
[----:B------:R-:W-:Y:S01]  /*19320*/  MOV R0, UR79 ;  /* 0x0000004f00007c02 */ /* 0x000fe20008000f00 */
[----:B------:R-:W-:Y:S05]  /*19330*/  ENDCOLLECTIVE ;  /* 0x000000000000791b */ /* 0x000fea0003800000 */
.L_x_225:
[----:B------:R-:W-:Y:S05]  /*19340*/  BSYNC B0 ;  /* 0x0000000000007941 */ /* 0x000fea0003800000 */
.L_x_224:
[----:B------:R-:W-:Y:S01]  /*19350*/  MOV R21, R5 ;  /* 0x0000000500157202 */ /* 0x000fe20000000f00 */
[----:B------:R-:W-:Y:S06]  /*19360*/  BRA `(.L_x_226) ;  /* 0xfffffec400d07947 */ /* 0x000fec000383ffff */
.L_x_74:
[-C--:B------:R-:W-:Y:S02]  /*19370*/  MOV R12, R0.reuse ;  /* 0x00000000000c7202 */ /* 0x080fe40000000f00 */
[----:B------:R-:W-:Y:S07]  /*19380*/  MOV R13, R0 ;  /* 0x00000000000d7202 */ /* 0x000fee0000000f00 */
.L_x_227:
[----:B-1----:R1:W2:Y:S02]  /*19390*/  SYNCS.PHASECHK.TRANS64.TRYWAIT P0, [R33+URZ+0x68], R13 ;  /* 0x0000680d210075a7 */ /* 0x0022a400080011ff */
[----:B--2---:R-:W-:Y:S05]  /*193a0*/  @!P0 NANOSLEEP.SYNCS 0x989680 ;  /* 0x009896800000895d */ /* 0x004fea0003900000 */
[----:B------:R-:W2:Y:S02]  /*193b0*/  @!P0 SYNCS.PHASECHK.TRANS64 P0, [R33+URZ+0x68], R13 ;  /* 0x0000680d210085a7 */ /* 0x000ea400080010ff */
[----:B--2---:R-:W-:Y:S05]  /*193c0*/  @!P0 BRA `(.L_x_227) ;  /* 0xfffffffc00f08947 */ /* 0x004fea000383ffff */
[----:B------:R-:W-:Y:S05]  /*193d0*/  BRA `(.L_x_228) ;  /* 0xfffffec800107947 */ /* 0x000fea000383ffff */
.L_x_76:
[-C--:B------:R-:W-:Y:S02]  /*193e0*/  MOV R12, R0.reuse ;  /* 0x00000000000c7202 */ /* 0x080fe40000000f00 */
[----:B------:R-:W-:Y:S07]  /*193f0*/  MOV R13, R0 ;  /* 0x00000000000d7202 */ /* 0x000fee0000000f00 */
.L_x_229:
[----:B0-----:R0:W1:Y:S02]  /*19400*/  SYNCS.PHASECHK.TRANS64.TRYWAIT P0, [R33+URZ+0x48], R13 ;  /* 0x0000480d210075a7 */ /* 0x00106400080011ff */
[----:B-1----:R-:W-:Y:S05]  /*19410*/  @!P0 NANOSLEEP.SYNCS 0x989680 ;  /* 0x009896800000895d */ /* 0x002fea0003900000 */
[----:B------:R-:W1:Y:S02]  /*19420*/  @!P0 SYNCS.PHASECHK.TRANS64 P0, [R33+URZ+0x48], R13 ;  /* 0x0000480d210085a7 */ /* 0x000e6400080010ff */
[----:B-1----:R-:W-:Y:S05]  /*19430*/  @!P0 BRA `(.L_x_229) ;  /* 0xfffffffc00f08947 */ /* 0x002fea000383ffff */
[----:B------:R-:W-:Y:S05]  /*19440*/  BRA `(.L_x_230) ;  /* 0xfffffec800947947 */ /* 0x000fea000383ffff */
.L_x_78:
[----:B------:R-:W-:Y:S01]  /*19450*/  MOV R0, 0xffffffff ;  /* 0xffffffff00007802 */ /* 0x000fe20000000f00 */
[----:B------:R-:W-:Y:S06]  /*19460*/  BSSY B0, `(.L_x_231) ;  /* 0x0000005000007945 */ /* 0x000fec0003800000 */
[----:B0-----:R-:W-:Y:S05]  /*19470*/  WARPSYNC.COLLECTIVE R0, `(.L_x_232) ;  /* 0x00000000000c7348 */ /* 0x001fea0003c00000 */
[----:B------:R-:W-:Y:S02]  /*19480*/  ELECT P0, UR79, PT ;  /* 0x00000000004f782f */ /* 0x000fe40003800000 */
[----:B------:R-:W-:Y:S01]  /*19490*/  MOV R0, UR79 ;  /* 0x0000004f00007c02 */ /* 0x000fe20008000f00 */
[----:B------:R-:W-:Y:S10]  /*194a0*/  ENDCOLLECTIVE ;  /* 0x000000000000791b */ /* 0x000ff40003800000 */
.L_x_232:
[----:B------:R-:W-:Y:S05]  /*194b0*/  BSYNC B0 ;  /* 0x0000000000007941 */ /* 0x000fea0003800000 */
.L_x_231:
[----:B------:R-:W-:Y:S05]  /*194c0*/  BRA `(.L_x_233) ;  /* 0xfffffec8008c7947 */ /* 0x000fea000383ffff */
.L_x_79:
[----:B-1----:R-:W-:Y:S01]  /*194d0*/  MOV R0, 0xffffffff ;  /* 0xffffffff00007802 */ /* 0x002fe20000000f00 */
[----:B------:R-:W-:Y:S06]  /*194e0*/  BSSY B0, `(.L_x_234) ;  /* 0x0000005000007945 */ /* 0x000fec0003800000 */
[----:B0-----:R-:W-:Y:S05]  /*194f0*/  WARPSYNC.COLLECTIVE R0, `(.L_x_235) ;  /* 0x00000000000c7348 */ /* 0x001fea0003c00000 */
[----:B------:R-:W-:Y:S02]  /*19500*/  ELECT P0, UR79, PT ;  /* 0x00000000004f782f */ /* 0x000fe40003800000 */
[----:B------:R-:W-:Y:S01]  /*19510*/  MOV R0, UR79 ;  /* 0x0000004f00007c02 */ /* 0x000fe20008000f00 */
[----:B------:R-:W-:Y:S10]  /*19520*/  ENDCOLLECTIVE ;  /* 0x000000000000791b */ /* 0x000ff40003800000 */
.L_x_235:
[----:B------:R-:W-:Y:S05]  /*19530*/  BSYNC B0 ;  /* 0x0000000000007941 */ /* 0x000fea0003800000 */
.L_x_234:
        /* <DEDUP_REMOVED lines=25> */
.L_x_237:
[----:B------:R-:W-:Y:S05]  /*196d0*/  BSYNC B0 ;  /* 0x0000000000007941 */ /* 0x000fea0003800000 */
.L_x_236:
        /* <DEDUP_REMOVED lines=26> */
.L_x_239:
[----:B------:R-:W-:Y:S05]  /*19880*/  BSYNC B0 ;  /* 0x0000000000007941 */ /* 0x000fea0003800000 */
.L_x_238:
        /* <DEDUP_REMOVED lines=26> */
.L_x_241:
[----:B------:R-:W-:Y:S05]  /*19a30*/  BSYNC B0 ;  /* 0x0000000000007941 */ /* 0x000fea0003800000 */
.L_x_240:
[----:B------:R-:W-:Y:S01]  /*19a40*/  MOV R20, R15 ;  /* 0x0000000f00147202 */ /* 0x000fe20000000f00 */
[----:B------:R-:W-:Y:S06]  /*19a50*/  BRA `(.L_x_242) ;  /* 0xfffffec8003c7947 */ /* 0x000fec000383ffff */
.L_x_81:
[-C--:B------:R-:W-:Y:S02]  /*19a60*/  MOV R12, R0.reuse ;  /* 0x00000000000c7202 */ /* 0x080fe40000000f00 */
[----:B------:R-:W-:Y:S07]  /*19a70*/  MOV R13, R0 ;  /* 0x00000000000d7202 */ /* 0x000fee0000000f00 */
.L_x_243:
[----:B0-----:R0:W1:Y:S02]  /*19a80*/  SYNCS.PHASECHK.TRANS64.TRYWAIT P0, [R33+URZ+0x78], R13 ;  /* 0x0000780d210075a7 */ /* 0x00106400080011ff */
[----:B-1----:R-:W-:Y:S05]  /*19a90*/  @!P0 NANOSLEEP.SYNCS 0x989680 ;  /* 0x009896800000895d */ /* 0x002fea0003900000 */
[----:B------:R-:W1:Y:S02]  /*19aa0*/  @!P0 SYNCS.PHASECHK.TRANS64 P0, [R33+URZ+0x78], R13 ;  /* 0x0000780d210085a7 */ /* 0x000e6400080010ff */
[----:B-1----:R-:W-:Y:S05]  /*19ab0*/  @!P0 BRA `(.L_x_243) ;  /* 0xfffffffc00f08947 */ /* 0x002fea000383ffff */
[----:B------:R-:W-:Y:S05]  /*19ac0*/  BRA `(.L_x_244) ;  /* 0xfffffec8007c7947 */ /* 0x000fea000383ffff */
.L_x_83:
[-C--:B------:R-:W-:Y:S02]  /*19ad0*/  MOV R12, R0.reuse ;  /* 0x00000000000c7202 */ /* 0x080fe40000000f00 */
[----:B------:R-:W-:Y:S07]  /*19ae0*/  MOV R13, R0 ;  /* 0x00000000000d7202 */ /* 0x000fee0000000f00 */
.L_x_245:
[----:B0-----:R0:W1:Y:S02]  /*19af0*/  SYNCS.PHASECHK.TRANS64.TRYWAIT P0, [R33+URZ+0x58], R13 ;  /* 0x0000580d210075a7 */ /* 0x00106400080011ff */
[----:B-1----:R-:W-:Y:S05]  /*19b00*/  @!P0 NANOSLEEP.SYNCS 0x989680 ;  /* 0x009896800000895d */ /* 0x002fea0003900000 */
[----:B------:R-:W1:Y:S02]  /*19b10*/  @!P0 SYNCS.PHASECHK.TRANS64 P0, [R33+URZ+0x58], R13 ;  /* 0x0000580d210085a7 */ /* 0x000e6400080010ff */
[----:B-1----:R-:W-:Y:S05]  /*19b20*/  @!P0 BRA `(.L_x_245) ;  /* 0xfffffffc00f08947 */ /* 0x002fea000383ffff */
[----:B------:R-:W-:Y:S05]  /*19b30*/  BRA `(.L_x_246) ;  /* 0xfffffec800f07947 */ /* 0x000fea000383ffff */
.L_x_85:
[----:B------:R-:W-:Y:S01]  /*19b40*/  MOV R0, 0xffffffff ;  /* 0xffffffff00007802 */ /* 0x000fe20000000f00 */
[----:B------:R-:W-:Y:S06]  /*19b50*/  BSSY B0, `(.L_x_247) ;  /* 0x0000005000007945 */ /* 0x000fec0003800000 */
[----:B0-----:R-:W-:Y:S05]  /*19b60*/  WARPSYNC.COLLECTIVE R0, `(.L_x_248) ;  /* 0x00000000000c7348 */ /* 0x001fea0003c00000 */
[----:B------:R-:W-:Y:S02]  /*19b70*/  ELECT P0, UR79, PT ;  /* 0x00000000004f782f */ /* 0x000fe40003800000 */
[----:B------:R-:W-:Y:S01]  /*19b80*/  MOV R0, UR79 ;  /* 0x0000004f00007c02 */ /* 0x000fe20008000f00 */
[----:B------:R-:W-:Y:S10]  /*19b90*/  ENDCOLLECTIVE ;  /* 0x000000000000791b */ /* 0x000ff40003800000 */
.L_x_248:
[----:B------:R-:W-:Y:S05]  /*19ba0*/  BSYNC B0 ;  /* 0x0000000000007941 */ /* 0x000fea0003800000 */
.L_x_247:
[----:B------:R-:W-:Y:S05]  /*19bb0*/  BRA `(.L_x_249) ;  /* 0xfffffec800e87947 */ /* 0x000fea000383ffff */
.L_x_86:
[----:B-1----:R-:W-:Y:S01]  /*19bc0*/  MOV R0, 0xffffffff ;  /* 0xffffffff00007802 */ /* 0x002fe20000000f00 */
[----:B------:R-:W-:Y:S06]  /*19bd0*/  BSSY B0, `(.L_x_250) ;  /* 0x0000005000007945 */ /* 0x000fec0003800000 */
[----:B0-----:R-:W-:Y:S05]  /*19be0*/  WARPSYNC.COLLECTIVE R0, `(.L_x_251) ;  /* 0x00000000000c7348 */ /* 0x001fea0003c00000 */
[----:B------:R-:W-:Y:S02]  /*19bf0*/  ELECT P0, UR79, PT ;  /* 0x00000000004f782f */ /* 0x000fe40003800000 */
[----:B------:R-:W-:Y:S01]  /*19c00*/  MOV R0, UR79 ;  /* 0x0000004f00007c02 */ /* 0x000fe20008000f00 */
[----:B------:R-:W-:Y:S10]  /*19c10*/  ENDCOLLECTIVE ;  /* 0x000000000000791b */ /* 0x000ff40003800000 */
.L_x_251:
[----:B------:R-:W-:Y:S05]  /*19c20*/  BSYNC B0 ;  /* 0x0000000000007941 */ /* 0x000fea0003800000 */
.L_x_250:
        /* <DEDUP_REMOVED lines=11> */
[----:B------:R-:W-:Y:S01]  /*19ce0*/  VOTEU.ANY UP0, P0 ;  /* 0x0000000000ff7886 */ /* 0x000fe20000000100 */
[----:B------:R-:W-:Y:S05]  /*19cf0*/  IMAD.MOV.U32 R0, RZ, RZ, -0x1 ;  /* 0xffffffffff007424 */ /* 0x000fea00078e00ff */
        /* <DEDUP_REMOVED lines=11> */
.L_x_253:
[----:B------:R-:W-:Y:S05]  /*19db0*/  BSYNC B0 ;  /* 0x0000000000007941 */ /* 0x000fea0003800000 */
.L_x_252:
[----:B------:R-:W-:Y:S01]  /*19dc0*/  MOV R23, R5 ;  /* 0x0000000500177202 */ /* 0x000fe20000000f00 */
[----:B------:R-:W-:Y:S06]  /*19dd0*/  BRA `(.L_x_254) ;  /* 0xfffffec800d47947 */ /* 0x000fec000383ffff */
.L_x_88:
[-C--:B------:R-:W-:Y:S02]  /*19de0*/  MOV R12, R0.reuse ;  /* 0x00000000000c7202 */ /* 0x080fe40000000f00 */
[----:B------:R-:W-:Y:S07]  /*19df0*/  MOV R13, R0 ;  /* 0x00000000000d7202 */ /* 0x000fee0000000f00 */
.L_x_255:
[----:B0-----:R0:W1:Y:S02]  /*19e00*/  SYNCS.PHASECHK.TRANS64.TRYWAIT P0, [R33+URZ+0x38], R13 ;  /* 0x0000380d210075a7 */ /* 0x00106400080011ff */
[----:B-1----:R-:W-:Y:S05]  /*19e10*/  @!P0 NANOSLEEP.SYNCS 0x989680 ;  /* 0x009896800000895d */ /* 0x002fea0003900000 */
[----:B------:R-:W1:Y:S02]  /*19e20*/  @!P0 SYNCS.PHASECHK.TRANS64 P0, [R33+URZ+0x38], R13 ;  /* 0x0000380d210085a7 */ /* 0x000e6400080010ff */
[----:B-1----:R-:W-:Y:S05]  /*19e30*/  @!P0 BRA `(.L_x_255) ;  /* 0xfffffffc00f08947 */ /* 0x002fea000383ffff */
[----:B------:R-:W-:Y:S05]  /*19e40*/  BRA `(.L_x_256) ;  /* 0xfffffecc00147947 */ /* 0x000fea000383ffff */
.L_x_90:
[----:B------:R-:W-:Y:S01]  /*19e50*/  MOV R0, 0xffffffff ;  /* 0xffffffff00007802 */ /* 0x000fe20000000f00 */
[----:B------:R-:W-:Y:S06]  /*19e60*/  BSSY B0, `(.L_x_257) ;  /* 0x0000005000007945 */ /* 0x000fec0003800000 */
[----:B0-----:R-:W-:Y:S05]  /*19e70*/  WARPSYNC.COLLECTIVE R0, `(.L_x_258) ;  /* 0x00000000000c7348 */ /* 0x001fea0003c00000 */
[----:B------:R-:W-:Y:S02]  /*19e80*/  ELECT P0, UR79, PT ;  /* 0x00000000004f782f */ /* 0x000fe40003800000 */
[----:B------:R-:W-:Y:S01]  /*19e90*/  MOV R0, UR79 ;  /* 0x0000004f00007c02 */ /* 0x000fe20008000f00 */
[----:B------:R-:W-:Y:S10]  /*19ea0*/  ENDCOLLECTIVE ;  /* 0x000000000000791b */ /* 0x000ff40003800000 */
.L_x_258:
[----:B------:R-:W-:Y:S05]  /*19eb0*/  BSYNC B0 ;  /* 0x0000000000007941 */ /* 0x000fea0003800000 */
.L_x_257:
[----:B------:R-:W-:Y:S05]  /*19ec0*/  BRA `(.L_x_259) ;  /* 0xfffffecc000c7947 */ /* 0x000fea000383ffff */
.L_x_91:
[----:B-1----:R-:W-:Y:S01]  /*19ed0*/  MOV R0, 0xffffffff ;  /* 0xffffffff00007802 */ /* 0x002fe20000000f00 */
[----:B------:R-:W-:Y:S06]  /*19ee0*/  BSSY B0, `(.L_x_260) ;  /* 0x0000005000007945 */ /* 0x000fec0003800000 */
[----:B0-----:R-:W-:Y:S05]  /*19ef0*/  WARPSYNC.COLLECTIVE R0, `(.L_x_261) ;  /* 0x00000000000c7348 */ /* 0x001fea0003c00000 */
[----:B------:R-:W-:Y:S02]  /*19f00*/  ELECT P0, UR79, PT ;  /* 0x00000000004f782f */ /* 0x000fe40003800000 */
[----:B------:R-:W-:Y:S01]  /*19f10*/  MOV R0, UR79 ;  /* 0x0000004f00007c02 */ /* 0x000fe20008000f00 */
[----:B------:R-:W-:Y:S10]  /*19f20*/  ENDCOLLECTIVE ;  /* 0x000000000000791b */ /* 0x000ff40003800000 */
.L_x_261:
[----:B------:R-:W-:Y:S05]  /*19f30*/  BSYNC B0 ;  /* 0x0000000000007941 */ /* 0x000fea0003800000 */
.L_x_260:
        /* <DEDUP_REMOVED lines=9> */
[----:B------:R-:W-:Y:S01]  /*19fd0*/  UMOV UR14, UR54 ;  /* 0x00000036000e7c82 */ /* 0x000fe20008000000 */
[----:B------:R-:W-:Y:S01]  /*19fe0*/  @P0 R2UR UR6, R0 ;  /* 0x00000000000602ca */ /* 0x000fe200000e0000 */
[----:B------:R-:W-:Y:S01]  /*19ff0*/  BSSY B0, `(.L_x_262) ;  /* 0x000000f000007945 */ /* 0x000fe20003800000 */
[----:B------:R-:W-:Y:S01]  /*1a000*/  @UP0 UIADD3 UR8, UPT, UPT, UR4, 0x24180, URZ ;  /* 0x0002418004080890 */ /* 0x000fe2000fffe0ff */
[----:B------:R-:W-:Y:S01]  /*1a010*/  IMAD.MOV.U32 R0, RZ, RZ, -0x1 ;  /* 0xffffffffff007424 */ /* 0x000fe200078e00ff */
[----:B------:R-:W-:Y:S03]  /*1a020*/  VOTEU.ANY UP0, P0 ;  /* 0x0000000000ff7886 */ /* 0x000fe60000000100 */
        /* <DEDUP_REMOVED lines=11> */
.L_x_263:
[----:B------:R-:W-:Y:S05]  /*1a0e0*/  BSYNC B0 ;  /* 0x0000000000007941 */ /* 0x000fea0003800000 */
.L_x_262:
[----:B------:R-:W-:Y:S01]  /*1a0f0*/  MOV R22, R5 ;  /* 0x0000000500167202 */ /* 0x000fe20000000f00 */
[----:B------:R-:W-:Y:S06]  /*1a100*/  BRA `(.L_x_264) ;  /* 0xfffffec800ec7947 */ /* 0x000fec000383ffff */
.L_x_94:
[----:B--2---:R2:W3:Y:S02]  /*1a110*/  SYNCS.PHASECHK.TRANS64.TRYWAIT P1, [R33+URZ+0x18], RZ ;  /* 0x000018ff210075a7 */ /* 0x0044e400080211ff */
[----:B---3--:R-:W-:Y:S05]  /*1a120*/  @!P1 NANOSLEEP.SYNCS 0x989680 ;  /* 0x009896800000995d */ /* 0x008fea0003900000 */
[----:B------:R-:W3:Y:S02]  /*1a130*/  @!P1 SYNCS.PHASECHK.TRANS64 P1, [R33+URZ+0x18], RZ ;  /* 0x000018ff210095a7 */ /* 0x000ee400080210ff */
[----:B---3--:R-:W-:Y:S05]  /*1a140*/  @!P1 BRA `(.L_x_94) ;  /* 0xfffffffc00f09947 */ /* 0x008fea000383ffff */
[----:B------:R-:W-:Y:S05]  /*1a150*/  BRA `(.L_x_265) ;  /* 0xfffffec800f87947 */ /* 0x000fea000383ffff */
.L_x_97:
[----:B------:R-:W-:Y:S01]  /*1a160*/  BSSY B0, `(.L_x_266) ;  /* 0x0000006000007945 */ /* 0x000fe20003800000 */
[----:B------:R-:W-:-:S07]  /*1a170*/  MOV R0, 0xffffffff ;  /* 0xffffffff00007802 */ /* 0x000fce0000000f00 */
[----:B012---:R-:W-:Y:S05]  /*1a180*/  WARPSYNC.COLLECTIVE R0, `(.L_x_267) ;  /* 0x00000000000c7348 */ /* 0x007fea0003c00000 */
[----:B------:R-:W-:Y:S02]  /*1a190*/  ELECT P0, UR79, PT ;  /* 0x00000000004f782f */ /* 0x000fe40003800000 */
[----:B------:R-:W-:Y:S01]  /*1a1a0*/  MOV R0, UR79 ;  /* 0x0000004f00007c02 */ /* 0x000fe20008000f00 */
[----:B------:R-:W-:Y:S10]  /*1a1b0*/  ENDCOLLECTIVE ;  /* 0x000000000000791b */ /* 0x000ff40003800000 */
.L_x_267:
[----:B------:R-:W-:Y:S05]  /*1a1c0*/  BSYNC B0 ;  /* 0x0000000000007941 */ /* 0x000fea0003800000 */
.L_x_266:
[----:B------:R-:W-:Y:S05]  /*1a1d0*/  BRA `(.L_x_268) ;  /* 0xfffffec800ec7947 */ /* 0x000fea000383ffff */
.L_x_98:
[----:B---3--:R3:W4:Y:S02]  /*1a1e0*/  SYNCS.PHASECHK.TRANS64.TRYWAIT P0, [R33+URZ+0x28], RZ ;  /* 0x000028ff210075a7 */ /* 0x00872400080011ff */
[----:B----4-:R-:W-:Y:S05]  /*1a1f0*/  @!P0 NANOSLEEP.SYNCS 0x989680 ;  /* 0x009896800000895d */ /* 0x010fea0003900000 */
[----:B------:R-:W4:Y:S02]  /*1a200*/  @!P0 SYNCS.PHASECHK.TRANS64 P0, [R33+URZ+0x28], RZ ;  /* 0x000028ff210085a7 */ /* 0x000f2400080010ff */
[----:B----4-:R-:W-:Y:S05]  /*1a210*/  @!P0 BRA `(.L_x_98) ;  /* 0xfffffffc00f08947 */ /* 0x010fea000383ffff */
[----:B------:R-:W-:Y:S05]  /*1a220*/  BRA `(.L_x_269) ;  /* 0xfffffec800e87947 */ /* 0x000fea000383ffff */
.L_x_99:
[----:B------:R-:W-:Y:S01]  /*1a230*/  BSSY B0, `(.L_x_270) ;  /* 0x0000006000007945 */ /* 0x000fe20003800000 */
[----:B------:R-:W-:-:S07]  /*1a240*/  MOV R0, 0xffffffff ;  /* 0xffffffff00007802 */ /* 0x000fce0000000f00 */
[----:B0123--:R-:W-:Y:S05]  /*1a250*/  WARPSYNC.COLLECTIVE R0, `(.L_x_271) ;  /* 0x00000000000c7348 */ /* 0x00ffea0003c00000 */
[----:B------:R-:W-:Y:S02]  /*1a260*/  ELECT P0, UR79, PT ;  /* 0x00000000004f782f */ /* 0x000fe40003800000 */
[----:B------:R-:W-:Y:S01]  /*1a270*/  MOV R0, UR79 ;  /* 0x0000004f00007c02 */ /* 0x000fe20008000f00 */
[----:B------:R-:W-:Y:S10]  /*1a280*/  ENDCOLLECTIVE ;  /* 0x000000000000791b */ /* 0x000ff40003800000 */
.L_x_271:
[----:B------:R-:W-:Y:S05]  /*1a290*/  BSYNC B0 ;  /* 0x0000000000007941 */ /* 0x000fea0003800000 */
.L_x_270:
[----:B------:R-:W-:Y:S05]  /*1a2a0*/  BRA `(.L_x_272) ;  /* 0xfffffec800d47947 */ /* 0x000fea000383ffff */
.L_x_101:
[----:B------:R-:W-:-:S07]  /*1a2b0*/  MOV R3, R2 ;  /* 0x0000000200037202 */ /* 0x000fce0000000f00 */
.L_x_273:
[----:B----4-:R4:W2:Y:S02]  /*1a2c0*/  SYNCS.PHASECHK.TRANS64.TRYWAIT P0, [R33+URZ+0x8], R3 ;  /* 0x00000803210075a7 */ /* 0x0108a400080011ff */
[----:B--2---:R-:W-:Y:S05]  /*1a2d0*/  @!P0 NANOSLEEP.SYNCS 0x989680 ;  /* 0x009896800000895d */ /* 0x004fea0003900000 */
[----:B------:R-:W2:Y:S02]  /*1a2e0*/  @!P0 SYNCS.PHASECHK.TRANS64 P0, [R33+URZ+0x8], R3 ;  /* 0x00000803210085a7 */ /* 0x000ea400080010ff */
[----:B--2---:R-:W-:Y:S05]  /*1a2f0*/  @!P0 BRA `(.L_x_273) ;  /* 0xfffffffc00f08947 */ /* 0x004fea000383ffff */
[----:B------:R-:W-:Y:S05]  /*1a300*/  BRA `(.L_x_274) ;  /* 0xfffffec800d47947 */ /* 0x000fea000383ffff */
.L_x_102:
[----:B------:R-:W-:Y:S01]  /*1a310*/  BSSY B0, `(.L_x_275) ;  /* 0x0000006000007945 */ /* 0x000fe20003800000 */
[----:B------:R-:W-:-:S07]  /*1a320*/  MOV R0, 0xffffffff ;  /* 0xffffffff00007802 */ /* 0x000fce0000000f00 */
[----:B01234-:R-:W-:Y:S05]  /*1a330*/  WARPSYNC.COLLECTIVE R0, `(.L_x_276) ;  /* 0x00000000000c7348 */ /* 0x01ffea0003c00000 */
[----:B------:R-:W-:Y:S02]  /*1a340*/  ELECT P0, UR79, PT ;  /* 0x00000000004f782f */ /* 0x000fe40003800000 */
[----:B------:R-:W-:Y:S01]  /*1a350*/  MOV R0, UR79 ;  /* 0x0000004f00007c02 */ /* 0x000fe20008000f00 */
[----:B------:R-:W-:Y:S10]  /*1a360*/  ENDCOLLECTIVE ;  /* 0x000000000000791b */ /* 0x000ff40003800000 */
.L_x_276:
[----:B------:R-:W-:Y:S05]  /*1a370*/  BSYNC B0 ;  /* 0x0000000000007941 */ /* 0x000fea0003800000 */
.L_x_275:
[----:B------:R-:W-:Y:S05]  /*1a380*/  BRA `(.L_x_277) ;  /* 0xfffffec800c47947 */ /* 0x000fea000383ffff */
.L_x_104:
[----:B------:R-:W-:-:S07]  /*1a390*/  MOV R27, R26 ;  /* 0x0000001a001b7202 */ /* 0x000fce0000000f00 */
.L_x_278:
[----:B--2---:R2:W3:Y:S02]  /*1a3a0*/  SYNCS.PHASECHK.TRANS64.TRYWAIT P0, [R33+URZ+0x68], R27 ;  /* 0x0000681b210075a7 */ /* 0x0044e400080011ff */
[----:B---3--:R-:W-:Y:S05]  /*1a3b0*/  @!P0 NANOSLEEP.SYNCS 0x989680 ;  /* 0x009896800000895d */ /* 0x008fea0003900000 */
[----:B------:R-:W3:Y:S02]  /*1a3c0*/  @!P0 SYNCS.PHASECHK.TRANS64 P0, [R33+URZ+0x68], R27 ;  /* 0x0000681b210085a7 */ /* 0x000ee400080010ff */
[----:B---3--:R-:W-:Y:S05]  /*1a3d0*/  @!P0 BRA `(.L_x_278) ;  /* 0xfffffffc00f08947 */ /* 0x008fea000383ffff */
[----:B------:R-:W-:Y:S05]  /*1a3e0*/  BRA `(.L_x_279) ;  /* 0xfffffec800c87947 */ /* 0x000fea000383ffff */
.L_x_106:
[----:B------:R-:W-:-:S07]  /*1a3f0*/  MOV R21, R20 ;  /* 0x0000001400157202 */ /* 0x000fce0000000f00 */
.L_x_280:
[----:B--2---:R2:W3:Y:S02]  /*1a400*/  SYNCS.PHASECHK.TRANS64.TRYWAIT P0, [R33+URZ+0x48], R21 ;  /* 0x00004815210075a7 */ /* 0x0044e400080011ff */
[----:B---3--:R-:W-:Y:S05]  /*1a410*/  @!P0 NANOSLEEP.SYNCS 0x989680 ;  /* 0x009896800000895d */ /* 0x008fea0003900000 */
[----:B------:R-:W3:Y:S02]  /*1a420*/  @!P0 SYNCS.PHASECHK.TRANS64 P0, [R33+URZ+0x48], R21 ;  /* 0x00004815210085a7 */ /* 0x000ee400080010ff */
[----:B---3--:R-:W-:Y:S05]  /*1a430*/  @!P0 BRA `(.L_x_280) ;  /* 0xfffffffc00f08947 */ /* 0x008fea000383ffff */
[----:B------:R-:W-:Y:S05]  /*1a440*/  BRA `(.L_x_281) ;  /* 0xfffffec800c07947 */ /* 0x000fea000383ffff */
.L_x_107:
[----:B------:R-:W-:Y:S01]  /*1a450*/  BSSY B0, `(.L_x_282) ;  /* 0x0000006000007945 */ /* 0x000fe20003800000 */
[----:B------:R-:W-:-:S07]  /*1a460*/  MOV R0, 0xffffffff ;  /* 0xffffffff00007802 */ /* 0x000fce0000000f00 */
[----:B01234-:R-:W-:Y:S05]  /*1a470*/  WARPSYNC.COLLECTIVE R0, `(.L_x_283) ;  /* 0x00000000000c7348 */ /* 0x01ffea0003c00000 */
[----:B------:R-:W-:Y:S02]  /*1a480*/  ELECT P0, UR79, PT ;  /* 0x00000000004f782f */ /* 0x000fe40003800000 */
[----:B------:R-:W-:Y:S01]  /*1a490*/  MOV R0, UR79 ;  /* 0x0000004f00007c02 */ /* 0x000fe20008000f00 */
[----:B------:R-:W-:Y:S10]  /*1a4a0*/  ENDCOLLECTIVE ;  /* 0x000000000000791b */ /* 0x000ff40003800000 */
.L_x_283:
[----:B------:R-:W-:Y:S05]  /*1a4b0*/  BSYNC B0 ;  /* 0x0000000000007941 */ /* 0x000fea0003800000 */
.L_x_282:
[----:B------:R-:W-:Y:S05]  /*1a4c0*/  BRA `(.L_x_284) ;  /* 0xfffffec800b07947 */ /* 0x000fea000383ffff */
.L_x_109:
[----:B----4-:R-:W-:-:S07]  /*1a4d0*/  MOV R3, R2 ;  /* 0x0000000200037202 */ /* 0x010fce0000000f00 */
.L_x_285:
[----:B--2---:R2:W4:Y:S02]  /*1a4e0*/  SYNCS.PHASECHK.TRANS64.TRYWAIT P0, [R33+URZ+0x58], R3 ;  /* 0x00005803210075a7 */ /* 0x00452400080011ff */
[----:B----4-:R-:W-:Y:S05]  /*1a4f0*/  @!P0 NANOSLEEP.SYNCS 0x989680 ;  /* 0x009896800000895d */ /* 0x010fea0003900000 */
[----:B------:R-:W4:Y:S02]  /*1a500*/  @!P0 SYNCS.PHASECHK.TRANS64 P0, [R33+URZ+0x58], R3 ;  /* 0x00005803210085a7 */ /* 0x000f2400080010ff */
[----:B----4-:R-:W-:Y:S05]  /*1a510*/  @!P0 BRA `(.L_x_285) ;  /* 0xfffffffc00f08947 */ /* 0x010fea000383ffff */
[----:B------:R-:W-:Y:S05]  /*1a520*/  BRA `(.L_x_286) ;  /* 0xfffffec800b07947 */ /* 0x000fea000383ffff */
.L_x_110:
[----:B------:R-:W-:Y:S01]  /*1a530*/  BSSY B0, `(.L_x_287) ;  /* 0x0000006000007945 */ /* 0x000fe20003800000 */
[----:B------:R-:W-:-:S07]  /*1a540*/  MOV R0, 0xffffffff ;  /* 0xffffffff00007802 */ /* 0x000fce0000000f00 */
[----:B01234-:R-:W-:Y:S05]  /*1a550*/  WARPSYNC.COLLECTIVE R0, `(.L_x_288) ;  /* 0x00000000000c7348 */ /* 0x01ffea0003c00000 */
[----:B------:R-:W-:Y:S02]  /*1a560*/  ELECT P0, UR79, PT ;  /* 0x00000000004f782f */ /* 0x000fe40003800000 */
[----:B------:R-:W-:Y:S01]  /*1a570*/  MOV R0, UR79 ;  /* 0x0000004f00007c02 */ /* 0x000fe20008000f00 */
[----:B------:R-:W-:Y:S10]  /*1a580*/  ENDCOLLECTIVE ;  /* 0x000000000000791b */ /* 0x000ff40003800000 */
.L_x_288:
[----:B------:R-:W-:Y:S05]  /*1a590*/  BSYNC B0 ;  /* 0x0000000000007941 */ /* 0x000fea0003800000 */
.L_x_287:
[----:B------:R-:W-:Y:S05]  /*1a5a0*/  BRA `(.L_x_289) ;  /* 0xfffffec800a07947 */ /* 0x000fea000383ffff */
.L_x_112:
[----:B----4-:R-:W-:-:S07]  /*1a5b0*/  MOV R3, R2 ;  /* 0x0000000200037202 */ /* 0x010fce0000000f00 */
.L_x_290:
[----:B--2---:R2:W4:Y:S02]  /*1a5c0*/  SYNCS.PHASECHK.TRANS64.TRYWAIT P0, [R33+URZ+0x78], R3 ;  /* 0x00007803210075a7 */ /* 0x00452400080011ff */
[----:B----4-:R-:W-:Y:S05]  /*1a5d0*/  @!P0 NANOSLEEP.SYNCS 0x989680 ;  /* 0x009896800000895d */ /* 0x010fea0003900000 */
[----:B------:R-:W4:Y:S02]  /*1a5e0*/  @!P0 SYNCS.PHASECHK.TRANS64 P0, [R33+URZ+0x78], R3 ;  /* 0x00007803210085a7 */ /* 0x000f2400080010ff */
[----:B----4-:R-:W-:Y:S05]  /*1a5f0*/  @!P0 BRA `(.L_x_290) ;  /* 0xfffffffc00f08947 */ /* 0x010fea000383ffff */
[----:B------:R-:W-:Y:S05]  /*1a600*/  BRA `(.L_x_291) ;  /* 0xfffffec800a47947 */ /* 0x000fea000383ffff */
.L_x_114:
[----:B------:R-:W-:-:S07]  /*1a610*/  MOV R23, R22 ;  /* 0x0000001600177202 */ /* 0x000fce0000000f00 */
.L_x_292:
[----:B--2---:R2:W3:Y:S02]  /*1a620*/  SYNCS.PHASECHK.TRANS64.TRYWAIT P0, [R33+URZ+0x38], R23 ;  /* 0x00003817210075a7 */ /* 0x0044e400080011ff */
[----:B---3--:R-:W-:Y:S05]  /*1a630*/  @!P0 NANOSLEEP.SYNCS 0x989680 ;  /* 0x009896800000895d */ /* 0x008fea0003900000 */
[----:B------:R-:W3:Y:S02]  /*1a640*/  @!P0 SYNCS.PHASECHK.TRANS64 P0, [R33+URZ+0x38], R23 ;  /* 0x00003817210085a7 */ /* 0x000ee400080010ff */
[----:B---3--:R-:W-:Y:S05]  /*1a650*/  @!P0 BRA `(.L_x_292) ;  /* 0xfffffffc00f08947 */ /* 0x008fea000383ffff */
[----:B------:R-:W-:Y:S05]  /*1a660*/  BRA `(.L_x_293) ;  /* 0xfffffec8009c7947 */ /* 0x000fea000383ffff */
.L_x_115:
[----:B------:R-:W-:Y:S01]  /*1a670*/  BSSY B0, `(.L_x_294) ;  /* 0x0000006000007945 */ /* 0x000fe20003800000 */
[----:B------:R-:W-:-:S07]  /*1a680*/  MOV R0, 0xffffffff ;  /* 0xffffffff00007802 */ /* 0x000fce0000000f00 */
[----:B01234-:R-:W-:Y:S05]  /*1a690*/  WARPSYNC.COLLECTIVE R0, `(.L_x_295) ;  /* 0x00000000000c7348 */ /* 0x01ffea0003c00000 */
[----:B------:R-:W-:Y:S02]  /*1a6a0*/  ELECT P0, UR79, PT ;  /* 0x00000000004f782f */ /* 0x000fe40003800000 */
[----:B------:R-:W-:Y:S01]  /*1a6b0*/  MOV R0, UR79 ;  /* 0x0000004f00007c02 */ /* 0x000fe20008000f00 */
[----:B------:R-:W-:Y:S10]  /*1a6c0*/  ENDCOLLECTIVE ;  /* 0x000000000000791b */ /* 0x000ff40003800000 */
.L_x_295:
[----:B------:R-:W-:Y:S05]  /*1a6d0*/  BSYNC B0 ;  /* 0x0000000000007941 */ /* 0x000fea0003800000 */
.L_x_294:
[----:B------:R-:W-:Y:S05]  /*1a6e0*/  BRA `(.L_x_296) ;  /* 0xfffffec8008c7947 */ /* 0x000fea000383ffff */
.L_x_117:
[----:B---3--:R3:W4:Y:S02]  /*1a6f0*/  SYNCS.PHASECHK.TRANS64.TRYWAIT P0, [R33+URZ+0x28], RZ ;  /* 0x000028ff210075a7 */ /* 0x00872400080011ff */
[----:B----4-:R-:W-:Y:S05]  /*1a700*/  @!P0 NANOSLEEP.SYNCS 0x989680 ;  /* 0x009896800000895d */ /* 0x010fea0003900000 */
[----:B------:R-:W4:Y:S02]  /*1a710*/  @!P0 SYNCS.PHASECHK.TRANS64 P0, [R33+URZ+0x28], RZ ;  /* 0x000028ff210085a7 */ /* 0x000f2400080010ff */
[----:B----4-:R-:W-:Y:S05]  /*1a720*/  @!P0 BRA `(.L_x_117) ;  /* 0xfffffffc00f08947 */ /* 0x010fea000383ffff */
[----:B------:R-:W-:Y:S05]  /*1a730*/  BRA `(.L_x_297) ;  /* 0xfffffec800947947 */ /* 0x000fea000383ffff */
.L_x_119:
[----:B------:R-:W-:-:S07]  /*1a740*/  MOV R3, R2 ;  /* 0x0000000200037202 */ /* 0x000fce0000000f00 */
.L_x_298:
[----:B----4-:R4:W2:Y:S02]  /*1a750*/  SYNCS.PHASECHK.TRANS64.TRYWAIT P0, [R33+URZ+0x8], R3 ;  /* 0x00000803210075a7 */ /* 0x0108a400080011ff */
[----:B--2---:R-:W-:Y:S05]  /*1a760*/  @!P0 NANOSLEEP.SYNCS 0x989680 ;  /* 0x009896800000895d */ /* 0x004fea0003900000 */
[----:B------:R-:W2:Y:S02]  /*1a770*/  @!P0 SYNCS.PHASECHK.TRANS64 P0, [R33+URZ+0x8], R3 ;  /* 0x00000803210085a7 */ /* 0x000ea400080010ff */
[----:B--2---:R-:W-:Y:S05]  /*1a780*/  @!P0 BRA `(.L_x_298) ;  /* 0xfffffffc00f08947 */ /* 0x004fea000383ffff */
[----:B------:R-:W-:Y:S05]  /*1a790*/  BRA `(.L_x_299) ;  /* 0xfffffec8008c7947 */ /* 0x000fea000383ffff */
.L_x_121:
[----:B------:R-:W-:-:S07]  /*1a7a0*/  MOV R27, R26 ;  /* 0x0000001a001b7202 */ /* 0x000fce0000000f00 */
.L_x_300:
[----:B--2---:R2:W3:Y:S02]  /*1a7b0*/  SYNCS.PHASECHK.TRANS64.TRYWAIT P0, [R33+URZ+0x68], R27 ;  /* 0x0000681b210075a7 */ /* 0x0044e400080011ff */
[----:B---3--:R-:W-:Y:S05]  /*1a7c0*/  @!P0 NANOSLEEP.SYNCS 0x989680 ;  /* 0x009896800000895d */ /* 0x008fea0003900000 */
[----:B------:R-:W3:Y:S02]  /*1a7d0*/  @!P0 SYNCS.PHASECHK.TRANS64 P0, [R33+URZ+0x68], R27 ;  /* 0x0000681b210085a7 */ /* 0x000ee400080010ff */
[----:B---3--:R-:W-:Y:S05]  /*1a7e0*/  @!P0 BRA `(.L_x_300) ;  /* 0xfffffffc00f08947 */ /* 0x008fea000383ffff */
[----:B------:R-:W-:Y:S05]  /*1a7f0*/  BRA `(.L_x_301) ;  /* 0xfffffec800887947 */ /* 0x000fea000383ffff */
.L_x_123:
[----:B------:R-:W-:-:S07]  /*1a800*/  MOV R21, R20 ;  /* 0x0000001400157202 */ /* 0x000fce0000000f00 */
.L_x_302:
[----:B--2---:R2:W3:Y:S02]  /*1a810*/  SYNCS.PHASECHK.TRANS64.TRYWAIT P0, [R33+URZ+0x48], R21 ;  /* 0x00004815210075a7 */ /* 0x0044e400080011ff */
[----:B---3--:R-:W-:Y:S05]  /*1a820*/  @!P0 NANOSLEEP.SYNCS 0x989680 ;  /* 0x009896800000895d */ /* 0x008fea0003900000 */
[----:B------:R-:W3:Y:S02]  /*1a830*/  @!P0 SYNCS.PHASECHK.TRANS64 P0, [R33+URZ+0x48], R21 ;  /* 0x00004815210085a7 */ /* 0x000ee400080010ff */
[----:B---3--:R-:W-:Y:S05]  /*1a840*/  @!P0 BRA `(.L_x_302) ;  /* 0xfffffffc00f08947 */ /* 0x008fea000383ffff */
[----:B------:R-:W-:Y:S05]  /*1a850*/  BRA `(.L_x_303) ;  /* 0xfffffec800847947 */ /* 0x000fea000383ffff */
.L_x_125:
[----:B------:R-:W-:-:S07]  /*1a860*/  MOV R5, R4 ;  /* 0x0000000400057202 */ /* 0x000fce0000000f00 */
.L_x_304:
[----:B--2---:R2:W3:Y:S02]  /*1a870*/  SYNCS.PHASECHK.TRANS64.TRYWAIT P0, [R33+URZ+0x58], R5 ;  /* 0x00005805210075a7 */ /* 0x0044e400080011ff */
[----:B---3--:R-:W-:Y:S05]  /*1a880*/  @!P0 NANOSLEEP.SYNCS 0x989680 ;  /* 0x009896800000895d */ /* 0x008fea0003900000 */
[----:B------:R-:W3:Y:S02]  /*1a890*/  @!P0 SYNCS.PHASECHK.TRANS64 P0, [R33+URZ+0x58], R5 ;  /* 0x00005805210085a7 */ /* 0x000ee400080010ff */
[----:B---3--:R-:W-:Y:S05]  /*1a8a0*/  @!P0 BRA `(.L_x_304) ;  /* 0xfffffffc00f08947 */ /* 0x008fea000383ffff */
[----:B------:R-:W-:Y:S05]  /*1a8b0*/  BRA `(.L_x_305) ;  /* 0xfffffec800807947 */ /* 0x000fea000383ffff */
.L_x_127:
[----:B----4-:R-:W-:-:S07]  /*1a8c0*/  MOV R3, R2 ;  /* 0x0000000200037202 */ /* 0x010fce0000000f00 */
.L_x_306:
[----:B----4-:R4:W2:Y:S02]  /*1a8d0*/  SYNCS.PHASECHK.TRANS64.TRYWAIT P0, [R33+URZ+0x78], R3 ;  /* 0x00007803210075a7 */ /* 0x0108a400080011ff */
[----:B--2---:R-:W-:Y:S05]  /*1a8e0*/  @!P0 NANOSLEEP.SYNCS 0x989680 ;  /* 0x009896800000895d */ /* 0x004fea0003900000 */
[----:B------:R-:W2:Y:S02]  /*1a8f0*/  @!P0 SYNCS.PHASECHK.TRANS64 P0, [R33+URZ+0x78], R3 ;  /* 0x00007803210085a7 */ /* 0x000ea400080010ff */
[----:B--2---:R-:W-:Y:S05]  /*1a900*/  @!P0 BRA `(.L_x_306) ;  /* 0xfffffffc00f08947 */ /* 0x004fea000383ffff */
[----:B------:R-:W-:Y:S05]  /*1a910*/  BRA `(.L_x_307) ;  /* 0xfffffec800807947 */ /* 0x000fea000383ffff */
.L_x_132:
[----:B------:R-:W-:Y:S01]  /*1a920*/  HFMA2 R4, -RZ, RZ, -0.0 , 0 ;  /* 0x80000000ff047431 */ /* 0x000fe200000001ff */
[----:B------:R-:W-:-:S07]  /*1a930*/  MOV R5, 0x80000000 ;  /* 0x8000000000057802 */ /* 0x000fce0000000f00 */
.L_x_308:
[----:B0-----:R0:W1:Y:S02]  /*1a940*/  SYNCS.PHASECHK.TRANS64.TRYWAIT P0, [R11+URZ+0x88], R5 ;  /* 0x000088050b0075a7 */ /* 0x00106400080011ff */
[----:B-1----:R-:W-:Y:S05]  /*1a950*/  @!P0 NANOSLEEP.SYNCS 0x989680 ;  /* 0x009896800000895d */ /* 0x002fea0003900000 */
[----:B------:R-:W1:Y:S02]  /*1a960*/  @!P0 SYNCS.PHASECHK.TRANS64 P0, [R11+URZ+0x88], R5 ;  /* 0x000088050b0085a7 */ /* 0x000e6400080010ff */
[----:B-1----:R-:W-:Y:S05]  /*1a970*/  @!P0 BRA `(.L_x_308) ;  /* 0xfffffffc00f08947 */ /* 0x002fea000383ffff */
[----:B------:R-:W-:Y:S05]  /*1a980*/  BRA `(.L_x_309) ;  /* 0xfffffecc00287947 */ /* 0x000fea000383ffff */
.L_x_133:
[----:B-1----:R1:W2:Y:S02]  /*1a990*/  SYNCS.PHASECHK.TRANS64.TRYWAIT P0, [R11+URZ+0x10], RZ ;  /* 0x000010ff0b0075a7 */ /* 0x0022a400080011ff */
[----:B--2---:R-:W-:Y:S05]  /*1a9a0*/  @!P0 NANOSLEEP.SYNCS 0x989680 ;  /* 0x009896800000895d */ /* 0x004fea0003900000 */
[----:B------:R-:W2:Y:S02]  /*1a9b0*/  @!P0 SYNCS.PHASECHK.TRANS64 P0, [R11+URZ+0x10], RZ ;  /* 0x000010ff0b0085a7 */ /* 0x000ea400080010ff */
[----:B--2---:R-:W-:Y:S05]  /*1a9c0*/  @!P0 BRA `(.L_x_133) ;  /* 0xfffffffc00f08947 */ /* 0x004fea000383ffff */
[----:B------:R-:W-:Y:S05]  /*1a9d0*/  BRA `(.L_x_310) ;  /* 0xfffffecc001c7947 */ /* 0x000fea000383ffff */
.L_x_134:
[----:B--2---:R2:W3:Y:S02]  /*1a9e0*/  SYNCS.PHASECHK.TRANS64.TRYWAIT P0, [R11+URZ], RZ ;  /* 0x000000ff0b0075a7 */ /* 0x0044e400080011ff */
[----:B---3--:R-:W-:Y:S05]  /*1a9f0*/  @!P0 NANOSLEEP.SYNCS 0x989680 ;  /* 0x009896800000895d */ /* 0x008fea0003900000 */
[----:B------:R-:W3:Y:S02]  /*1aa00*/  @!P0 SYNCS.PHASECHK.TRANS64 P0, [R11+URZ], RZ ;  /* 0x000000ff0b0085a7 */ /* 0x000ee400080010ff */
[----:B---3--:R-:W-:Y:S05]  /*1aa10*/  @!P0 BRA `(.L_x_134) ;  /* 0xfffffffc00f08947 */ /* 0x008fea000383ffff */
[----:B------:R-:W-:Y:S05]  /*1aa20*/  BRA `(.L_x_311) ;  /* 0xfffffecc00107947 */ /* 0x000fea000383ffff */
.L_x_135:
[----:B0-----:R0:W1:Y:S02]  /*1aa30*/  SYNCS.PHASECHK.TRANS64.TRYWAIT P0, [R11+URZ+0x40], RZ ;  /* 0x000040ff0b0075a7 */ /* 0x00106400080011ff */
[----:B-1----:R-:W-:Y:S05]  /*1aa40*/  @!P0 NANOSLEEP.SYNCS 0x989680 ;  /* 0x009896800000895d */ /* 0x002fea0003900000 */
[----:B------:R-:W1:Y:S02]  /*1aa50*/  @!P0 SYNCS.PHASECHK.TRANS64 P0, [R11+URZ+0x40], RZ ;  /* 0x000040ff0b0085a7 */ /* 0x000e6400080010ff */
[----:B-1----:R-:W-:Y:S05]  /*1aa60*/  @!P0 BRA `(.L_x_135) ;  /* 0xfffffffc00f08947 */ /* 0x002fea000383ffff */
[----:B------:R-:W-:Y:S05]  /*1aa70*/  BRA `(.L_x_312) ;  /* 0xfffffee000f07947 */ /* 0x000fea000383ffff */
.L_x_136:
[----:B-1----:R1:W2:Y:S02]  /*1aa80*/  SYNCS.PHASECHK.TRANS64.TRYWAIT P0, [R11+URZ+0x20], RZ ;  /* 0x000020ff0b0075a7 */ /* 0x0022a400080011ff */
[----:B--2---:R-:W-:Y:S05]  /*1aa90*/  @!P0 NANOSLEEP.SYNCS 0x989680 ;  /* 0x009896800000895d */ /* 0x004fea0003900000 */
[----:B------:R-:W2:Y:S02]  /*1aaa0*/  @!P0 SYNCS.PHASECHK.TRANS64 P0, [R11+URZ+0x20], RZ ;  /* 0x000020ff0b0085a7 */ /* 0x000ea400080010ff */
[----:B--2---:R-:W-:Y:S05]  /*1aab0*/  @!P0 BRA `(.L_x_136) ;  /* 0xfffffffc00f08947 */ /* 0x004fea000383ffff */
[----:B------:R-:W-:Y:S05]  /*1aac0*/  BRA `(.L_x_313) ;  /* 0xfffffee000e47947 */ /* 0x000fea000383ffff */
.L_x_137:
[----:B------:R-:W-:Y:S01]  /*1aad0*/  HFMA2 R4, -RZ, RZ, -0.0 , 0 ;  /* 0x80000000ff047431 */ /* 0x000fe200000001ff */
[----:B------:R-:W-:-:S07]  /*1aae0*/  MOV R5, 0x80000000 ;  /* 0x8000000000057802 */ /* 0x000fce0000000f00 */
.L_x_314:
[----:B--2---:R2:W3:Y:S02]  /*1aaf0*/  SYNCS.PHASECHK.TRANS64.TRYWAIT P0, [R11+URZ+0x98], R5 ;  /* 0x000098050b0075a7 */ /* 0x0044e400080011ff */
[----:B---3--:R-:W-:Y:S05]  /*1ab00*/  @!P0 NANOSLEEP.SYNCS 0x989680 ;  /* 0x009896800000895d */ /* 0x008fea0003900000 */
[----:B------:R-:W3:Y:S02]  /*1ab10*/  @!P0 SYNCS.PHASECHK.TRANS64 P0, [R11+URZ+0x98], R5 ;  /* 0x000098050b0085a7 */ /* 0x000ee400080010ff */
[----:B---3--:R-:W-:Y:S05]  /*1ab20*/  @!P0 BRA `(.L_x_314) ;  /* 0xfffffffc00f08947 */ /* 0x008fea000383ffff */
[----:B------:R-:W-:Y:S05]  /*1ab30*/  BRA `(.L_x_315) ;  /* 0xfffffee000d07947 */ /* 0x000fea000383ffff */
.L_x_138:
[----:B0-----:R0:W1:Y:S02]  /*1ab40*/  SYNCS.PHASECHK.TRANS64.TRYWAIT P0, [R11+URZ+0xa0], RZ ;  /* 0x0000a0ff0b0075a7 */ /* 0x00106400080011ff */
[----:B-1----:R-:W-:Y:S05]  /*1ab50*/  @!P0 NANOSLEEP.SYNCS 0x989680 ;  /* 0x009896800000895d */ /* 0x002fea0003900000 */
[----:B------:R-:W1:Y:S02]  /*1ab60*/  @!P0 SYNCS.PHASECHK.TRANS64 P0, [R11+URZ+0xa0], RZ ;  /* 0x0000a0ff0b0085a7 */ /* 0x000e6400080010ff */
[----:B-1----:R-:W-:Y:S05]  /*1ab70*/  @!P0 BRA `(.L_x_138) ;  /* 0xfffffffc00f08947 */ /* 0x002fea000383ffff */
[----:B------:R-:W-:Y:S05]  /*1ab80*/  BRA `(.L_x_316) ;  /* 0xfffffef800bc7947 */ /* 0x000fea000383ffff */
.L_x_139:
[----:B-1----:R1:W2:Y:S02]  /*1ab90*/  SYNCS.PHASECHK.TRANS64.TRYWAIT P0, [R11+URZ+0x50], RZ ;  /* 0x000050ff0b0075a7 */ /* 0x0022a400080011ff */
[----:B--2---:R-:W-:Y:S05]  /*1aba0*/  @!P0 NANOSLEEP.SYNCS 0x989680 ;  /* 0x009896800000895d */ /* 0x004fea0003900000 */
[----:B------:R-:W2:Y:S02]  /*1abb0*/  @!P0 SYNCS.PHASECHK.TRANS64 P0, [R11+URZ+0x50], RZ ;  /* 0x000050ff0b0085a7 */ /* 0x000ea400080010ff */
[----:B--2---:R-:W-:Y:S05]  /*1abc0*/  @!P0 BRA `(.L_x_139) ;  /* 0xfffffffc00f08947 */ /* 0x004fea000383ffff */
[----:B------:R-:W-:Y:S05]  /*1abd0*/  BRA `(.L_x_317) ;  /* 0xfffffef800b07947 */ /* 0x000fea000383ffff */
.L_x_142:
[----:B------:R-:W-:Y:S07]  /*1abe0*/  MOV R3, R2 ;  /* 0x0000000200037202 */ /* 0x000fee0000000f00 */
.L_x_318:
[----:B0-----:R0:W1:Y:S02]  /*1abf0*/  SYNCS.PHASECHK.TRANS64.TRYWAIT P0, [R10+URZ], R3 ;  /* 0x000000030a0075a7 */ /* 0x00106400080011ff */
[----:B-1----:R-:W-:Y:S05]  /*1ac00*/  @!P0 NANOSLEEP.SYNCS 0x989680 ;  /* 0x009896800000895d */ /* 0x002fea0003900000 */
[----:B------:R-:W1:Y:S02]  /*1ac10*/  @!P0 SYNCS.PHASECHK.TRANS64 P0, [R10+URZ], R3 ;  /* 0x000000030a0085a7 */ /* 0x000e6400080010ff */
[----:B-1----:R-:W-:Y:S05]  /*1ac20*/  @!P0 BRA `(.L_x_318) ;  /* 0xfffffffc00f08947 */ /* 0x002fea000383ffff */
[----:B------:R-:W-:Y:S05]  /*1ac30*/  BRA `(.L_x_319) ;  /* 0xffffff3800187947 */ /* 0x000fea000383ffff */
.L_x_143:
[-C--:B------:R-:W-:Y:S02]  /*1ac40*/  MOV R2, R0.reuse ;  /* 0x0000000000027202 */ /* 0x080fe40000000f00 */
[----:B0-----:R-:W-:Y:S07]  /*1ac50*/  MOV R3, R0 ;  /* 0x0000000000037202 */ /* 0x001fee0000000f00 */
.L_x_320:
[----:B0-----:R0:W1:Y:S02]  /*1ac60*/  SYNCS.PHASECHK.TRANS64.TRYWAIT P0, [R10+URZ+0x88], R3 ;  /* 0x000088030a0075a7 */ /* 0x00106400080011ff */
[----:B-1----:R-:W-:Y:S05]  /*1ac70*/  @!P0 NANOSLEEP.SYNCS 0x989680 ;  /* 0x009896800000895d */ /* 0x002fea0003900000 */
[----:B------:R-:W1:Y:S02]  /*1ac80*/  @!P0 SYNCS.PHASECHK.TRANS64 P0, [R10+URZ+0x88], R3 ;  /* 0x000088030a0085a7 */ /* 0x000e6400080010ff */
[----:B-1----:R-:W-:Y:S05]  /*1ac90*/  @!P0 BRA `(.L_x_320) ;  /* 0xfffffffc00f08947 */ /* 0x002fea000383ffff */
[----:B------:R-:W-:Y:S05]  /*1aca0*/  BRA `(.L_x_321) ;  /* 0xffffff3800047947 */ /* 0x000fea000383ffff */
.L_x_144:
[----:B------:R-:W-:Y:S07]  /*1acb0*/  MOV R3, R2 ;  /* 0x0000000200037202 */ /* 0x000fee0000000f00 */
.L_x_322:
[----:B0-----:R0:W1:Y:S02]  /*1acc0*/  SYNCS.PHASECHK.TRANS64.TRYWAIT P0, [R10+URZ+0x30], R3 ;  /* 0x000030030a0075a7 */ /* 0x00106400080011ff */
[----:B-1----:R-:W-:Y:S05]  /*1acd0*/  @!P0 NANOSLEEP.SYNCS 0x989680 ;  /* 0x009896800000895d */ /* 0x002fea0003900000 */
[----:B------:R-:W1:Y:S02]  /*1ace0*/  @!P0 SYNCS.PHASECHK.TRANS64 P0, [R10+URZ+0x30], R3 ;  /* 0x000030030a0085a7 */ /* 0x000e6400080010ff */
[----:B-1----:R-:W-:Y:S05]  /*1acf0*/  @!P0 BRA `(.L_x_322) ;  /* 0xfffffffc00f08947 */ /* 0x002fea000383ffff */
[----:B------:R-:W-:Y:S05]  /*1ad00*/  BRA `(.L_x_323) ;  /* 0xffffff4400607947 */ /* 0x000fea000383ffff */
.L_x_145:
[-C--:B------:R-:W-:Y:S02]  /*1ad10*/  MOV R2, R0.reuse ;  /* 0x0000000000027202 */ /* 0x080fe40000000f00 */
[----:B0-----:R-:W-:Y:S07]  /*1ad20*/  MOV R3, R0 ;  /* 0x0000000000037202 */ /* 0x001fee0000000f00 */
.L_x_324:
[----:B0-----:R0:W1:Y:S02]  /*1ad30*/  SYNCS.PHASECHK.TRANS64.TRYWAIT P0, [R10+URZ+0xb0], R3 ;  /* 0x0000b0030a0075a7 */ /* 0x00106400080011ff */
[----:B-1----:R-:W-:Y:S05]  /*1ad40*/  @!P0 NANOSLEEP.SYNCS 0x989680 ;  /* 0x009896800000895d */ /* 0x002fea0003900000 */
[----:B------:R-:W1:Y:S02]  /*1ad50*/  @!P0 SYNCS.PHASECHK.TRANS64 P0, [R10+URZ+0xb0], R3 ;  /* 0x0000b0030a0085a7 */ /* 0x000e6400080010ff */
[----:B-1----:R-:W-:Y:S05]  /*1ad60*/  @!P0 BRA `(.L_x_324) ;  /* 0xfffffffc00f08947 */ /* 0x002fea000383ffff */
[----:B------:R-:W-:Y:S05]  /*1ad70*/  BRA `(.L_x_325) ;  /* 0xffffff44004c7947 */ /* 0x000fea000383ffff */
.L_x_146:
[----:B------:R-:W-:Y:S07]  /*1ad80*/  MOV R3, R2 ;  /* 0x0000000200037202 */ /* 0x000fee0000000f00 */
.L_x_326:
[----:B0-----:R0:W1:Y:S02]  /*1ad90*/  SYNCS.PHASECHK.TRANS64.TRYWAIT P0, [R10+URZ+0x98], R3 ;  /* 0x000098030a0075a7 */ /* 0x00106400080011ff */
[----:B-1----:R-:W-:Y:S05]  /*1ada0*/  @!P0 NANOSLEEP.SYNCS 0x989680 ;  /* 0x009896800000895d */ /* 0x002fea0003900000 */
[----:B------:R-:W1:Y:S02]  /*1adb0*/  @!P0 SYNCS.PHASECHK.TRANS64 P0, [R10+URZ+0x98], R3 ;  /* 0x000098030a0085a7 */ /* 0x000e6400080010ff */
[----:B-1----:R-:W-:Y:S05]  /*1adc0*/  @!P0 BRA `(.L_x_326) ;  /* 0xfffffffc00f08947 */ /* 0x002fea000383ffff */
[----:B------:R-:W-:Y:S05]  /*1add0*/  BRA `(.L_x_327) ;  /* 0xffffff4800787947 */ /* 0x000fea000383ffff */
.L_x_147:
[-C--:B------:R-:W-:Y:S02]  /*1ade0*/  MOV R2, R0.reuse ;  /* 0x0000000000027202 */ /* 0x080fe40000000f00 */
[----:B0-----:R-:W-:Y:S07]  /*1adf0*/  MOV R3, R0 ;  /* 0x0000000000037202 */ /* 0x001fee0000000f00 */
.L_x_328:
[----:B0-----:R0:W1:Y:S02]  /*1ae00*/  SYNCS.PHASECHK.TRANS64.TRYWAIT P0, [R10+URZ+0x40], R3 ;  /* 0x000040030a0075a7 */ /* 0x00106400080011ff */
[----:B-1----:R-:W-:Y:S05]  /*1ae10*/  @!P0 NANOSLEEP.SYNCS 0x989680 ;  /* 0x009896800000895d */ /* 0x002fea0003900000 */
[----:B------:R-:W1:Y:S02]  /*1ae20*/  @!P0 SYNCS.PHASECHK.TRANS64 P0, [R10+URZ+0x40], R3 ;  /* 0x000040030a0085a7 */ /* 0x000e6400080010ff */
[----:B-1----:R-:W-:Y:S05]  /*1ae30*/  @!P0 BRA `(.L_x_328) ;  /* 0xfffffffc00f08947 */ /* 0x002fea000383ffff */
[----:B------:R-:W-:Y:S05]  /*1ae40*/  BRA `(.L_x_329) ;  /* 0xffffff4800647947 */ /* 0x000fea000383ffff */
.L_x_148:
[----:B------:R-:W-:Y:S07]  /*1ae50*/  MOV R3, R2 ;  /* 0x0000000200037202 */ /* 0x000fee0000000f00 */
.L_x_330:
[----:B0-----:R0:W1:Y:S02]  /*1ae60*/  SYNCS.PHASECHK.TRANS64.TRYWAIT P0, [R10+URZ+0xa0], R3 ;  /* 0x0000a0030a0075a7 */ /* 0x00106400080011ff */
[----:B-1----:R-:W-:Y:S05]  /*1ae70*/  @!P0 NANOSLEEP.SYNCS 0x989680 ;  /* 0x009896800000895d */ /* 0x002fea0003900000 */
[----:B------:R-:W1:Y:S02]  /*1ae80*/  @!P0 SYNCS.PHASECHK.TRANS64 P0, [R10+URZ+0xa0], R3 ;  /* 0x0000a0030a0085a7 */ /* 0x000e6400080010ff */
[----:B-1----:R-:W-:Y:S05]  /*1ae90*/  @!P0 BRA `(.L_x_330) ;  /* 0xfffffffc00f08947 */ /* 0x002fea000383ffff */
[----:B------:R-:W-:Y:S05]  /*1aea0*/  BRA `(.L_x_331) ;  /* 0xffffff5400507947 */ /* 0x000fea000383ffff */
.L_x_149:
[-C--:B------:R-:W-:Y:S02]  /*1aeb0*/  MOV R2, R0.reuse ;  /* 0x0000000000027202 */ /* 0x080fe40000000f00 */
[----:B0-----:R-:W-:Y:S07]  /*1aec0*/  MOV R3, R0 ;  /* 0x0000000000037202 */ /* 0x001fee0000000f00 */
.L_x_332:
[----:B0-----:R0:W1:Y:S02]  /*1aed0*/  SYNCS.PHASECHK.TRANS64.TRYWAIT P0, [R10+URZ+0x50], R3 ;  /* 0x000050030a0075a7 */ /* 0x00106400080011ff */
[----:B-1----:R-:W-:Y:S05]  /*1aee0*/  @!P0 NANOSLEEP.SYNCS 0x989680 ;  /* 0x009896800000895d */ /* 0x002fea0003900000 */
[----:B------:R-:W1:Y:S02]  /*1aef0*/  @!P0 SYNCS.PHASECHK.TRANS64 P0, [R10+URZ+0x50], R3 ;  /* 0x000050030a0085a7 */ /* 0x000e6400080010ff */
[----:B-1----:R-:W-:Y:S05]  /*1af00*/  @!P0 BRA `(.L_x_332) ;  /* 0xfffffffc00f08947 */ /* 0x002fea000383ffff */
[----:B------:R-:W-:Y:S05]  /*1af10*/  BRA `(.L_x_333) ;  /* 0xffffff54003c7947 */ /* 0x000fea000383ffff */
.L_x_151:
[----:B------:R-:W-:Y:S01]  /*1af20*/  HFMA2 R2, -RZ, RZ, -0.0 , 0 ;  /* 0x80000000ff027431 */ /* 0x000fe200000001ff */
[----:B0-----:R-:W-:-:S07]  /*1af30*/  MOV R3, 0x80000000 ;  /* 0x8000000000037802 */ /* 0x001fce0000000f00 */
.L_x_334:
[----:B0-----:R0:W3:Y:S02]  /*1af40*/  SYNCS.PHASECHK.TRANS64.TRYWAIT P0, [R8+URZ+0xd0], R3 ;  /* 0x0000d003080075a7 */ /* 0x0010e400080011ff */
[----:B---3--:R-:W-:Y:S05]  /*1af50*/  @!P0 NANOSLEEP.SYNCS 0x989680 ;  /* 0x009896800000895d */ /* 0x008fea0003900000 */
[----:B------:R-:W3:Y:S02]  /*1af60*/  @!P0 SYNCS.PHASECHK.TRANS64 P0, [R8+URZ+0xd0], R3 ;  /* 0x0000d003080085a7 */ /* 0x000ee400080010ff */
[----:B---3--:R-:W-:Y:S05]  /*1af70*/  @!P0 BRA `(.L_x_334) ;  /* 0xfffffffc00f08947 */ /* 0x008fea000383ffff */
[----:B------:R-:W-:Y:S05]  /*1af80*/  BRA `(.L_x_335) ;  /* 0xffffff58009c7947 */ /* 0x000fea000383ffff */
.L_x_152:
[----:B------:R-:W-:Y:S01]  /*1af90*/  HFMA2 R2, -RZ, RZ, -0.0 , 0 ;  /* 0x80000000ff027431 */ /* 0x000fe200000001ff */
[----:B------:R-:W-:-:S07]  /*1afa0*/  MOV R3, 0x80000000 ;  /* 0x8000000000037802 */ /* 0x000fce0000000f00 */
.L_x_336:
[----:B0-----:R0:W2:Y:S02]  /*1afb0*/  SYNCS.PHASECHK.TRANS64.TRYWAIT P0, [R8+URZ+0xd8], R3 ;  /* 0x0000d803080075a7 */ /* 0x0010a400080011ff */
[----:B--2---:R-:W-:Y:S05]  /*1afc0*/  @!P0 NANOSLEEP.SYNCS 0x989680 ;  /* 0x009896800000895d */ /* 0x004fea0003900000 */
[----:B------:R-:W2:Y:S02]  /*1afd0*/  @!P0 SYNCS.PHASECHK.TRANS64 P0, [R8+URZ+0xd8], R3 ;  /* 0x0000d803080085a7 */ /* 0x000ea400080010ff */
[----:B--2---:R-:W-:Y:S05]  /*1afe0*/  @!P0 BRA `(.L_x_336) ;  /* 0xfffffffc00f08947 */ /* 0x004fea000383ffff */
[----:B------:R-:W-:Y:S05]  /*1aff0*/  BRA `(.L_x_337) ;  /* 0xffffff5800d07947 */ /* 0x000fea000383ffff */
.L_x_153:
[----:B------:R-:W-:-:S07]  /*1b000*/  MOV R5, R4 ;  /* 0x0000000400057202 */ /* 0x000fce0000000f00 */
.L_x_338:
[----:B--2---:R2:W3:Y:S02]  /*1b010*/  SYNCS.PHASECHK.TRANS64.TRYWAIT P0, [R8+URZ+0xb0], R5 ;  /* 0x0000b005080075a7 */ /* 0x0044e400080011ff */
[----:B---3--:R-:W-:Y:S05]  /*1b020*/  @!P0 NANOSLEEP.SYNCS 0x989680 ;  /* 0x009896800000895d */ /* 0x008fea0003900000 */
[----:B------:R-:W3:Y:S02]  /*1b030*/  @!P0 SYNCS.PHASECHK.TRANS64 P0, [R8+URZ+0xb0], R5 ;  /* 0x0000b005080085a7 */ /* 0x000ee400080010ff */
[----:B---3--:R-:W-:Y:S05]  /*1b040*/  @!P0 BRA `(.L_x_338) ;  /* 0xfffffffc00f08947 */ /* 0x008fea000383ffff */
[----:B------:R-:W-:Y:S05]  /*1b050*/  BRA `(.L_x_339) ;  /* 0xffffff5800c47947 */ /* 0x000fea000383ffff */
.L_x_154:
[----:B0-----:R-:W-:-:S07]  /*1b060*/  MOV R3, R2 ;  /* 0x0000000200037202 */ /* 0x001fce0000000f00 */
.L_x_340:
[----:B0-----:R0:W3:Y:S02]  /*1b070*/  SYNCS.PHASECHK.TRANS64.TRYWAIT P0, [R8+URZ+0x30], R3 ;  /* 0x00003003080075a7 */ /* 0x0010e400080011ff */
[----:B---3--:R-:W-:Y:S05]  /*1b080*/  @!P0 NANOSLEEP.SYNCS 0x989680 ;  /* 0x009896800000895d */ /* 0x008fea0003900000 */
[----:B------:R-:W3:Y:S02]  /*1b090*/  @!P0 SYNCS.PHASECHK.TRANS64 P0, [R8+URZ+0x30], R3 ;  /* 0x00003003080085a7 */ /* 0x000ee400080010ff */
[----:B---3--:R-:W-:Y:S05]  /*1b0a0*/  @!P0 BRA `(.L_x_340) ;  /* 0xfffffffc00f08947 */ /* 0x008fea000383ffff */
[----:B------:R-:W-:Y:S05]  /*1b0b0*/  BRA `(.L_x_341) ;  /* 0xffffff5800e47947 */ /* 0x000fea000383ffff */
.L_x_155:
[----:B------:R-:W-:-:S07]  /*1b0c0*/  MOV R3, R2 ;  /* 0x0000000200037202 */ /* 0x000fce0000000f00 */
.L_x_342:
[----:B0-----:R0:W1:Y:S02]  /*1b0d0*/  SYNCS.PHASECHK.TRANS64.TRYWAIT P0, [R8+URZ+0x88], R3 ;  /* 0x00008803080075a7 */ /* 0x00106400080011ff */
[----:B-1----:R-:W-:Y:S05]  /*1b0e0*/  @!P0 NANOSLEEP.SYNCS 0x989680 ;  /* 0x009896800000895d */ /* 0x002fea0003900000 */
[----:B------:R-:W1:Y:S02]  /*1b0f0*/  @!P0 SYNCS.PHASECHK.TRANS64 P0, [R8+URZ+0x88], R3 ;  /* 0x00008803080085a7 */ /* 0x000e6400080010ff */
[----:B-1----:R-:W-:Y:S05]  /*1b100*/  @!P0 BRA `(.L_x_342) ;  /* 0xfffffffc00f08947 */ /* 0x002fea000383ffff */
[----:B------:R-:W-:Y:S05]  /*1b110*/  BRA `(.L_x_343) ;  /* 0xffffff6000187947 */ /* 0x000fea000383ffff */
.L_x_156:
[----:B------:R-:W-:-:S07]  /*1b120*/  MOV R5, R4 ;  /* 0x0000000400057202 */ /* 0x000fce0000000f00 */
.L_x_344:
[----:B0-----:R0:W1:Y:S02]  /*1b130*/  SYNCS.PHASECHK.TRANS64.TRYWAIT P0, [R8+URZ+0x98], R5 ;  /* 0x00009805080075a7 */ /* 0x00106400080011ff */
[----:B-1----:R-:W-:Y:S05]  /*1b140*/  @!P0 NANOSLEEP.SYNCS 0x989680 ;  /* 0x009896800000895d */ /* 0x002fea0003900000 */
[----:B------:R-:W1:Y:S02]  /*1b150*/  @!P0 SYNCS.PHASECHK.TRANS64 P0, [R8+URZ+0x98], R5 ;  /* 0x00009805080085a7 */ /* 0x000e6400080010ff */
[----:B-1----:R-:W-:Y:S05]  /*1b160*/  @!P0 BRA `(.L_x_344) ;  /* 0xfffffffc00f08947 */ /* 0x002fea000383ffff */
[----:B------:R-:W-:Y:S05]  /*1b170*/  BRA `(.L_x_345) ;  /* 0xffffff6000147947 */ /* 0x000fea000383ffff */
.L_x_160:
[-C--:B------:R-:W-:Y:S02]  /*1b180*/  MOV R4, R2.reuse ;  /* 0x0000000200047202 */ /* 0x080fe40000000f00 */
[----:B------:R-:W-:-:S07]  /*1b190*/  MOV R5, R2 ;  /* 0x0000000200057202 */ /* 0x000fce0000000f00 */
.L_x_346:
[----:B0-----:R0:W1:Y:S02]  /*1b1a0*/  SYNCS.PHASECHK.TRANS64.TRYWAIT P0, [R104+URZ+0x80], R5 ;  /* 0x00008005680075a7 */ /* 0x00106400080011ff */
[----:B-1----:R-:W-:Y:S05]  /*1b1b0*/  @!P0 NANOSLEEP.SYNCS 0x989680 ;  /* 0x009896800000895d */ /* 0x002fea0003900000 */
[----:B------:R-:W1:Y:S02]  /*1b1c0*/  @!P0 SYNCS.PHASECHK.TRANS64 P0, [R104+URZ+0x80], R5 ;  /* 0x00008005680085a7 */ /* 0x000e6400080010ff */
[----:B-1----:R-:W-:Y:S05]  /*1b1d0*/  @!P0 BRA `(.L_x_346) ;  /* 0xfffffffc00f08947 */ /* 0x002fea000383ffff */
[----:B------:R-:W-:Y:S05]  /*1b1e0*/  BRA `(.L_x_347) ;  /* 0xffffff6400487947 */ /* 0x000fea000383ffff */
.L_x_161:
[-C--:B------:R-:W-:Y:S02]  /*1b1f0*/  MOV R4, R3.reuse ;  /* 0x0000000300047202 */ /* 0x080fe40000000f00 */
[----:B0-----:R-:W-:-:S07]  /*1b200*/  MOV R5, R3 ;  /* 0x0000000300057202 */ /* 0x001fce0000000f00 */
.L_x_348:
[----:B0-----:R0:W1:Y:S02]  /*1b210*/  SYNCS.PHASECHK.TRANS64.TRYWAIT P0, [R104+URZ+0xa8], R5 ;  /* 0x0000a805680075a7 */ /* 0x00106400080011ff */
[----:B-1----:R-:W-:Y:S05]  /*1b220*/  @!P0 NANOSLEEP.SYNCS 0x989680 ;  /* 0x009896800000895d */ /* 0x002fea0003900000 */
[----:B------:R-:W1:Y:S02]  /*1b230*/  @!P0 SYNCS.PHASECHK.TRANS64 P0, [R104+URZ+0xa8], R5 ;  /* 0x0000a805680085a7 */ /* 0x000e6400080010ff */
[----:B-1----:R-:W-:Y:S05]  /*1b240*/  @!P0 BRA `(.L_x_348) ;  /* 0xfffffffc00f08947 */ /* 0x002fea000383ffff */
[----:B------:R-:W-:Y:S05]  /*1b250*/  BRA `(.L_x_349) ;  /* 0xffffff6400387947 */ /* 0x000fea000383ffff */
.L_x_162:
[----:B------:R-:W-:-:S07]  /*1b260*/  MOV R3, R2 ;  /* 0x0000000200037202 */ /* 0x000fce0000000f00 */
.L_x_350:
[----:B-1----:R1:W2:Y:S02]  /*1b270*/  SYNCS.PHASECHK.TRANS64.TRYWAIT P0, [R104+URZ+0x60], R3 ;  /* 0x00006003680075a7 */ /* 0x0022a400080011ff */
[----:B--2---:R-:W-:Y:S05]  /*1b280*/  @!P0 NANOSLEEP.SYNCS 0x989680 ;  /* 0x009896800000895d */ /* 0x004fea0003900000 */
[----:B------:R-:W2:Y:S02]  /*1b290*/  @!P0 SYNCS.PHASECHK.TRANS64 P0, [R104+URZ+0x60], R3 ;  /* 0x00006003680085a7 */ /* 0x000ea400080010ff */
[----:B--2---:R-:W-:Y:S05]  /*1b2a0*/  @!P0 BRA `(.L_x_350) ;  /* 0xfffffffc00f08947 */ /* 0x004fea000383ffff */
[----:B------:R-:W-:Y:S05]  /*1b2b0*/  BRA `(.L_x_351) ;  /* 0xffffff64002c7947 */ /* 0x000fea000383ffff */
.L_x_163:
[----:B------:R-:W-:-:S07]  /*1b2c0*/  MOV R5, R4 ;  /* 0x0000000400057202 */ /* 0x000fce0000000f00 */
.L_x_352:
[----:B0-----:R0:W1:Y:S02]  /*1b2d0*/  SYNCS.PHASECHK.TRANS64.TRYWAIT P0, [R104+URZ+0x70], R5 ;  /* 0x00007005680075a7 */ /* 0x00106400080011ff */
[----:B-1----:R-:W-:Y:S05]  /*1b2e0*/  @!P0 NANOSLEEP.SYNCS 0x989680 ;  /* 0x009896800000895d */ /* 0x002fea0003900000 */
[----:B------:R-:W1:Y:S02]  /*1b2f0*/  @!P0 SYNCS.PHASECHK.TRANS64 P0, [R104+URZ+0x70], R5 ;  /* 0x00007005680085a7 */ /* 0x000e6400080010ff */
[----:B-1----:R-:W-:Y:S05]  /*1b300*/  @!P0 BRA `(.L_x_352) ;  /* 0xfffffffc00f08947 */ /* 0x002fea000383ffff */
[----:B------:R-:W-:Y:S05]  /*1b310*/  BRA `(.L_x_353) ;  /* 0xffffff7400e87947 */ /* 0x000fea000383ffff */
.L_x_164:
[-C--:B------:R-:W-:Y:S02]  /*1b320*/  MOV R4, R3.reuse ;  /* 0x0000000300047202 */ /* 0x080fe40000000f00 */
[----:B0-----:R-:W-:-:S07]  /*1b330*/  MOV R5, R3 ;  /* 0x0000000300057202 */ /* 0x001fce0000000f00 */
.L_x_354:
[----:B0-----:R0:W1:Y:S02]  /*1b340*/  SYNCS.PHASECHK.TRANS64.TRYWAIT P0, [R104+URZ+0x90], R5 ;  /* 0x00009005680075a7 */ /* 0x00106400080011ff */
[----:B-1----:R-:W-:Y:S05]  /*1b350*/  @!P0 NANOSLEEP.SYNCS 0x989680 ;  /* 0x009896800000895d */ /* 0x002fea0003900000 */
[----:B------:R-:W1:Y:S02]  /*1b360*/  @!P0 SYNCS.PHASECHK.TRANS64 P0, [R104+URZ+0x90], R5 ;  /* 0x00009005680085a7 */ /* 0x000e6400080010ff */
[----:B-1----:R-:W-:Y:S05]  /*1b370*/  @!P0 BRA `(.L_x_354) ;  /* 0xfffffffc00f08947 */ /* 0x002fea000383ffff */
[----:B------:R-:W-:Y:S05]  /*1b380*/  BRA `(.L_x_355) ;  /* 0xffffff7400d87947 */ /* 0x000fea000383ffff */
.L_x_165:
[----:B------:R-:W-:-:S07]  /*1b390*/  MOV R3, R2 ;  /* 0x0000000200037202 */ /* 0x000fce0000000f00 */
.L_x_356:
[----:B-1----:R1:W2:Y:S02]  /*1b3a0*/  SYNCS.PHASECHK.TRANS64.TRYWAIT P0, [R104+URZ+0xb8], R3 ;  /* 0x0000b803680075a7 */ /* 0x0022a400080011ff */
[----:B--2---:R-:W-:Y:S05]  /*1b3b0*/  @!P0 NANOSLEEP.SYNCS 0x989680 ;  /* 0x009896800000895d */ /* 0x004fea0003900000 */
[----:B------:R-:W2:Y:S02]  /*1b3c0*/  @!P0 SYNCS.PHASECHK.TRANS64 P0, [R104+URZ+0xb8], R3 ;  /* 0x0000b803680085a7 */ /* 0x000ea400080010ff */
[----:B--2---:R-:W-:Y:S05]  /*1b3d0*/  @!P0 BRA `(.L_x_356) ;  /* 0xfffffffc00f08947 */ /* 0x004fea000383ffff */
[----:B------:R-:W-:Y:S05]  /*1b3e0*/  BRA `(.L_x_357) ;  /* 0xffffff7400d87947 */ /* 0x000fea000383ffff */
.L_x_167:
[----:B0-----:R0:W1:Y:S02]  /*1b3f0*/  SYNCS.PHASECHK.TRANS64.TRYWAIT P0, [R104+URZ+0xc0], RZ ;  /* 0x0000c0ff680075a7 */ /* 0x00106400080011ff */
[----:B-1----:R-:W-:Y:S05]  /*1b400*/  @!P0 NANOSLEEP.SYNCS 0x989680 ;  /* 0x009896800000895d */ /* 0x002fea0003900000 */
[----:B------:R-:W1:Y:S02]  /*1b410*/  @!P0 SYNCS.PHASECHK.TRANS64 P0, [R104+URZ+0xc0], RZ ;  /* 0x0000c0ff680085a7 */ /* 0x000e6400080010ff */
[----:B-1----:R-:W-:Y:S05]  /*1b420*/  @!P0 BRA `(.L_x_167) ;  /* 0xfffffffc00f08947 */ /* 0x002fea000383ffff */
[----:B------:R-:W-:Y:S05]  /*1b430*/  BRA `(.L_x_358) ;  /* 0xffffff80006c7947 */ /* 0x000fea000383ffff */
.L_x_176:
[----:B0-----:R0:W3:Y:S02]  /*1b440*/  SYNCS.PHASECHK.TRANS64.TRYWAIT P0, [R118+URZ+0xc8], RZ ;  /* 0x0000c8ff760075a7 */ /* 0x0010e400080011ff */
[----:B---3--:R-:W-:Y:S05]  /*1b450*/  @!P0 NANOSLEEP.SYNCS 0x989680 ;  /* 0x009896800000895d */ /* 0x008fea0003900000 */
[----:B------:R-:W3:Y:S02]  /*1b460*/  @!P0 SYNCS.PHASECHK.TRANS64 P0, [R118+URZ+0xc8], RZ ;  /* 0x0000c8ff760085a7 */ /* 0x000ee400080010ff */
[----:B---3--:R-:W-:Y:S05]  /*1b470*/  @!P0 BRA `(.L_x_176) ;  /* 0xfffffffc00f08947 */ /* 0x008fea000383ffff */
[----:B------:R-:W-:Y:S05]  /*1b480*/  BRA `(.L_x_359) ;  /* 0xffffffa4005c7947 */ /* 0x000fea000383ffff */
.L_x_185:
[----:B------:R-:W-:-:S07]  /*1b490*/  MOV R5, R4 ;  /* 0x0000000400057202 */ /* 0x000fce0000000f00 */
.L_x_360:
[----:B0-----:R0:W1:Y:S02]  /*1b4a0*/  SYNCS.PHASECHK.TRANS64.TRYWAIT P0, [R118+URZ+0xa8], R5 ;  /* 0x0000a805760075a7 */ /* 0x00106400080011ff */
[----:B-1----:R-:W-:Y:S05]  /*1b4b0*/  @!P0 NANOSLEEP.SYNCS 0x989680 ;  /* 0x009896800000895d */ /* 0x002fea0003900000 */
[----:B------:R-:W1:Y:S02]  /*1b4c0*/  @!P0 SYNCS.PHASECHK.TRANS64 P0, [R118+URZ+0xa8], R5 ;  /* 0x0000a805760085a7 */ /* 0x000e6400080010ff */
[----:B-1----:R-:W-:Y:S05]  /*1b4d0*/  @!P0 BRA `(.L_x_360) ;  /* 0xfffffffc00f08947 */ /* 0x002fea000383ffff */
[----:B------:R-:W-:Y:S05]  /*1b4e0*/  BRA `(.L_x_361) ;  /* 0xffffffcc00887947 */ /* 0x000fea000383ffff */
.L_x_186:
[----:B------:R-:W-:-:S07]  /*1b4f0*/  MOV R3, R2 ;  /* 0x0000000200037202 */ /* 0x000fce0000000f00 */
.L_x_362:
[----:B-1----:R1:W2:Y:S02]  /*1b500*/  SYNCS.PHASECHK.TRANS64.TRYWAIT P0, [R118+URZ+0xb8], R3 ;  /* 0x0000b803760075a7 */ /* 0x0022a400080011ff */
[----:B--2---:R-:W-:Y:S05]  /*1b510*/  @!P0 NANOSLEEP.SYNCS 0x989680 ;  /* 0x009896800000895d */ /* 0x004fea0003900000 */
[----:B------:R-:W2:Y:S02]  /*1b520*/  @!P0 SYNCS.PHASECHK.TRANS64 P0, [R118+URZ+0xb8], R3 ;  /* 0x0000b803760085a7 */ /* 0x000ea400080010ff */
[----:B--2---:R-:W-:Y:S05]  /*1b530*/  @!P0 BRA `(.L_x_362) ;  /* 0xfffffffc00f08947 */ /* 0x004fea000383ffff */
[----:B------:R-:W-:Y:S05]  /*1b540*/  BRA `(.L_x_363) ;  /* 0xffffffcc00787947 */ /* 0x000fea000383ffff */
.L_x_191:
[----:B0-----:R0:W1:Y:S02]  /*1b550*/  SYNCS.PHASECHK.TRANS64.TRYWAIT P0, [R3+URZ+0xe8], RZ ;  /* 0x0000e8ff030075a7 */ /* 0x00106400080011ff */
[----:B-1----:R-:W-:Y:S05]  /*1b560*/  @!P0 NANOSLEEP.SYNCS 0x989680 ;  /* 0x009896800000895d */ /* 0x002fea0003900000 */
[----:B------:R-:W1:Y:S02]  /*1b570*/  @!P0 SYNCS.PHASECHK.TRANS64 P0, [R3+URZ+0xe8], RZ ;  /* 0x0000e8ff030085a7 */ /* 0x000e6400080010ff */
[----:B-1----:R-:W-:Y:S05]  /*1b580*/  @!P0 BRA `(.L_x_191) ;  /* 0xfffffffc00f08947 */ /* 0x002fea000383ffff */
[----:B------:R-:W-:Y:S05]  /*1b590*/  BRA `(.L_x_364) ;  /* 0xffffffd000247947 */ /* 0x000fea000383ffff */
        .weak           $__internal_0_$__cuda_sm10x_tcgen05_guardrail_trap_col_being_dealloced_not_returned_by_alloc
        .type           $__internal_0_$__cuda_sm10x_tcgen05_guardrail_trap_col_being_dealloced_not_returned_by_alloc,@function
        .size           $__internal_0_$__cuda_sm10x_tcgen05_guardrail_trap_col_being_dealloced_not_returned_by_alloc,($__internal_1_$__cuda_sm10x_tcgen05_guardrail_trap_phase_invalid_during_alloc - $__internal_0_$__cuda_sm10x_tcgen05_guardrail_trap_col_being_dealloced_not_returned_by_alloc)
$__internal_0_$__cuda_sm10x_tcgen05_guardrail_trap_col_being_dealloced_not_returned_by_alloc:
[----:B------:R-:W-:Y:S05]  /*1b5a0*/  BPT.TRAP 0x1 ;  /* 0x000000040000795c */ /* 0x000fea0000300000 */
[----:B------:R-:W-:-:S04]  /*1b5b0*/  HFMA2 R3, -RZ, RZ, 0, 0 ;  /* 0x00000000ff037431 */ /* 0x000fc800000001ff */
[----:B------:R-:W-:Y:S05]  /*1b5c0*/  RET.REL.NODEC R2 `(kernel_cutlass_dkdv_bwd_cudnnsdpabwdfmha_dkdv_d256_sm100BlackwellFusedAttentionDKDVKernel_object_at__TiledMMA_ThrLayoutVMNK21111000_PermutationMNK____MMAAtom_ThrID21_ShapeMNK2566416_TVLay_2) ;  /* 0xfffffe48028c7950 */ /* 0x000fea0003c3ffff */
        .weak           $__internal_1_$__cuda_sm10x_tcgen05_guardrail_trap_phase_invalid_during_alloc
        .type           $__internal_1_$__cuda_sm10x_tcgen05_guardrail_trap_phase_invalid_during_alloc,@function
        .size           $__internal_1_$__cuda_sm10x_tcgen05_guardrail_trap_phase_invalid_during_alloc,($__internal_2_$__cuda_sm10x_tcgen05_guardrail_trap_unallocated_columns_being_dealloced - $__internal_1_$__cuda_sm10x_tcgen05_guardrail_trap_phase_invalid_during_alloc)
$__internal_1_$__cuda_sm10x_tcgen05_guardrail_trap_phase_invalid_during_alloc:
[----:B------:R-:W-:Y:S05]  /*1b5d0*/  BPT.TRAP 0x1 ;  /* 0x000000040000795c */ /* 0x000fea0000300000 */
[----:B------:R-:W-:-:S04]  /*1b5e0*/  MOV R3, 0x0 ;  /* 0x0000000000037802 */ /* 0x000fc80000000f00 */
[----:B------:R-:W-:Y:S05]  /*1b5f0*/  RET.REL.NODEC R2 `(kernel_cutlass_dkdv_bwd_cudnnsdpabwdfmha_dkdv_d256_sm100BlackwellFusedAttentionDKDVKernel_object_at__TiledMMA_ThrLayoutVMNK21111000_PermutationMNK____MMAAtom_ThrID21_ShapeMNK2566416_TVLay_2) ;  /* 0xfffffe4802807950 */ /* 0x000fea0003c3ffff */
        .weak           $__internal_2_$__cuda_sm10x_tcgen05_guardrail_trap_unallocated_columns_being_dealloced
        .type           $__internal_2_$__cuda_sm10x_tcgen05_guardrail_trap_unallocated_columns_being_dealloced,@function
        .size           $__internal_2_$__cuda_sm10x_tcgen05_guardrail_trap_unallocated_columns_being_dealloced,($__internal_3_$__cuda_sm20_div_u16 - $__internal_2_$__cuda_sm10x_tcgen05_guardrail_trap_unallocated_columns_being_dealloced)
$__internal_2_$__cuda_sm10x_tcgen05_guardrail_trap_unallocated_columns_being_dealloced:
[----:B------:R-:W-:Y:S05]  /*1b600*/  BPT.TRAP 0x1 ;  /* 0x000000040000795c */ /* 0x000fea0000300000 */
[----:B------:R-:W-:-:S04]  /*1b610*/  HFMA2 R3, -RZ, RZ, 0, 0 ;  /* 0x00000000ff037431 */ /* 0x000fc800000001ff */
[----:B------:R-:W-:Y:S05]  /*1b620*/  RET.REL.NODEC R2 `(kernel_cutlass_dkdv_bwd_cudnnsdpabwdfmha_dkdv_d256_sm100BlackwellFusedAttentionDKDVKernel_object_at__TiledMMA_ThrLayoutVMNK21111000_PermutationMNK____MMAAtom_ThrID21_ShapeMNK2566416_TVLay_2) ;  /* 0xfffffe4802747950 */ /* 0x000fea0003c3ffff */
        .weak           $__internal_3_$__cuda_sm20_div_u16
        .type           $__internal_3_$__cuda_sm20_div_u16,@function
        .size           $__internal_3_$__cuda_sm20_div_u16,(.L_x_541 - $__internal_3_$__cuda_sm20_div_u16)
$__internal_3_$__cuda_sm20_div_u16:
[----:B------:R-:W0:Y:S01]  /*1b630*/  I2F.U16 R2, R4 ;  /* 0x0000000400027306 */ /* 0x000e220000101000 */
[----:B------:R-:W-:-:S07]  /*1b640*/  IMAD.MOV.U32 R0, RZ, RZ, 0x4b800000 ;  /* 0x4b800000ff007424 */ /* 0x000fce00078e00ff */
[----:B------:R-:W-:Y:S01]  /*1b650*/  I2F.U16.RZ R3, R3 ;  /* 0x0000000300037306 */ /* 0x000fe2000010d000 */
[C---:B0-----:R-:W-:Y:S02]  /*1b660*/  FSETP.GEU.AND P0, PT, |R2|.reuse, 1.175494350822287508e-38, PT ;  /* 0x008000000200780b */ /* 0x041fe40003f0e200 */
[----:B------:R-:W-:Y:S02]  /*1b670*/  FSETP.GT.AND P1, PT, |R2|, 8.50705917302346158658e+37, PT ;  /* 0x7e8000000200780b */ /* 0x000fe40003f24200 */
[----:B------:R-:W-:Y:S02]  /*1b680*/  FSEL R0, R0, 1, !P0 ;  /* 0x3f80000000007808 */ /* 0x000fe40004000000 */
[----:B------:R-:W-:Y:S02]  /*1b690*/  ISETP.NE.U32.AND P0, PT, R4, RZ, PT ;  /* 0x000000ff0400720c */ /* 0x000fe40003f05070 */
[----:B------:R-:W-:-:S05]  /*1b6a0*/  FSEL R0, R0, 0.25, !P1 ;  /* 0x3e80000000007808 */ /* 0x000fca0004800000 */
[----:B------:R-:W-:-:S06]  /*1b6b0*/  FMUL R2, R2, R0 ;  /* 0x0000000002027220 */ /* 0x000fcc0000400000 */
[----:B------:R-:W0:Y:S02]  /*1b6c0*/  MUFU.RCP R2, R2 ;  /* 0x0000000200027308 */ /* 0x000e240000001000 */
[----:B0-----:R-:W-:Y:S01]  /*1b6d0*/  FMUL R0, R0, R2 ;  /* 0x0000000200007220 */ /* 0x001fe20000400000 */
[----:B------:R-:W-:-:S03]  /*1b6e0*/  IMAD.MOV.U32 R2, RZ, RZ, R5 ;  /* 0x000000ffff027224 */ /* 0x000fc600078e0005 */
[----:B------:R-:W-:-:S04]  /*1b6f0*/  VIADD R0, R0, 0x2 ;  /* 0x0000000200007836 */ /* 0x000fc80000000000 */
[----:B------:R-:W-:Y:S01]  /*1b700*/  FMUL.RZ R0, R3, R0 ;  /* 0x0000000003007220 */ /* 0x000fe2000040c000 */
[----:B------:R-:W-:-:S05]  /*1b710*/  HFMA2 R3, -RZ, RZ, 0, 0 ;  /* 0x00000000ff037431 */ /* 0x000fca00000001ff */
[----:B------:R-:W0:Y:S02]  /*1b720*/  F2I.U32.TRUNC.NTZ R0, R0 ;  /* 0x0000000000007305 */ /* 0x000e24000020f000 */
[----:B0-----:R-:W-:Y:S02]  /*1b730*/  LOP3.LUT R0, R0, 0xffff, RZ, 0xc0, !PT ;  /* 0x0000ffff00007812 */ /* 0x001fe400078ec0ff */
[----:B------:R-:W-:Y:S01]  /*1b740*/  @!P0 MOV R0, 0xffffffff ;  /* 0xffffffff00008802 */ /* 0x000fe20000000f00 */
[----:B------:R-:W-:Y:S06]  /*1b750*/  RET.REL.NODEC R2 `(kernel_cutlass_dkdv_bwd_cudnnsdpabwdfmha_dkdv_d256_sm100BlackwellFusedAttentionDKDVKernel_object_at__TiledMMA_ThrLayoutVMNK21111000_PermutationMNK____MMAAtom_ThrID21_ShapeMNK2566416_TVLay_2) ;  /* 0xfffffe4802287950 */ /* 0x000fec0003c3ffff */
.L_x_365:
[----:B------:R-:W-:-:S00]  /*1b760*/  BRA `(.L_x_365) ;  /* 0xfffffffc00fc7947 */ /* 0x000fc0000383ffff */
[----:B------:R-:W-:-:S00]  /*1b770*/  NOP ;  /* 0x0000000000007918 */ /* 0x000fc00000000000 */
        /* <DEDUP_REMOVED lines=8> */
.L_x_541:


//--------------------- .text.kernel_cutlass_kernel_cudnnsdpabwdfmha_dq_d256_sm100BlackwellFusedAttentionDQKernel_object_at_____Int32_Int32_Int32_TiledMMA_ThrLayoutVMNK21111000_PermutationMNK____MMAAtom_ThrID21_ShapeM_1 --------------------------
	.section	.text.kernel_cutlass_kernel_cudnnsdpabwdfmha_dq_d256_sm100BlackwellFusedAttentionDQKernel_object_at_____Int32_Int32_Int32_TiledMMA_ThrLayoutVMNK21111000_PermutationMNK____MMAAtom_ThrID21_ShapeM_1,"ax",@progbits
	.align	128
        .global         kernel_cutlass_kernel_cudnnsdpabwdfmha_dq_d256_sm100BlackwellFusedAttentionDQKernel_object_at_____Int32_Int32_Int32_TiledMMA_ThrLayoutVMNK21111000_PermutationMNK____MMAAtom_ThrID21_ShapeM_1
        .type           kernel_cutlass_kernel_cudnnsdpabwdfmha_dq_d256_sm100BlackwellFusedAttentionDQKernel_object_at_____Int32_Int32_Int32_TiledMMA_ThrLayoutVMNK21111000_PermutationMNK____MMAAtom_ThrID21_ShapeM_1,@function
        .size           kernel_cutlass_kernel_cudnnsdpabwdfmha_dq_d256_sm100BlackwellFusedAttentionDQKernel_object_at_____Int32_Int32_Int32_TiledMMA_ThrLayoutVMNK21111000_PermutationMNK____MMAAtom_ThrID21_ShapeM_1,(.L_x_544 - kernel_cutlass_kernel_cudnnsdpabwdfmha_dq_d256_sm100BlackwellFusedAttentionDQKernel_object_at_____Int32_Int32_Int32_TiledMMA_ThrLayoutVMNK21111000_PermutationMNK____MMAAtom_ThrID21_ShapeM_1)
        .other          kernel_cutlass_kernel_cudnnsdpabwdfmha_dq_d256_sm100BlackwellFusedAttentionDQKernel_object_at_____Int32_Int32_Int32_TiledMMA_ThrLayoutVMNK21111000_PermutationMNK____MMAAtom_ThrID21_ShapeM_1,@"STO_CUDA_ENTRY STV_DEFAULT"
kernel_cutlass_kernel_cudnnsdpabwdfmha_dq_d256_sm100BlackwellFusedAttentionDQKernel_object_at_____Int32_Int32_Int32_TiledMMA_ThrLayoutVMNK21111000_PermutationMNK____MMAAtom_ThrID21_ShapeM_1:
.text.kernel_cutlass_kernel_cudnnsdpabwdfmha_dq_d256_sm100BlackwellFusedAttentionDQKernel_object_at_____Int32_Int32_Int32_TiledMMA_ThrLayoutVMNK21111000_PermutationMNK____MMAAtom_ThrID21_ShapeM_1:
[----:B------:R-:W0:Y:S01]  /*0000*/  LDC R1, c[0x0][0x37c] ;  /* 0x0000df00ff017b82 */ /* 0x000e220000000800 */
[----:B------:R-:W1:Y:S01]  /*0010*/  S2R R5, SR_TID.X ;  /* 0x0000000000057919 */ /* 0x000e620000002100 */
[----:B------:R-:W2:Y:S06]  /*0020*/  LDCU.U8 UR9, c[0x0][0x3a0] ;  /* 0x00007400ff0977ac */ /* 0x000eac0008000000 */
[----:B------:R-:W3:Y:S01]  /*0030*/  S2UR UR4, SR_CgaCtaId ;  /* 0x00000000000479c3 */ /* 0x000ee20000008800 */
[----:B------:R-:W4:Y:S01]  /*0040*/  LDCU.U8 UR8, c[0x0][0x39f] ;  /* 0x000073e0ff0877ac */ /* 0x000f220008000000 */
[----:B------:R-:W5:Y:S06]  /*0050*/  LDCU.U8 UR7, c[0x0][0x39d] ;  /* 0x000073a0ff0777ac */ /* 0x000f6c0008000000 */
[----:B------:R-:W0:Y:S01]  /*0060*/  S2UR UR11, SR_CTAID.X ;  /* 0x00000000000b79c3 */ /* 0x000e220000002500 */
[----:B------:R-:W3:Y:S01]  /*0070*/  LDCU.U8 UR6, c[0x0][0x39c] ;  /* 0x00007380ff0677ac */ /* 0x000ee20008000000 */
[----:B------:R-:W3:Y:S01]  /*0080*/  LDCU.U8 UR5, c[0x0][0x39a] ;  /* 0x00007340ff0577ac */ /* 0x000ee20008000000 */
[----:B------:R-:W0:Y:S01]  /*0090*/  LDCU.U8 UR12, c[0x0][0x399] ;  /* 0x00007320ff0c77ac */ /* 0x000e220008000000 */
[----:B--2---:R-:W-:-:S02]  /*00a0*/  ULOP3.LUT UR9, UR9, 0x1, URZ, 0xc0, !UPT ;  /* 0x0000000109097892 */ /* 0x004fc4000f8ec0ff */
[----:B----4-:R-:W-:Y:S02]  /*00b0*/  ULOP3.LUT UR8, UR8, 0x1, URZ, 0xc0, !UPT ;  /* 0x0000000108087892 */ /* 0x010fe4000f8ec0ff */
[----:B------:R-:W-:Y:S02]  /*00c0*/  UISETP.NE.U32.AND UP2, UPT, UR9, 0x1, UPT ;  /* 0x000000010900788c */ /* 0x000fe4000bf45070 */
[----:B-----5:R-:W-:Y:S01]  /*00d0*/  ULOP3.LUT UR7, UR7, 0x1, URZ, 0xc0, !UPT ;  /* 0x0000000107077892 */ /* 0x020fe2000f8ec0ff */
[----:B-1----:R-:W-:Y:S01]  /*00e0*/  SHF.R.U32.HI R0, RZ, 0x5, R5 ;  /* 0x00000005ff007819 */ /* 0x002fe20000011605 */
[----:B------:R-:W-:Y:S01]  /*00f0*/  UMOV UR18, 0x20 ;  /* 0x0000002000127882 */ /* 0x000fe20000000000 */
[----:B------:R-:W-:Y:S01]  /*0100*/  UMOV UR16, 0x80 ;  /* 0x0000008000107882 */ /* 0x000fe20000000000 */
[----:B------:R-:W-:Y:S01]  /*0110*/  UP2UR UR34, UPR, URZ, 0x4 ;  /* 0x00000004ff227883 */ /* 0x000fe20008000000 */
[----:B------:R-:W-:Y:S01]  /*0120*/  R2UR UR31, R0 ;  /* 0x00000000001f72ca */ /* 0x000fe200000e0000 */
[----:B---3--:R-:W-:-:S02]  /*0130*/  ULOP3.LUT UR6, UR6, 0x1, URZ, 0xc0, !UPT ;  /* 0x0000000106067892 */ /* 0x008fc4000f8ec0ff */
[----:B------:R-:W-:Y:S02]  /*0140*/  ULOP3.LUT UR5, UR5, 0x1, URZ, 0xc0, !UPT ;  /* 0x0000000105057892 */ /* 0x000fe4000f8ec0ff */
[----:B------:R-:W-:Y:S02]  /*0150*/  ULEA.HI UR23, UR4, UR4, URZ, 0x1 ;  /* 0x0000000404177291 */ /* 0x000fe4000f8f08ff */
[----:B------:R-:W-:Y:S02]  /*0160*/  UISETP.NE.U32.AND UP3, UPT, UR8, 0x1, UPT ;  /* 0x000000010800788c */ /* 0x000fe4000bf65070 */
[----:B------:R-:W-:Y:S02]  /*0170*/  UISETP.NE.U32.AND UP2, UPT, UR7, 0x1, UPT ;  /* 0x000000010700788c */ /* 0x000fe4000bf45070 */
[----:B0-----:R-:W-:Y:S02]  /*0180*/  ULOP3.LUT UR12, UR12, 0x1, URZ, 0xc0, !UPT ;  /* 0x000000010c0c7892 */ /* 0x001fe4000f8ec0ff */
[----:B------:R-:W-:-:S02]  /*0190*/  UISETP.NE.AND UP1, UPT, UR31, URZ, UPT ;  /* 0x000000ff1f00728c */ /* 0x000fc4000bf25270 */
[----:B------:R-:W-:Y:S02]  /*01a0*/  UISETP.NE.AND UP0, UPT, UR31, 0x9, UPT ;  /* 0x000000091f00788c */ /* 0x000fe4000bf05270 */
[----:B------:R-:W-:Y:S02]  /*01b0*/  ULOP3.LUT UR14, UR11, 0x1, URZ, 0xc0, !UPT ;  /* 0x000000010b0e7892 */ /* 0x000fe4000f8ec0ff */
[----:B------:R-:W-:Y:S02]  /*01c0*/  UISETP.NE.U32.AND UP6, UPT, UR6, 0x1, UPT ;  /* 0x000000010600788c */ /* 0x000fe4000bfc5070 */
[----:B------:R-:W-:Y:S01]  /*01d0*/  PLOP3.LUT P6, PT, PT, PT, UP0, 0x80, 0x8 ;  /* 0x000000000008781c */ /* 0x000fe20003fcf008 */
[----:B------:R-:W-:Y:S02]  /*01e0*/  UP2UR UR33, UPR, URZ, 0x8 ;  /* 0x00000008ff217883 */ /* 0x000fe40008000000 */
[----:B------:R-:W-:-:S04]  /*01f0*/  @!UP1 UIADD3 UR18, UPT, UPT, -UR18, 0x100000, URZ ;  /* 0x0010000012129890 */ /* 0x000fc8000fffe1ff */
[----:B------:R-:W-:Y:S02]  /*0200*/  @!UP1 USHF.L.U32 UR19, UR18, 0xb, URZ ;  /* 0x0000000b12139899 */ /* 0x000fe400080006ff */
[----:B------:R-:W-:Y:S01]  /*0210*/  @!UP1 USHF.L.U32 UR18, UR18, 0x1, URZ ;  /* 0x0000000112129899 */ /* 0x000fe200080006ff */
[----:B------:R-:W-:Y:S01]  /*0220*/  @!UP1 UMOV UR8, 0x400 ;  /* 0x0000040000089882 */ /* 0x000fe20000000000 */
[----:B------:R-:W-:-:S04]  /*0230*/  @!UP1 UIADD3 UR16, UPT, UPT, -UR16, 0x100000, URZ ;  /* 0x0010000010109890 */ /* 0x000fc8000fffe1ff */
[----:B------:R-:W-:Y:S02]  /*0240*/  @!UP1 USHF.L.U32 UR17, UR16, 0xb, URZ ;  /* 0x0000000b10119899 */ /* 0x000fe400080006ff */
[----:B------:R-:W-:Y:S02]  /*0250*/  @!UP1 USHF.L.U32 UR16, UR16, 0x1, URZ ;  /* 0x0000000110109899 */ /* 0x000fe400080006ff */
[----:B------:R-:W-:Y:S02]  /*0260*/  ULOP3.LUT UR23, UR23, 0xfffffffe, URZ, 0xc0, !UPT ;  /* 0xfffffffe17177892 */ /* 0x000fe4000f8ec0ff */
[----:B------:R-:W-:Y:S02]  /*0270*/  UP2UR UR32, UPR, URZ, 0x4 ;  /* 0x00000004ff207883 */ /* 0x000fe40008000000 */
[----:B------:R-:W-:Y:S02]  /*0280*/  @!UP1 ULEA UR8, UR4, UR8, 0x18 ;  /* 0x0000000804089291 */ /* 0x000fe4000f8ec0ff */
[----:B------:R-:W-:Y:S01]  /*0290*/  UISETP.NE.U32.AND UP5, UPT, UR5, 0x1, UPT ;  /* 0x000000010500788c */ /* 0x000fe2000bfa5070 */
[----:B------:R-:W-:Y:S10]  /*02a0*/  BRA.U UP0, `(.L_x_366) ;  /* 0x0000000100447547 */ /* 0x000ff4000b800000 */
[----:B------:R-:W0:Y:S02]  /*02b0*/  LDCU.64 UR6, c[0x0][0x348] ;  /* 0x00006900ff0677ac */ /* 0x000e240008000a00 */
[----:B0-----:R-:W-:-:S04]  /*02c0*/  UIADD3 UR28, UP0, UPT, UR6, 0x40, URZ ;  /* 0x00000040061c7890 */ /* 0x001fc8000ff1e0ff */
[----:B------:R-:W-:Y:S02]  /*02d0*/  UIADD3.X UR29, UPT, UPT, URZ, UR7, URZ, UP0, !UPT ;  /* 0x00000007ff1d7290 */ /* 0x000fe400087fe4ff */
[----:B------:R-:W-:-:S04]  /*02e0*/  UIADD3 UR26, UP0, UPT, UR6, 0x100, URZ ;  /* 0x00000100061a7890 */ /* 0x000fc8000ff1e0ff */
[----:B------:R-:W-:Y:S02]  /*02f0*/  UIADD3.X UR27, UPT, UPT, URZ, UR7, URZ, UP0, !UPT ;  /* 0x00000007ff1b7290 */ /* 0x000fe400087fe4ff */
[----:B------:R-:W-:Y:S01]  /*0300*/  UIADD3 UR24, UP0, UPT, UR6, 0x1c0, URZ ;  /* 0x000001c006187890 */ /* 0x000fe2000ff1e0ff */
[----:B------:R0:W-:Y:S03]  /*0310*/  UTMACCTL.PF [UR28] ;  /* 0x000000001c0079b9 */ /* 0x0001e60008040000 */
[----:B------:R-:W-:-:S03]  /*0320*/  UIADD3.X UR25, UPT, UPT, URZ, UR7, URZ, UP0, !UPT ;  /* 0x00000007ff197290 */ /* 0x000fc600087fe4ff */
[----:B------:R0:W-:Y:S01]  /*0330*/  UTMACCTL.PF [UR26] ;  /* 0x000000001a0079b9 */ /* 0x0001e20008040000 */
[----:B------:R-:W-:-:S05]  /*0340*/  UIADD3 UR20, UP0, UPT, UR6, 0x280, URZ ;  /* 0x0000028006147890 */ /* 0x000fca000ff1e0ff */
[----:B------:R0:W-:Y:S01]  /*0350*/  UTMACCTL.PF [UR24] ;  /* 0x00000000180079b9 */ /* 0x0001e20008040000 */
[----:B------:R-:W-:Y:S02]  /*0360*/  UIADD3.X UR21, UPT, UPT, URZ, UR7, URZ, UP0, !UPT ;  /* 0x00000007ff157290 */ /* 0x000fe400087fe4ff */
[----:B------:R-:W-:-:S04]  /*0370*/  UIADD3 UR6, UP0, UPT, UR6, 0x340, URZ ;  /* 0x0000034006067890 */ /* 0x000fc8000ff1e0ff */
[----:B------:R-:W-:-:S03]  /*0380*/  UIADD3.X UR7, UPT, UPT, URZ, UR7, URZ, UP0, !UPT ;  /* 0x00000007ff077290 */ /* 0x000fc600087fe4ff */
[----:B------:R0:W-:Y:S06]  /*0390*/  UTMACCTL.PF [UR20] ;  /* 0x00000000140079b9 */ /* 0x0001ec0008040000 */
[----:B------:R0:W-:Y:S02]  /*03a0*/  UTMACCTL.PF [UR6] ;  /* 0x00000000060079b9 */ /* 0x0001e40008040000 */
[----:B0-----:R-:W-:Y:S01]  /*03b0*/  NOP ;  /* 0x0000000000007918 */ /* 0x001fe20000000000 */
.L_x_366:
[----:B------:R-:W-:Y:S05]  /*03c0*/  BRA.U UP1, `(.L_x_367) ;  /* 0x0000000101347547 */ /* 0x000fea000b800000 */
[----:B------:R-:W0:Y:S01]  /*03d0*/  S2UR UR6, SR_CgaCtaId ;  /* 0x00000000000679c3 */ /* 0x000e220000008800 */
[----:B------:R-:W-:Y:S01]  /*03e0*/  UMOV UR7, 0x400 ;  /* 0x0000040000077882 */ /* 0x000fe20000000000 */
[----:B------:R-:W-:Y:S02]  /*03f0*/  UMOV UR5, 0x1 ;  /* 0x0000000100057882 */ /* 0x000fe40000000000 */
[----:B------:R-:W-:-:S04]  /*0400*/  UIADD3 UR20, UPT, UPT, -UR5, 0x100000, URZ ;  /* 0x0010000005147890 */ /* 0x000fc8000fffe1ff */
[----:B------:R-:W-:Y:S02]  /*0410*/  USHF.L.U32 UR21, UR20, 0xb, URZ ;  /* 0x0000000b14157899 */ /* 0x000fe400080006ff */
[----:B------:R-:W-:Y:S02]  /*0420*/  USHF.L.U32 UR20, UR20, 0x1, URZ ;  /* 0x0000000114147899 */ /* 0x000fe400080006ff */
[----:B0-----:R-:W-:Y:S01]  /*0430*/  ULEA UR6, UR6, UR7, 0x18 ;  /* 0x0000000706067291 */ /* 0x001fe2000f8ec0ff */
[----:B------:R-:W0:Y:S11]  /*0440*/  FENCE.VIEW.ASYNC.S ;  /* 0x00000000000073c6 */ /* 0x000e360000000000 */
[----:B0-----:R0:W1:Y:S01]  /*0450*/  SYNCS.EXCH.64 URZ, [UR6], UR20 ;  /* 0x0000001406ff75b2 */ /* 0x0010620008000100 */
[----:B------:R0:W2:Y:S01]  /*0460*/  SYNCS.EXCH.64 URZ, [UR6+0x8], UR20 ;  /* 0x0000081406ff75b2 */ /* 0x0000a20008000100 */
[----:B------:R0:W3:Y:S01]  /*0470*/  SYNCS.EXCH.64 URZ, [UR6+0x10], UR20 ;  /* 0x0000101406ff75b2 */ /* 0x0000e20008000100 */
[----:B------:R0:W4:Y:S01]  /*0480*/  SYNCS.EXCH.64 URZ, [UR6+0x18], UR20 ;  /* 0x0000181406ff75b2 */ /* 0x0001220008000100 */
[----:B------:R-:W-:Y:S01]  /*0490*/  NOP ;  /* 0x0000000000007918 */ /* 0x000fe20000000000 */
.L_x_367:
[----:B------:R-:W-:Y:S05]  /*04a0*/  BRA.U UP1, `(.L_x_368) ;  /* 0x0000000101b87547 */ /* 0x000fea000b800000 */
[----:B------:R-:W-:Y:S01]  /*04b0*/  UMOV UR10, 0x400 ;  /* 0x00000400000a7882 */ /* 0x000fe20000000000 */
[----:B0-----:R-:W-:Y:S01]  /*04c0*/  UMOV UR20, 0x1 ;  /* 0x0000000100147882 */ /* 0x001fe20000000000 */
[----:B------:R-:W-:Y:S02]  /*04d0*/  ULEA UR10, UR4, UR10, 0x18 ;  /* 0x0000000a040a7291 */ /* 0x000fe4000f8ec0ff */
[----:B------:R-:W-:-:S04]  /*04e0*/  UIADD3 UR20, UPT, UPT, -UR20, 0x100000, URZ ;  /* 0x0010000014147890 */ /* 0x000fc8000fffe1ff */
[----:B------:R-:W-:Y:S02]  /*04f0*/  USHF.L.U32 UR21, UR20, 0xb, URZ ;  /* 0x0000000b14157899 */ /* 0x000fe400080006ff */
[----:B------:R-:W-:Y:S01]  /*0500*/  USHF.L.U32 UR20, UR20, 0x1, URZ ;  /* 0x0000000114147899 */ /* 0x000fe200080006ff */
[----:B------:R-:W-:Y:S01]  /*0510*/  UMOV UR7, 0x100 ;  /* 0x0000010000077882 */ /* 0x000fe20000000000 */
[----:B------:R-:W-:Y:S01]  /*0520*/  UMOV UR9, 0x400 ;  /* 0x0000040000097882 */ /* 0x000fe20000000000 */
[----:B------:R-:W-:-:S04]  /*0530*/  UIADD3 UR24, UPT, UPT, -UR7, 0x100000, URZ ;  /* 0x0010000007187890 */ /* 0x000fc8000fffe1ff */
[----:B------:R-:W-:Y:S02]  /*0540*/  USHF.L.U32 UR25, UR24, 0xb, URZ ;  /* 0x0000000b18197899 */ /* 0x000fe400080006ff */
[----:B------:R-:W-:Y:S01]  /*0550*/  USHF.L.U32 UR24, UR24, 0x1, URZ ;  /* 0x0000000118187899 */ /* 0x000fe200080006ff */
[----:B------:R-:W-:Y:S01]  /*0560*/  UMOV UR6, 0x20 ;  /* 0x0000002000067882 */ /* 0x000fe20000000000 */
[----:B------:R-:W-:Y:S01]  /*0570*/  UMOV UR5, 0x80 ;  /* 0x0000008000057882 */ /* 0x000fe20000000000 */
[----:B------:R-:W-:Y:S02]  /*0580*/  ULEA UR9, UR4, UR9, 0x18 ;  /* 0x0000000904097291 */ /* 0x000fe4000f8ec0ff */
[----:B------:R-:W-:-:S04]  /*0590*/  UIADD3 UR6, UPT, UPT, -UR6, 0x100000, URZ ;  /* 0x0010000006067890 */ /* 0x000fc8000fffe1ff */
[----:B------:R-:W-:Y:S02]  /*05a0*/  USHF.L.U32 UR7, UR6, 0xb, URZ ;  /* 0x0000000b06077899 */ /* 0x000fe400080006ff */
[----:B------:R-:W-:Y:S02]  /*05b0*/  USHF.L.U32 UR6, UR6, 0x1, URZ ;  /* 0x0000000106067899 */ /* 0x000fe400080006ff */
[----:B------:R-:W-:-:S04]  /*05c0*/  UIADD3 UR26, UPT, UPT, -UR5, 0x100000, URZ ;  /* 0x00100000051a7890 */ /* 0x000fc8000fffe1ff */
[----:B------:R-:W-:Y:S02]  /*05d0*/  USHF.L.U32 UR27, UR26, 0xb, URZ ;  /* 0x0000000b1a1b7899 */ /* 0x000fe400080006ff */
[----:B------:R-:W-:Y:S01]  /*05e0*/  USHF.L.U32 UR26, UR26, 0x1, URZ ;  /* 0x000000011a1a7899 */ /* 0x000fe200080006ff */
[----:B------:R-:W0:Y:S02]  /*05f0*/  FENCE.VIEW.ASYNC.S ;  /* 0x00000000000073c6 */ /* 0x000e240000000000 */
[----:B0-----:R5:W0:Y:S01]  /*0600*/  SYNCS.EXCH.64 URZ, [UR10+0x40], UR20 ;  /* 0x000040140aff75b2 */ /* 0x001a220008000100 */
[----:B------:R5:W4:Y:S01]  /*0610*/  SYNCS.EXCH.64 URZ, [UR10+0x48], UR20 ;  /* 0x000048140aff75b2 */ /* 0x000b220008000100 */
        /* <DEDUP_REMOVED lines=21> */
[----:B------:R5:W0:Y:S02]  /*0770*/  SYNCS.EXCH.64 URZ, [UR9+0xd8], UR26 ;  /* 0x0000d81a09ff75b2 */ /* 0x000a240008000100 */
[----:B-----5:R-:W-:Y:S01]  /*0780*/  NOP ;  /* 0x0000000000007918 */ /* 0x020fe20000000000 */
.L_x_368:
[----:B------:R-:W-:Y:S01]  /*0790*/  NOP ;  /* 0x0000000000007918 */ /* 0x000fe20000000000 */
[----:B01234-:R-:W-:Y:S01]  /*07a0*/  BAR.SYNC.DEFER_BLOCKING 0x0 ;  /* 0x0000000000007b1d */ /* 0x01ffe20000010000 */
[----:B------:R-:W-:Y:S02]  /*07b0*/  UISETP.NE.AND UP0, UPT, UR31, 0x4, UPT ;  /* 0x000000041f00788c */ /* 0x000fe4000bf05270 */
[----:B------:R-:W-:Y:S02]  /*07c0*/  UISETP.NE.U32.AND UP4, UPT, UR12, 0x1, UPT ;  /* 0x000000010c00788c */ /* 0x000fe4000bf85070 */
[----:B------:R-:W-:Y:S01]  /*07d0*/  UIADD3 UR23, UPT, UPT, -UR23, UR4, URZ ;  /* 0x0000000417177290 */ /* 0x000fe2000fffe1ff */
[----:B------:R-:W0:Y:S02]  /*07e0*/  FENCE.VIEW.ASYNC.S ;  /* 0x00000000000073c6 */ /* 0x000e240000000000 */
[----:B0-----:R0:W1:Y:S01]  /*07f0*/  @!UP1 SYNCS.EXCH.64 URZ, [UR8+0xe0], UR18 ;  /* 0x0000e01208ff95b2 */ /* 0x0010620008000100 */
[----:B------:R0:W1:Y:S01]  /*0800*/  @!UP1 SYNCS.EXCH.64 URZ, [UR8+0xe8], UR16 ;  /* 0x0000e81008ff95b2 */ /* 0x0000620008000100 */
[----:B------:R-:W-:Y:S01]  /*0810*/  NOP ;  /* 0x0000000000007918 */ /* 0x000fe20000000000 */
[----:B-1----:R-:W-:Y:S06]  /*0820*/  BAR.SYNC.DEFER_BLOCKING 0x0 ;  /* 0x0000000000007b1d */ /* 0x002fec0000010000 */
[----:B------:R-:W-:Y:S05]  /*0830*/  BRA.U UP0, `(.L_x_369) ;  /* 0x0000000100287547 */ /* 0x000fea000b800000 */
[----:B------:R-:W-:Y:S01]  /*0840*/  UMOV UR6, 0x400 ;  /* 0x0000040000067882 */ /* 0x000fe20000000000 */
[----:B------:R-:W-:Y:S01]  /*0850*/  UMOV UR5, 0x20 ;  /* 0x0000002000057882 */ /* 0x000fe20000000000 */
[----:B------:R-:W-:Y:S02]  /*0860*/  ULEA UR6, UR4, UR6, 0x18 ;  /* 0x0000000604067291 */ /* 0x000fe4000f8ec0ff */
[----:B0-----:R-:W-:-:S04]  /*0870*/  UIADD3 UR8, UPT, UPT, -UR5, 0x100000, URZ ;  /* 0x0010000005087890 */ /* 0x001fc8000fffe1ff */
[----:B------:R-:W-:Y:S02]  /*0880*/  USHF.L.U32 UR9, UR8, 0xb, URZ ;  /* 0x0000000b08097899 */ /* 0x000fe400080006ff */
[----:B------:R-:W-:Y:S01]  /*0890*/  USHF.L.U32 UR8, UR8, 0x1, URZ ;  /* 0x0000000108087899 */ /* 0x000fe200080006ff */
[----:B------:R-:W-:Y:S01]  /*08a0*/  ELECT P0, URZ, PT ;  /* 0x0000000000ff782f */ /* 0x000fe20003800000 */
[----:B------:R-:W0:Y:S10]  /*08b0*/  FENCE.VIEW.ASYNC.S ;  /* 0x00000000000073c6 */ /* 0x000e340000000000 */
[----:B0-----:R1:W2:Y:S02]  /*08c0*/  SYNCS.EXCH.64 URZ, [UR6+0xf0], UR8 ;  /* 0x0000f00806ff75b2 */ /* 0x0012a40008000100 */
[----:B-1----:R-:W-:Y:S01]  /*08d0*/  NOP ;  /* 0x0000000000007918 */ /* 0x002fe20000000000 */
.L_x_369:
[----:B------:R-:W-:Y:S01]  /*08e0*/  NOP ;  /* 0x0000000000007918 */ /* 0x000fe20000000000 */
[----:B------:R-:W-:Y:S05]  /*08f0*/  BRA.U UP0, `(.L_x_370) ;  /* 0x00000005009c7547 */ /* 0x000fea000b800000 */
[----:B--2---:R-:W-:Y:S01]  /*0900*/  NOP ;  /* 0x0000000000007918 */ /* 0x004fe20000000000 */
[----:B------:R-:W-:Y:S01]  /*0910*/  UMOV UR5, 0x40 ;  /* 0x0000004000057882 */ /* 0x000fe20000000000 */
[----:B------:R-:W-:Y:S01]  /*0920*/  UMOV UR6, 0x400 ;  /* 0x0000040000067882 */ /* 0x000fe20000000000 */
[----:B------:R-:W-:Y:S02]  /*0930*/  ULEA UR5, UR4, UR5, 0x18 ;  /* 0x0000000504057291 */ /* 0x000fe4000f8ec0ff */
[----:B------:R-:W-:-:S07]  /*0940*/  ULEA UR6, UR4, UR6, 0x18 ;  /* 0x0000000604067291 */ /* 0x000fce000f8ec0ff */
[----:B------:R-:W1:Y:S02]  /*0950*/  LDS.U8 R0, [UR5] ;  /* 0x00000005ff007984 */ /* 0x000e640008000000 */
[----:B-1----:R-:W-:-:S13]  /*0960*/  ISETP.NE.AND P0, PT, R0, RZ, PT ;  /* 0x000000ff0000720c */ /* 0x002fda0003f05270 */
[----:B------:R-:W-:Y:S05]  /*0970*/  @P0 BRA `(.L_x_371) ;  /* 0x0000000400640947 */ /* 0x000fea0003800000 */
[----:B------:R-:W-:Y:S02]  /*0980*/  ULOP3.LUT UR5, UR4, 0x1, URZ, 0xc0, !UPT ;  /* 0x0000000104057892 */ /* 0x000fe4000f8ec0ff */
[----:B------:R-:W-:Y:S02]  /*0990*/  ULOP3.LUT UR7, UR4, 0x1, URZ, 0x3c, !UPT ;  /* 0x0000000104077892 */ /* 0x000fe4000f8e3cff */
[----:B------:R-:W-:-:S09]  /*09a0*/  UISETP.NE.U32.AND UP1, UPT, UR5, 0x1, UPT ;  /* 0x000000010500788c */ /* 0x000fd2000bf25070 */
[----:B------:R-:W-:Y:S05]  /*09b0*/  BRA.U !UP1, `(.L_x_372) ;  /* 0x0000000109d07547 */ /* 0x000fea000b800000 */
[----:B------:R-:W-:Y:S01]  /*09c0*/  ELECT P0, URZ, PT ;  /* 0x0000000000ff782f */ /* 0x000fe20003800000 */
[----:B------:R-:W-:-:S12]  /*09d0*/  BSSY B0, `(.L_x_372) ;  /* 0x0000032000007945 */ /* 0x000fd80003800000 */
[----:B------:R-:W-:Y:S05]  /*09e0*/  @!P0 BRA `(.L_x_373) ;  /* 0x0000000000c08947 */ /* 0x000fea0003800000 */
[----:B------:R-:W-:Y:S01]  /*09f0*/  UMOV UR5, 0x10 ;  /* 0x0000001000057882 */ /* 0x000fe20000000000 */
[----:B------:R-:W1:Y:S04]  /*0a00*/  S2R R3, SR_CgaCtaId ;  /* 0x0000000000037919 */ /* 0x000e680000008800 */
[----:B------:R-:W-:Y:S04]  /*0a10*/  DEPBAR.LE SB2, 0x36 ;  /* 0x0000ad800000791a */ /* 0x000fe80000000000 */
[----:B------:R-:W2:Y:S02]  /*0a20*/  UTCATOMSWS.2CTA.FIND_AND_SET.ALIGN UP0, UR5, UR5 ;  /* 0x00000005000575e3 */ /* 0x000ea40008200800 */
[----:B--2---:R-:W-:Y:S01]  /*0a30*/  PLOP3.LUT P0, PT, PT, PT, UP0, 0x80, 0x8 ;  /* 0x000000000008781c */ /* 0x004fe20003f0f008 */
[----:B------:R-:W-:-:S03]  /*0a40*/  IMAD.U32 R11, RZ, RZ, UR5 ;  /* 0x00000005ff0b7e24 */ /* 0x000fc6000f8e00ff */
[----:B------:R-:W-:-:S04]  /*0a50*/  SEL R0, RZ, 0xffffffff, !P0 ;  /* 0xffffffffff007807 */ /* 0x000fc80004000000 */
[----:B------:R-:W-:-:S13]  /*0a60*/  ISETP.NE.AND P0, PT, R0, RZ, PT ;  /* 0x000000ff0000720c */ /* 0x000fda0003f05270 */
[----:B------:R-:W-:Y:S05]  /*0a70*/  @P0 BRA `(.L_x_374) ;  /* 0x0000000000240947 */ /* 0x000fea0003800000 */
.L_x_375:
[----:B------:R-:W-:Y:S05]  /*0a80*/  NANOSLEEP 0x64 ;  /* 0x000000640000795d */ /* 0x000fea0003800000 */
[----:B------:R-:W-:-:S05]  /*0a90*/  UMOV UR5, 0x10 ;  /* 0x0000001000057882 */ /* 0x000fca0000000000 */
[----:B------:R-:W-:Y:S04]  /*0aa0*/  DEPBAR.LE SB2, 0x36 ;  /* 0x0000ad800000791a */ /* 0x000fe80000000000 */
[----:B------:R-:W2:Y:S02]  /*0ab0*/  UTCATOMSWS.2CTA.FIND_AND_SET.ALIGN UP0, UR5, UR5 ;  /* 0x00000005000575e3 */ /* 0x000ea40008200800 */
[----:B--2---:R-:W-:Y:S01]  /*0ac0*/  PLOP3.LUT P0, PT, PT, PT, UP0, 0x80, 0x8 ;  /* 0x000000000008781c */ /* 0x004fe20003f0f008 */
[----:B------:R-:W-:-:S03]  /*0ad0*/  IMAD.U32 R11, RZ, RZ, UR5 ;  /* 0x00000005ff0b7e24 */ /* 0x000fc6000f8e00ff */
[----:B------:R-:W-:-:S04]  /*0ae0*/  SEL R0, RZ, 0xffffffff, !P0 ;  /* 0xffffffffff007807 */ /* 0x000fc80004000000 */
[----:B------:R-:W-:-:S13]  /*0af0*/  ISETP.NE.AND P0, PT, R0, RZ, PT ;  /* 0x000000ff0000720c */ /* 0x000fda0003f05270 */
[----:B------:R-:W-:Y:S05]  /*0b00*/  @!P0 BRA `(.L_x_375) ;  /* 0xfffffffc00dc8947 */ /* 0x000fea000383ffff */
.L_x_374:
[----:B------:R-:W-:Y:S01]  /*0b10*/  MOV R0, 0x60 ;  /* 0x0000006000007802 */ /* 0x000fe20000000f00 */
[----:B------:R-:W-:Y:S02]  /*0b20*/  IMAD.U32 R7, RZ, RZ, UR6 ;  /* 0x00000006ff077e24 */ /* 0x000fe4000f8e00ff */
[----:B------:R-:W-:Y:S01]  /*0b30*/  IMAD.U32 R2, RZ, RZ, UR7 ;  /* 0x00000007ff027e24 */ /* 0x000fe2000f8e00ff */
[----:B-1----:R-:W-:Y:S02]  /*0b40*/  LEA R9, R3, R0, 0x18 ;  /* 0x0000000003097211 */ /* 0x002fe400078ec0ff */
        /* <DEDUP_REMOVED lines=8> */
.L_x_376:
[----:B------:R-:W-:Y:S01]  /*0bd0*/  VIADD R7, R7, 0xf8 ;  /* 0x000000f807077836 */ /* 0x000fe20000000000 */
[C---:B-1----:R-:W-:Y:S01]  /*0be0*/  PRMT R3, R2.reuse, 0x654, R3 ;  /* 0x0000065402037816 */ /* 0x042fe20000000003 */
[----:B------:R-:W-:Y:S01]  /*0bf0*/  IMAD.MOV.U32 R0, RZ, RZ, 0x4 ;  /* 0x00000004ff007424 */ /* 0x000fe200078e00ff */
[----:B------:R-:W-:Y:S01]  /*0c00*/  MOV R4, 0xffff ;  /* 0x0000ffff00047802 */ /* 0x000fe20000000f00 */
[C---:B------:R-:W-:Y:S01]  /*0c10*/  IMAD.SHL.U32 R6, R11.reuse, 0x20, RZ ;  /* 0x000000200b067824 */ /* 0x040fe200078e00ff */
[----:B------:R-:W-:Y:S01]  /*0c20*/  PRMT R2, R2, 0x654, R7 ;  /* 0x0000065402027816 */ /* 0x000fe20000000007 */
[----:B------:R1:W-:Y:S01]  /*0c30*/  SYNCS.ARRIVE.TRANS64.RED RZ, [R3+URZ], R0 ;  /* 0x0000000003ff79a7 */ /* 0x0003e200080004ff */
[----:B------:R-:W-:Y:S02]  /*0c40*/  IADD3 R7, PT, PT, R11, 0x10, RZ ;  /* 0x000000100b077810 */ /* 0x000fe40007ffe0ff */
[----:B------:R2:W-:Y:S01]  /*0c50*/  STS [UR6+0xf8], R6 ;  /* 0x0000f806ff007988 */ /* 0x0005e20008000806 */
[----:B------:R-:W-:-:S03]  /*0c60*/  SHF.L.U32 R4, R4, R11, RZ ;  /* 0x0000000b04047219 */ /* 0x000fc600000006ff */
[----:B------:R2:W-:Y:S01]  /*0c70*/  STAS [R2.64], R11 ;  /* 0x0000000b02007dbd */ /* 0x0005e2000c0008ff */
[----:B------:R-:W-:Y:S02]  /*0c80*/  UMOV UR5, 0x50 ;  /* 0x0000005000057882 */ /* 0x000fe40000000000 */
[----:B------:R-:W-:Y:S01]  /*0c90*/  ULEA UR5, UR4, UR5, 0x18 ;  /* 0x0000000504057291 */ /* 0x000fe2000f8ec0ff */
[----:B-1----:R-:W-:-:S05]  /*0ca0*/  IMAD.MOV.U32 R0, RZ, RZ, 0x1 ;  /* 0x00000001ff007424 */ /* 0x002fca00078e00ff */
[----:B------:R-:W-:-:S04]  /*0cb0*/  SHF.L.U32 R7, R0, R7, RZ ;  /* 0x0000000700077219 */ /* 0x000fc800000006ff */
[----:B------:R-:W-:-:S05]  /*0cc0*/  LOP3.LUT R4, R7, R4, RZ, 0xfc, !PT ;  /* 0x0000000407047212 */ /* 0x000fca00078efcff */
[----:B------:R2:W-:Y:S04]  /*0cd0*/  ATOMS.OR RZ, [UR5], R4 ;  /* 0x00000004ffff798c */ /* 0x0005e8000b000005 */
[----:B------:R2:W-:Y:S02]  /*0ce0*/  ATOMS.XOR RZ, [R9], R0 ;  /* 0x0000000009ff738c */ /* 0x0005e40003800000 */
.L_x_373:
[----:B0-----:R-:W-:Y:S05]  /*0cf0*/  BSYNC B0 ;  /* 0x0000000000007941 */ /* 0x001fea0003800000 */
.L_x_372:
[----:B------:R-:W-:Y:S05]  /*0d00*/  BRA.U UP1, `(.L_x_378) ;  /* 0x0000000101907547 */ /* 0x000fea000b800000 */
[----:B------:R-:W-:Y:S05]  /*0d10*/  WARPSYNC.ALL ;  /* 0x0000000000007948 */ /* 0x000fea0003800000 */
[----:B------:R-:W-:Y:S01]  /*0d20*/  NOP ;  /* 0x0000000000007918 */ /* 0x000fe20000000000 */
[----:B------:R-:W-:-:S13]  /*0d30*/  ELECT P0, URZ, PT ;  /* 0x0000000000ff782f */ /* 0x000fda0003800000 */
[----:B------:R-:W-:Y:S05]  /*0d40*/  @!P0 BRA `(.L_x_378) ;  /* 0x0000000000808947 */ /* 0x000fea0003800000 */
[----:B--2---:R-:W1:Y:S01]  /*0d50*/  S2R R3, SR_CgaCtaId ;  /* 0x0000000000037919 */ /* 0x004e620000008800 */
[----:B------:R-:W-:Y:S02]  /*0d60*/  MOV R0, 0x60 ;  /* 0x0000006000007802 */ /* 0x000fe40000000f00 */
[----:B------:R-:W-:Y:S02]  /*0d70*/  MOV R2, 0x58 ;  /* 0x0000005800027802 */ /* 0x000fe40000000f00 */
[C---:B-1----:R-:W-:Y:S02]  /*0d80*/  LEA R7, R3.reuse, R0, 0x18 ;  /* 0x0000000003077211 */ /* 0x042fe400078ec0ff */
[----:B------:R-:W-:-:S03]  /*0d90*/  LEA R3, R3, R2, 0x18 ;  /* 0x0000000203037211 */ /* 0x000fc600078ec0ff */
[----:B------:R-:W1:Y:S02]  /*0da0*/  LDS R0, [R7] ;  /* 0x0000000007007984 */ /* 0x000e640000000800 */
[----:B-1----:R-:W-:-:S04]  /*0db0*/  IMAD.U32 R8, R0, -0x80000000, RZ ;  /* 0x8000000000087824 */ /* 0x002fc800078e00ff */
[----:B------:R-:W1:Y:S02]  /*0dc0*/  SYNCS.PHASECHK.TRANS64.TRYWAIT P0, [R3+URZ], R8 ;  /* 0x00000008030075a7 */ /* 0x000e6400080011ff */
[----:B-1----:R-:W-:Y:S05]  /*0dd0*/  @P0 BRA `(.L_x_379) ;  /* 0x0000000000080947 */ /* 0x002fea0003800000 */
[----:B------:R-:W1:Y:S02]  /*0de0*/  SYNCS.PHASECHK.TRANS64.TRYWAIT P0, [R3+URZ], R8 ;  /* 0x00000008030075a7 */ /* 0x000e6400080011ff */
[----:B-1----:R-:W-:Y:S05]  /*0df0*/  @!P0 BRA `(.L_x_380) ;  /* 0x0000005c00508947 */ /* 0x002fea0003800000 */
.L_x_379:
[----:B------:R-:W2:Y:S01]  /*0e00*/  LDS R11, [UR6+0xf8] ;  /* 0x0000f806ff0b7984 */ /* 0x000ea20008000800 */
[----:B------:R-:W-:Y:S02]  /*0e10*/  HFMA2 R0, -RZ, RZ, 0, 5.9604644775390625e-08 ;  /* 0x00000001ff007431 */ /* 0x000fe400000001ff */
[----:B------:R-:W-:Y:S01]  /*0e20*/  IMAD.MOV.U32 R2, RZ, RZ, 0xffff ;  /* 0x0000ffffff027424 */ /* 0x000fe200078e00ff */
[----:B------:R-:W-:-:S04]  /*0e30*/  MOV R6, UR7 ;  /* 0x0000000700067c02 */ /* 0x000fc80008000f00 */
[----:B------:R-:W-:Y:S01]  /*0e40*/  PRMT R6, R6, 0x654, R3 ;  /* 0x0000065406067816 */ /* 0x000fe20000000003 */
[C---:B--2---:R-:W-:Y:S01]  /*0e50*/  IMAD.SHL.U32 R4, R11.reuse, 0x20, RZ ;  /* 0x000000200b047824 */ /* 0x044fe200078e00ff */
[----:B------:R-:W-:Y:S01]  /*0e60*/  SHF.L.U32 R2, R2, R11, RZ ;  /* 0x0000000b02027219 */ /* 0x000fe200000006ff */
[----:B-1----:R-:W-:-:S03]  /*0e70*/  VIADD R9, R11, 0x10 ;  /* 0x000000100b097836 */ /* 0x002fc60000000000 */
[----:B------:R1:W-:Y:S01]  /*0e80*/  STS [UR6+0xf8], R4 ;  /* 0x0000f804ff007988 */ /* 0x0003e20008000806 */
[----:B------:R-:W-:Y:S01]  /*0e90*/  UMOV UR5, 0x50 ;  /* 0x0000005000057882 */ /* 0x000fe20000000000 */
[----:B------:R-:W-:Y:S01]  /*0ea0*/  SHF.L.U32 R9, R0, R9, RZ ;  /* 0x0000000900097219 */ /* 0x000fe200000006ff */
[----:B------:R-:W-:-:S03]  /*0eb0*/  ULEA UR5, UR4, UR5, 0x18 ;  /* 0x0000000504057291 */ /* 0x000fc6000f8ec0ff */
[----:B------:R-:W-:-:S06]  /*0ec0*/  LOP3.LUT R2, R9, R2, RZ, 0xfc, !PT ;  /* 0x0000000209027212 */ /* 0x000fcc00078efcff */
[----:B------:R1:W-:Y:S01]  /*0ed0*/  ATOMS.OR RZ, [UR5], R2 ;  /* 0x00000002ffff798c */ /* 0x0003e2000b000005 */
[----:B------:R1:W-:Y:S03]  /*0ee0*/  SYNCS.ARRIVE.TRANS64.RED.A1T0 RZ, [R6+URZ], RZ ;  /* 0x000000ff06ff79a7 */ /* 0x0003e600081004ff */
[----:B------:R1:W-:Y:S01]  /*0ef0*/  ATOMS.XOR RZ, [R7], R0 ;  /* 0x0000000007ff738c */ /* 0x0003e20003800000 */
[----:B------:R-:W-:Y:S05]  /*0f00*/  BRA `(.L_x_378) ;  /* 0x0000000000107947 */ /* 0x000fea0003800000 */
.L_x_371:
[----:B------:R-:W-:Y:S02]  /*0f10*/  MOV R0, 0xffffffff ;  /* 0xffffffff00007802 */ /* 0x000fe40000000f00 */
[----:B------:R-:W-:-:S03]  /*0f20*/  MOV R2, 0xf50 ;  /* 0x00000f5000027802 */ /* 0x000fc60000000f00 */
[----:B------:R1:W-:Y:S04]  /*0f30*/  STS [UR6+0xf8], R0 ;  /* 0x0000f800ff007988 */ /* 0x0003e80008000806 */
[----:B01----:R-:W-:Y:S05]  /*0f40*/  CALL.REL.NOINC `($__internal_5_$__cuda_sm10x_tcgen05_guardrail_trap_phase_invalid_during_alloc) ;  /* 0x0000006800247944 */ /* 0x003fea0003c00000 */
.L_x_378:
[----:B------:R-:W-:Y:S05]  /*0f50*/  WARPSYNC.ALL ;  /* 0x0000000000007948 */ /* 0x000fea0003800000 */
[----:B------:R-:W-:Y:S01]  /*0f60*/  NOP ;  /* 0x0000000000007918 */ /* 0x000fe20000000000 */
.L_x_370:
[----:B------:R-:W3:Y:S08]  /*0f70*/  S2UR UR4, SR_CgaCtaId ;  /* 0x00000000000479c3 */ /* 0x000ef00000008800 */
[----:B--2---:R-:W-:Y:S01]  /*0f80*/  BAR.SYNC.DEFER_BLOCKING 0x1, 0x180 ;  /* 0x0046000000007b1d */ /* 0x004fe20000010000 */
[----:B-1----:R-:W-:Y:S01]  /*0f90*/  MOV R4, 0x400 ;  /* 0x0000040000047802 */ /* 0x002fe20000000f00 */
[----:B------:R-:W-:Y:S01]  /*0fa0*/  UISETP.NE.AND UP2, UPT, UR31, 0x9, UPT ;  /* 0x000000091f00788c */ /* 0x000fe2000bf45270 */
[----:B---3--:R-:W-:-:S03]  /*0fb0*/  IMAD.U32 R3, RZ, RZ, UR4 ;  /* 0x00000004ff037e24 */ /* 0x008fc6000f8e00ff */
[----:B------:R-:W1:Y:S02]  /*0fc0*/  LDCU UR4, c[0x0][0x36c] ;  /* 0x00006d80ff0477ac */ /* 0x000e640008000800 */
[----:B------:R-:W-:-:S05]  /*0fd0*/  LEA R4, R3, R4, 0x18 ;  /* 0x0000000403047211 */ /* 0x000fca00078ec0ff */
[----:B------:R-:W2:Y:S01]  /*0fe0*/  LDS R0, [R4+0xf8] ;  /* 0x0000f80004007984 */ /* 0x000ea20000000800 */
[----:B------:R-:W-:Y:S01]  /*0ff0*/  NOP ;  /* 0x0000000000007918 */ /* 0x000fe20000000000 */
[----:B-1----:R-:W-:Y:S01]  /*1000*/  UISETP.EQ.U32.AND UP1, UPT, UR4, 0x1, UPT ;  /* 0x000000010400788c */ /* 0x002fe2000bf22070 */
[----:B--2---:R-:W-:-:S08]  /*1010*/  R2UR UR15, R0 ;  /* 0x00000000000f72ca */ /* 0x004fd000000e0000 */
[----:B------:R-:W-:Y:S05]  /*1020*/  BRA.U !UP1, `(.L_x_381) ;  /* 0x0000000109087547 */ /* 0x000fea000b800000 */
[----:B------:R-:W-:Y:S01]  /*1030*/  UCGABAR_ARV ;  /* 0x00000000000079c7 */ /* 0x000fe20008000000 */
[----:B------:R-:W-:Y:S05]  /*1040*/  BRA `(.L_x_382) ;  /* 0x0000000000047947 */ /* 0x000fea0003800000 */
.L_x_381:
[----:B------:R-:W-:Y:S02]  /*1050*/  NOP ;  /* 0x0000000000007918 */ /* 0x000fe40000000000 */
.L_x_382:
[----:B------:R-:W-:Y:S01]  /*1060*/  R2UR UR5, R4 ;  /* 0x00000000040572ca */ /* 0x000fe200000e0000 */
[----:B------:R-:W1:Y:S08]  /*1070*/  S2UR UR4, SR_CTAID.Y ;  /* 0x00000000000479c3 */ /* 0x000e700000002600 */
[----:B------:R-:W2:Y:S04]  /*1080*/  S2UR UR22, SR_CTAID.Z ;  /* 0x00000000001679c3 */ /* 0x000ea80000002700 */
[----:B------:R-:W-:-:S04]  /*1090*/  UIADD3 UR5, UPT, UPT, UR5, 0x19f, URZ ;  /* 0x0000019f05057890 */ /* 0x000fc8000fffe0ff */
[----:B------:R-:W-:-:S04]  /*10a0*/  ULOP3.LUT UR35, UR5, 0xfffffd80, URZ, 0xc0, !UPT ;  /* 0xfffffd8005237892 */ /* 0x000fc8000f8ec0ff */
[----:B0-----:R-:W-:Y:S02]  /*10b0*/  UIADD3 UR8, UPT, UPT, UR35, 0x20000, URZ ;  /* 0x0002000023087890 */ /* 0x001fe4000fffe0ff */
[----:B------:R-:W-:Y:S02]  /*10c0*/  UIADD3 UR7, UPT, UPT, UR35, 0x10000, URZ ;  /* 0x0001000023077890 */ /* 0x000fe4000fffe0ff */
[----:B------:R-:W-:Y:S02]  /*10d0*/  UIADD3 UR6, UPT, UPT, UR35, 0x18000, URZ ;  /* 0x0001800023067890 */ /* 0x000fe4000fffe0ff */
[----:B------:R-:W-:Y:S01]  /*10e0*/  MOV R0, UR8 ;  /* 0x0000000800007c02 */ /* 0x000fe20008000f00 */
[----:B------:R-:W-:Y:S01]  /*10f0*/  UIADD3 UR5, UPT, UPT, UR35, 0x30000, URZ ;  /* 0x0003000023057890 */ /* 0x000fe2000fffe0ff */
[----:B-1----:R-:W-:Y:S05]  /*1100*/  BRA.U !UP1, `(.L_x_383) ;  /* 0x00000001090c7547 */ /* 0x002fea000b800000 */
[----:B------:R-:W-:Y:S01]  /*1110*/  UCGABAR_WAIT ;  /* 0x0000000000007dc7 */ /* 0x000fe20008000000 */
[----:B------:R-:W-:Y:S01]  /*1120*/  CCTL.IVALL ;  /* 0x00000000ff00798f */ /* 0x000fe20002000000 */
[----:B------:R-:W-:Y:S05]  /*1130*/  BRA `(.L_x_384) ;  /* 0x0000000000047947 */ /* 0x000fea0003800000 */
.L_x_383:
[----:B------:R-:W-:Y:S06]  /*1140*/  BAR.SYNC.DEFER_BLOCKING 0x0 ;  /* 0x0000000000007b1d */ /* 0x000fec0000010000 */
.L_x_384:
[----:B------:R-:W0:Y:S01]  /*1150*/  LDCU.64 UR36, c[0x0][0x358] ;  /* 0x00006b00ff2477ac */ /* 0x000e220008000a00 */
[----:B------:R-:W-:Y:S05]  /*1160*/  BRA.U UP2, `(.L_x_385) ;  /* 0x0000002502507547 */ /* 0x000fea000b800000 */
[----:B------:R-:W-:-:S08]  /*1170*/  NOP ;  /* 0x0000000000007918 */ /* 0x000fd00000000000 */
[----:B------:R-:W1:-:S00]  /*1180*/  USETMAXREG.DEALLOC.CTAPOOL 0x20 ;  /* 0x00000020000079c8 */ /* 0x000e4000080e0500 */
[----:B------:R-:W3:Y:S01]  /*1190*/  LDCU UR10, c[0x0][0x44c] ;  /* 0x00008980ff0a77ac */ /* 0x000ee20008000800 */
[----:B-1----:R-:W1:Y:S01]  /*11a0*/  S2R R7, SR_CTAID.Y ;  /* 0x0000000000077919 */ /* 0x002e620000002600 */
[----:B------:R-:W4:Y:S01]  /*11b0*/  LDCU UR9, c[0x0][0x68c] ;  /* 0x0000d180ff0977ac */ /* 0x000f220008000800 */
[----:B------:R-:W-:-:S04]  /*11c0*/  USHF.L.U32 UR11, UR11, 0x7, URZ ;  /* 0x000000070b0b7899 */ /* 0x000fc800080006ff */
[----:B------:R-:W-:-:S04]  /*11d0*/  ULOP3.LUT UR19, UR11, 0xffffff00, URZ, 0xc0, !UPT ;  /* 0xffffff000b137892 */ /* 0x000fc8000f8ec0ff */
[----:B------:R-:W-:Y:S01]  /*11e0*/  ULEA UR19, UR14, UR19, 0x7 ;  /* 0x000000130e137291 */ /* 0x000fe2000f8e38ff */
[----:B---3--:R-:W-:Y:S01]  /*11f0*/  IMAD.U32 R3, RZ, RZ, UR10 ;  /* 0x0000000aff037e24 */ /* 0x008fe2000f8e00ff */
[----:B------:R-:W-:Y:S01]  /*1200*/  ULOP3.LUT UR8, UR4, UR10, URZ, 0x3c, !UPT ;  /* 0x0000000a04087292 */ /* 0x000fe2000f8e3cff */
[----:B----4-:R-:W-:-:S03]  /*1210*/  IMAD.U32 R2, RZ, RZ, UR9 ;  /* 0x00000009ff027e24 */ /* 0x010fc6000f8e00ff */
[----:B------:R-:W-:Y:S01]  /*1220*/  IABS R3, R3 ;  /* 0x0000000300037213 */ /* 0x000fe20000000000 */
[----:B------:R-:W-:Y:S02]  /*1230*/  UISETP.GE.AND UP0, UPT, UR8, URZ, UPT ;  /* 0x000000ff0800728c */ /* 0x000fe4000bf06270 */
[----:B------:R-:W-:Y:S01]  /*1240*/  ULOP3.LUT UR8, UR4, UR9, URZ, 0x3c, !UPT ;  /* 0x0000000904087292 */ /* 0x000fe2000f8e3cff */
[----:B------:R-:W3:Y:S01]  /*1250*/  I2F.RP R11, R3 ;  /* 0x00000003000b7306 */ /* 0x000ee20000209400 */
[----:B------:R-:W-:Y:S02]  /*1260*/  IABS R2, R2 ;  /* 0x0000000200027213 */ /* 0x000fe40000000000 */
[----:B-1----:R-:W-:-:S05]  /*1270*/  IABS R7, R7 ;  /* 0x0000000700077213 */ /* 0x002fca0000000000 */
[----:B------:R-:W1:Y:S01]  /*1280*/  I2F.RP R8, R2 ;  /* 0x0000000200087306 */ /* 0x000e620000209400 */
[----:B------:R-:W-:-:S07]  /*1290*/  R2UR UR18, R7 ;  /* 0x00000000071272ca */ /* 0x000fce00000e0000 */
[----:B---3--:R-:W3:Y:S08]  /*12a0*/  MUFU.RCP R9, R11 ;  /* 0x0000000b00097308 */ /* 0x008ef00000001000 */
[----:B-1----:R-:W1:Y:S01]  /*12b0*/  MUFU.RCP R10, R8 ;  /* 0x00000008000a7308 */ /* 0x002e620000001000 */
[----:B---3--:R-:W-:-:S07]  /*12c0*/  IADD3 R9, PT, PT, R9, 0xffffffe, RZ ;  /* 0x0ffffffe09097810 */ /* 0x008fce0007ffe0ff */
[----:B------:R-:W3:Y:S01]  /*12d0*/  F2I.FTZ.U32.TRUNC.NTZ R9, R9 ;  /* 0x0000000900097305 */ /* 0x000ee2000021f000 */
[----:B-1----:R-:W-:Y:S02]  /*12e0*/  VIADD R10, R10, 0xffffffe ;  /* 0x0ffffffe0a0a7836 */ /* 0x002fe40000000000 */
[----:B------:R-:W-:-:S05]  /*12f0*/  HFMA2 R8, -RZ, RZ, 0, 0 ;  /* 0x00000000ff087431 */ /* 0x000fca00000001ff */
[----:B------:R1:W4:Y:S01]  /*1300*/  F2I.FTZ.U32.TRUNC.NTZ R11, R10 ;  /* 0x0000000a000b7305 */ /* 0x000322000021f000 */
[----:B---3--:R-:W-:-:S04]  /*1310*/  IMAD.MOV R6, RZ, RZ, -R9 ;  /* 0x000000ffff067224 */ /* 0x008fc800078e0a09 */
[----:B------:R-:W-:-:S04]  /*1320*/  IMAD R7, R6, R3, RZ ;  /* 0x0000000306077224 */ /* 0x000fc800078e02ff */
[----:B------:R-:W-:Y:S01]  /*1330*/  IMAD.HI.U32 R7, R9, R7, R8 ;  /* 0x0000000709077227 */ /* 0x000fe200078e0008 */
[----:B-1----:R-:W-:-:S03]  /*1340*/  MOV R10, RZ ;  /* 0x000000ff000a7202 */ /* 0x002fc60000000f00 */
[----:B----4-:R-:W-:Y:S02]  /*1350*/  IMAD.MOV R9, RZ, RZ, -R11 ;  /* 0x000000ffff097224 */ /* 0x010fe400078e0a0b */
[----:B------:R-:W-:-:S04]  /*1360*/  IMAD.HI.U32 R7, R7, UR18, RZ ;  /* 0x0000001207077c27 */ /* 0x000fc8000f8e00ff */
[----:B------:R-:W-:Y:S02]  /*1370*/  IMAD.MOV R6, RZ, RZ, -R7 ;  /* 0x000000ffff067224 */ /* 0x000fe400078e0a07 */
[----:B------:R-:W-:Y:S02]  /*1380*/  IMAD R9, R9, R2, RZ ;  /* 0x0000000209097224 */ /* 0x000fe400078e02ff */
[----:B------:R-:W-:Y:S02]  /*1390*/  IMAD R6, R3, R6, UR18 ;  /* 0x0000001203067e24 */ /* 0x000fe4000f8e0206 */
[----:B------:R-:W-:-:S03]  /*13a0*/  IMAD.HI.U32 R9, R11, R9, R10 ;  /* 0x000000090b097227 */ /* 0x000fc600078e000a */
[----:B------:R-:W-:Y:S01]  /*13b0*/  ISETP.GT.U32.AND P2, PT, R3, R6, PT ;  /* 0x000000060300720c */ /* 0x000fe20003f44070 */
[----:B------:R-:W-:Y:S02]  /*13c0*/  IMAD.MOV.U32 R11, RZ, RZ, -0x80000000 ;  /* 0x80000000ff0b7424 */ /* 0x000fe400078e00ff */
[----:B------:R-:W-:Y:S02]  /*13d0*/  IMAD.HI.U32 R8, R9, UR18, RZ ;  /* 0x0000001209087c27 */ /* 0x000fe4000f8e00ff */
[----:B------:R-:W1:Y:S02]  /*13e0*/  SYNCS.PHASECHK.TRANS64.TRYWAIT P0, [R4+URZ+0xd8], R11 ;  /* 0x0000d80b040075a7 */ /* 0x000e6400080011ff */
[----:B------:R-:W-:-:S04]  /*13f0*/  IMAD.MOV R9, RZ, RZ, -R8 ;  /* 0x000000ffff097224 */ /* 0x000fc800078e0a08 */
[----:B------:R-:W-:Y:S02]  /*1400*/  IMAD R9, R2, R9, UR18 ;  /* 0x0000001202097e24 */ /* 0x000fe4000f8e0209 */
[-C--:B------:R-:W-:Y:S02]  /*1410*/  @!P2 IADD3 R6, PT, PT, R6, -R3.reuse, RZ ;  /* 0x800000030606a210 */ /* 0x080fe40007ffe0ff */
[----:B------:R-:W-:Y:S02]  /*1420*/  @!P2 IADD3 R7, PT, PT, R7, 0x1, RZ ;  /* 0x000000010707a810 */ /* 0x000fe40007ffe0ff */
[----:B------:R-:W-:Y:S02]  /*1430*/  ISETP.GE.U32.AND P3, PT, R6, R3, PT ;  /* 0x000000030600720c */ /* 0x000fe40003f66070 */
[----:B------:R-:W-:-:S11]  /*1440*/  ISETP.GT.U32.AND P1, PT, R2, R9, PT ;  /* 0x000000090200720c */ /* 0x000fd60003f24070 */
[----:B------:R-:W-:Y:S02]  /*1450*/  @P3 VIADD R7, R7, 0x1 ;  /* 0x0000000107073836 */ /* 0x000fe40000000000 */
[-C--:B------:R-:W-:Y:S01]  /*1460*/  @!P1 IADD3 R9, PT, PT, R9, -R2.reuse, RZ ;  /* 0x8000000209099210 */ /* 0x080fe20007ffe0ff */
[----:B------:R-:W-:Y:S02]  /*1470*/  @!P1 VIADD R8, R8, 0x1 ;  /* 0x0000000108089836 */ /* 0x000fe40000000000 */
[----:B------:R-:W-:Y:S01]  /*1480*/  R2UR UR21, R7 ;  /* 0x00000000071572ca */ /* 0x000fe200000e0000 */
[----:B------:R-:W-:Y:S01]  /*1490*/  IMAD.SHL.U32 R7, R5, 0x10, RZ ;  /* 0x0000001005077824 */ /* 0x000fe200078e00ff */
[----:B------:R-:W-:Y:S01]  /*14a0*/  ISETP.GE.U32.AND P2, PT, R9, R2, PT ;  /* 0x000000020900720c */ /* 0x000fe20003f46070 */
[----:B------:R-:W-:-:S03]  /*14b0*/  IMAD.SHL.U32 R9, R5, 0x4, RZ ;  /* 0x0000000405097824 */ /* 0x000fc600078e00ff */
[----:B------:R-:W-:-:S04]  /*14c0*/  LOP3.LUT R7, R7, 0x1f0, RZ, 0xc0, !PT ;  /* 0x000001f007077812 */ /* 0x000fc800078ec0ff */
[----:B------:R-:W-:-:S03]  /*14d0*/  IADD3 R6, PT, PT, R7, UR35, RZ ;  /* 0x0000002307067c10 */ /* 0x000fc6000fffe0ff */
[----:B------:R-:W-:Y:S02]  /*14e0*/  @!UP0 UIADD3 UR21, UPT, UPT, -UR21, URZ, URZ ;  /* 0x000000ff15158290 */ /* 0x000fe4000fffe1ff */
[----:B------:R-:W-:Y:S01]  /*14f0*/  UISETP.NE.AND UP0, UPT, UR10, URZ, UPT ;  /* 0x000000ff0a00728c */ /* 0x000fe2000bf05270 */
[----:B------:R-:W-:-:S04]  /*1500*/  @P2 IADD3 R8, PT, PT, R8, 0x1, RZ ;  /* 0x0000000108082810 */ /* 0x000fc80007ffe0ff */
[----:B------:R-:W-:Y:S02]  /*1510*/  R2UR UR13, R8 ;  /* 0x00000000080d72ca */ /* 0x000fe400000e0000 */
[----:B------:R-:W-:-:S04]  /*1520*/  MOV R8, UR11 ;  /* 0x0000000b00087c02 */ /* 0x000fc80008000f00 */
[----:B------:R-:W-:Y:S01]  /*1530*/  @!UP0 ULOP3.LUT UR21, URZ, UR10, URZ, 0x33, !UPT ;  /* 0x0000000aff158292 */ /* 0x000fe2000f8e33ff */
[----:B------:R-:W-:Y:S01]  /*1540*/  LOP3.LUT R8, R8, 0x7c, R9, 0xf8, !PT ;  /* 0x0000007c08087812 */ /* 0x000fe200078ef809 */
[----:B------:R-:W-:Y:S01]  /*1550*/  UISETP.GE.AND UP0, UPT, UR8, URZ, UPT ;  /* 0x000000ff0800728c */ /* 0x000fe2000bf06270 */
[----:B------:R-:W3:Y:S02]  /*1560*/  LDCU UR8, c[0x0][0x380] ;  /* 0x00007000ff0877ac */ /* 0x000ee40008000800 */
[----:B------:R-:W-:Y:S01]  /*1570*/  LOP3.LUT R14, R8, 0x1, RZ, 0xfc, !PT ;  /* 0x00000001080e7812 */ /* 0x000fe200078efcff */
[----:B------:R-:W-:-:S04]  /*1580*/  UIADD3 UR20, UPT, UPT, -UR21, URZ, URZ ;  /* 0x000000ff15147290 */ /* 0x000fc8000fffe1ff */
[----:B------:R-:W-:-:S03]  /*1590*/  UIMAD UR20, UR10, UR20, UR4 ;  /* 0x000000140a1472a4 */ /* 0x000fc6000f8e0204 */
[----:B------:R-:W-:Y:S02]  /*15a0*/  @!UP0 UIADD3 UR13, UPT, UPT, -UR13, URZ, URZ ;  /* 0x000000ff0d0d8290 */ /* 0x000fe4000fffe1ff */
[----:B------:R-:W-:Y:S01]  /*15b0*/  UISETP.NE.AND UP0, UPT, UR9, URZ, UPT ;  /* 0x000000ff0900728c */ /* 0x000fe2000bf05270 */
[----:B---3--:R-:W-:-:S10]  /*15c0*/  ISETP.GE.AND P5, PT, R8, UR8, PT ;  /* 0x0000000808007c0c */ /* 0x008fd4000bfa6270 */
[----:B------:R-:W-:-:S04]  /*15d0*/  @!UP0 ULOP3.LUT UR13, URZ, UR9, URZ, 0x33, !UPT ;  /* 0x00000009ff0d8292 */ /* 0x000fc8000f8e33ff */
[----:B------:R-:W-:-:S04]  /*15e0*/  UIADD3 UR12, UPT, UPT, -UR13, URZ, URZ ;  /* 0x000000ff0d0c7290 */ /* 0x000fc8000fffe1ff */
[----:B------:R-:W-:Y:S01]  /*15f0*/  UIMAD UR12, UR9, UR12, UR4 ;  /* 0x0000000c090c72a4 */ /* 0x000fe2000f8e0204 */
[----:B-1----:R-:W-:Y:S11]  /*1600*/  @!P0 BRA `(.L_x_386) ;  /* 0x0000005400648947 */ /* 0x002ff60003800000 */
.L_x_488:
[----:B------:R-:W-:Y:S01]  /*1610*/  BSSY.RECONVERGENT B0, `(.L_x_387) ;  /* 0x000002a000007945 */ /* 0x000fe20003800200 */
[C---:B------:R-:W-:Y:S02]  /*1620*/  LOP3.LUT R13, R8.reuse, 0x2, RZ, 0xfc, !PT ;  /* 0x00000002080d7812 */ /* 0x040fe400078efcff */
[----:B------:R-:W-:Y:S01]  /*1630*/  LOP3.LUT R12, R8, 0x3, RZ, 0xfc, !PT ;  /* 0x00000003080c7812 */ /* 0x000fe200078efcff */
[----:B------:R-:W-:Y:S05]  /*1640*/  @P5 BRA `(.L_x_388) ;  /* 0x0000000000945947 */ /* 0x000fea0003800000 */
[----:B-1----:R-:W1:Y:S01]  /*1650*/  LDC R3, c[0x0][0x768] ;  /* 0x0001da00ff037b82 */ /* 0x002e620000000800 */
[----:B------:R-:W3:Y:S07]  /*1660*/  LDCU UR9, c[0x0][0x774] ;  /* 0x0000ee80ff0977ac */ /* 0x000eee0008000800 */
[----:B------:R-:W4:Y:S01]  /*1670*/  LDC R19, c[0x0][0x778] ;  /* 0x0001de00ff137b82 */ /* 0x000f220000000800 */
[----:B-1----:R-:W-:-:S04]  /*1680*/  IABS R10, R3 ;  /* 0x00000003000a7213 */ /* 0x002fc80000000000 */
[----:B------:R-:W1:Y:S08]  /*1690*/  I2F.RP R18, R10 ;  /* 0x0000000a00127306 */ /* 0x000e700000209400 */
[----:B-1----:R-:W1:Y:S02]  /*16a0*/  MUFU.RCP R16, R18 ;  /* 0x0000001200107308 */ /* 0x002e640000001000 */
[----:B-1----:R-:W-:-:S06]  /*16b0*/  IADD3 R16, PT, PT, R16, 0xffffffe, RZ ;  /* 0x0ffffffe10107810 */ /* 0x002fcc0007ffe0ff */
[----:B------:R1:W5:Y:S02]  /*16c0*/  F2I.FTZ.U32.TRUNC.NTZ R17, R16 ;  /* 0x0000001000117305 */ /* 0x000364000021f000 */
[----:B-1----:R-:W-:Y:S02]  /*16d0*/  HFMA2 R16, -RZ, RZ, 0, 0 ;  /* 0x00000000ff107431 */ /* 0x002fe400000001ff */
[----:B-----5:R-:W-:-:S04]  /*16e0*/  IMAD.MOV R2, RZ, RZ, -R17 ;  /* 0x000000ffff027224 */ /* 0x020fc800078e0a11 */
[----:B------:R-:W-:Y:S01]  /*16f0*/  IMAD R15, R2, R10, RZ ;  /* 0x0000000a020f7224 */ /* 0x000fe200078e02ff */
[----:B------:R-:W-:-:S03]  /*1700*/  LOP3.LUT R2, R3, UR4, RZ, 0x3c, !PT ;  /* 0x0000000403027c12 */ /* 0x000fc6000f8e3cff */
[----:B------:R-:W-:Y:S01]  /*1710*/  IMAD.HI.U32 R15, R17, R15, R16 ;  /* 0x0000000f110f7227 */ /* 0x000fe200078e0010 */
[----:B------:R-:W-:-:S05]  /*1720*/  ISETP.GE.AND P0, PT, R2, RZ, PT ;  /* 0x000000ff0200720c */ /* 0x000fca0003f06270 */
[----:B------:R-:W-:-:S04]  /*1730*/  IMAD.HI.U32 R15, R15, UR18, RZ ;  /* 0x000000120f0f7c27 */ /* 0x000fc8000f8e00ff */
[----:B------:R-:W-:-:S04]  /*1740*/  IMAD.MOV R17, RZ, RZ, -R15 ;  /* 0x000000ffff117224 */ /* 0x000fc800078e0a0f */
[----:B------:R-:W-:-:S05]  /*1750*/  IMAD R17, R10, R17, UR18 ;  /* 0x000000120a117e24 */ /* 0x000fca000f8e0211 */
[----:B------:R-:W-:-:S13]  /*1760*/  ISETP.GT.U32.AND P1, PT, R10, R17, PT ;  /* 0x000000110a00720c */ /* 0x000fda0003f24070 */
[-C--:B------:R-:W-:Y:S01]  /*1770*/  @!P1 IADD3 R17, PT, PT, R17, -R10.reuse, RZ ;  /* 0x8000000a11119210 */ /* 0x080fe20007ffe0ff */
[----:B------:R-:W-:Y:S01]  /*1780*/  @!P1 VIADD R15, R15, 0x1 ;  /* 0x000000010f0f9836 */ /* 0x000fe20000000000 */
[----:B------:R-:W-:Y:S02]  /*1790*/  ISETP.NE.AND P1, PT, R3, RZ, PT ;  /* 0x000000ff0300720c */ /* 0x000fe40003f25270 */
[----:B------:R-:W-:Y:S01]  /*17a0*/  ISETP.GE.U32.AND P2, PT, R17, R10, PT ;  /* 0x0000000a1100720c */ /* 0x000fe20003f46070 */
[----:B--2-4-:R-:W-:Y:S01]  /*17b0*/  IMAD R10, R19, UR22, R8 ;  /* 0x00000016130a7c24 */ /* 0x014fe2000f8e0208 */
[----:B------:R-:W1:Y:S11]  /*17c0*/  LDC.64 R16, c[0x0][0x760] ;  /* 0x0001d800ff107b82 */ /* 0x000e760000000a00 */
[----:B------:R-:W-:-:S05]  /*17d0*/  @P2 IADD3 R15, PT, PT, R15, 0x1, RZ ;  /* 0x000000010f0f2810 */ /* 0x000fca0007ffe0ff */
[----:B------:R-:W-:Y:S01]  /*17e0*/  @!P0 IMAD.MOV R15, RZ, RZ, -R15 ;  /* 0x000000ffff0f8224 */ /* 0x000fe200078e0a0f */
[----:B------:R-:W-:-:S04]  /*17f0*/  @!P1 LOP3.LUT R15, RZ, R3, RZ, 0x33, !PT ;  /* 0x00000003ff0f9212 */ /* 0x000fc800078e33ff */
[C---:B------:R-:W-:Y:S01]  /*1800*/  IADD3 R2, PT, PT, -R15.reuse, RZ, RZ ;  /* 0x000000ff0f027210 */ /* 0x040fe20007ffe1ff */
[----:B---3--:R-:W-:-:S04]  /*1810*/  IMAD R10, R15, UR9, R10 ;  /* 0x000000090f0a7c24 */ /* 0x008fc8000f8e020a */
[----:B------:R-:W-:-:S05]  /*1820*/  IMAD R3, R3, R2, UR4 ;  /* 0x0000000403037e24 */ /* 0x000fca000f8e0202 */
[----:B------:R-:W-:-:S05]  /*1830*/  LEA R3, R3, R10, 0xc ;  /* 0x0000000a03037211 */ /* 0x000fca00078e60ff */
[----:B-1----:R-:W-:-:S05]  /*1840*/  IMAD.WIDE R16, R3, 0x4, R16 ;  /* 0x0000000403107825 */ /* 0x002fca00078e0210 */
[----:B------:R-:W-:Y:S01]  /*1850*/  @!PT LDS RZ, [RZ] ;  /* 0x00000000fffff984 */ /* 0x000fe20000000800 */
[----:B------:R-:W-:Y:S01]  /*1860*/  @!PT LDS RZ, [RZ] ;  /* 0x00000000fffff984 */ /* 0x000fe20000000800 */
[----:B------:R-:W-:Y:S01]  /*1870*/  @!PT LDS RZ, [RZ] ;  /* 0x00000000fffff984 */ /* 0x000fe20000000800 */
[----:B0-----:R0:W-:Y:S01]  /*1880*/  LDGSTS.E.LTC128B [R6+0x34000], desc[UR36][R16.64] ;  /* 0x3400000010067fae */ /* 0x0011e2000b9a1224 */
[----:B------:R-:W-:Y:S05]  /*1890*/  BRA `(.L_x_389) ;  /* 0x0000000000047947 */ /* 0x000fea0003800000 */
.L_x_388:
[----:B------:R3:W-:Y:S02]  /*18a0*/  STS [R7+UR35+0x34000], RZ ;  /* 0x034000ff07007988 */ /* 0x0007e40008000823 */
.L_x_389:
[----:B0-2---:R-:W-:Y:S05]  /*18b0*/  BSYNC.RECONVERGENT B0 ;  /* 0x0000000000007941 */ /* 0x005fea0003800200 */
.L_x_387:
[----:B------:R-:W-:Y:S01]  /*18c0*/  ISETP.GE.AND P4, PT, R14, UR8, PT ;  /* 0x000000080e007c0c */ /* 0x000fe2000bf86270 */
[----:B------:R-:W-:-:S12]  /*18d0*/  BSSY.RECONVERGENT B0, `(.L_x_390) ;  /* 0x0000028000007945 */ /* 0x000fd80003800200 */
[----:B------:R-:W-:Y:S05]  /*18e0*/  @P4 BRA `(.L_x_391) ;  /* 0x0000000000944947 */ /* 0x000fea0003800000 */
[----:B------:R-:W0:Y:S01]  /*18f0*/  LDC R10, c[0x0][0x768] ;  /* 0x0001da00ff0a7b82 */ /* 0x000e220000000800 */
[----:B------:R-:W-:Y:S01]  /*1900*/  MOV R16, RZ ;  /* 0x000000ff00107202 */ /* 0x000fe20000000f00 */
[----:B------:R-:W2:Y:S01]  /*1910*/  LDCU UR9, c[0x0][0x774] ;  /* 0x0000ee80ff0977ac */ /* 0x000ea20008000800 */
[----:B01----:R-:W-:-:S04]  /*1920*/  IABS R3, R10 ;  /* 0x0000000a00037213 */ /* 0x003fc80000000000 */
[----:B------:R-:W0:Y:S08]  /*1930*/  I2F.RP R18, R3 ;  /* 0x0000000300127306 */ /* 0x000e300000209400 */
[----:B0-----:R-:W0:Y:S02]  /*1940*/  MUFU.RCP R17, R18 ;  /* 0x0000001200117308 */ /* 0x001e240000001000 */
[----:B0-----:R-:W-:-:S06]  /*1950*/  IADD3 R17, PT, PT, R17, 0xffffffe, RZ ;  /* 0x0ffffffe11117810 */ /* 0x001fcc0007ffe0ff */
[----:B------:R-:W0:Y:S02]  /*1960*/  F2I.FTZ.U32.TRUNC.NTZ R17, R17 ;  /* 0x0000001100117305 */ /* 0x000e24000021f000 */
[----:B0-----:R-:W-:-:S04]  /*1970*/  IMAD.MOV R2, RZ, RZ, -R17 ;  /* 0x000000ffff027224 */ /* 0x001fc800078e0a11 */
[----:B------:R-:W-:-:S04]  /*1980*/  IMAD R15, R2, R3, RZ ;  /* 0x00000003020f7224 */ /* 0x000fc800078e02ff */
[----:B------:R-:W-:-:S06]  /*1990*/  IMAD.HI.U32 R15, R17, R15, R16 ;  /* 0x0000000f110f7227 */ /* 0x000fcc00078e0010 */
[----:B------:R-:W-:-:S04]  /*19a0*/  IMAD.HI.U32 R2, R15, UR18, RZ ;  /* 0x000000120f027c27 */ /* 0x000fc8000f8e00ff */
[----:B------:R-:W-:-:S04]  /*19b0*/  IMAD.MOV R16, RZ, RZ, -R2 ;  /* 0x000000ffff107224 */ /* 0x000fc800078e0a02 */
[----:B------:R-:W-:-:S05]  /*19c0*/  IMAD R16, R3, R16, UR18 ;  /* 0x0000001203107e24 */ /* 0x000fca000f8e0210 */
[----:B------:R-:W-:-:S13]  /*19d0*/  ISETP.GT.U32.AND P2, PT, R3, R16, PT ;  /* 0x000000100300720c */ /* 0x000fda0003f44070 */
[----:B------:R-:W-:Y:S01]  /*19e0*/  @!P2 IADD3 R16, PT, PT, R16, -R3, RZ ;  /* 0x800000031010a210 */ /* 0x000fe20007ffe0ff */
[----:B------:R-:W-:-:S03]  /*19f0*/  @!P2 VIADD R2, R2, 0x1 ;  /* 0x000000010202a836 */ /* 0x000fc60000000000 */
[----:B------:R-:W-:Y:S02]  /*1a00*/  ISETP.GE.U32.AND P1, PT, R16, R3, PT ;  /* 0x000000031000720c */ /* 0x000fe40003f26070 */
[----:B------:R-:W-:Y:S01]  /*1a10*/  LOP3.LUT R3, R10, UR4, RZ, 0x3c, !PT ;  /* 0x000000040a037c12 */ /* 0x000fe2000f8e3cff */
[----:B------:R-:W0:Y:S03]  /*1a20*/  LDC.64 R16, c[0x0][0x760] ;  /* 0x0001d800ff107b82 */ /* 0x000e260000000a00 */
[----:B------:R-:W-:-:S05]  /*1a30*/  ISETP.GE.AND P0, PT, R3, RZ, PT ;  /* 0x000000ff0300720c */ /* 0x000fca0003f06270 */
[----:B------:R-:W1:Y:S02]  /*1a40*/  LDC R3, c[0x0][0x778] ;  /* 0x0001de00ff037b82 */ /* 0x000e640000000800 */
[----:B------:R-:W-:Y:S02]  /*1a50*/  @P1 IADD3 R2, PT, PT, R2, 0x1, RZ ;  /* 0x0000000102021810 */ /* 0x000fe40007ffe0ff */
[----:B------:R-:W-:-:S04]  /*1a60*/  ISETP.NE.AND P1, PT, R10, RZ, PT ;  /* 0x000000ff0a00720c */ /* 0x000fc80003f25270 */
[----:B------:R-:W-:-:S09]  /*1a70*/  @!P0 IMAD.MOV R2, RZ, RZ, -R2 ;  /* 0x000000ffff028224 */ /* 0x000fd200078e0a02 */
[----:B------:R-:W-:Y:S01]  /*1a80*/  @!P1 LOP3.LUT R2, RZ, R10, RZ, 0x33, !PT ;  /* 0x0000000aff029212 */ /* 0x000fe200078e33ff */
[----:B-1----:R-:W-:-:S03]  /*1a90*/  IMAD R15, R3, UR22, R14 ;  /* 0x00000016030f7c24 */ /* 0x002fc6000f8e020e */
[C---:B------:R-:W-:Y:S01]  /*1aa0*/  IADD3 R3, PT, PT, -R2.reuse, RZ, RZ ;  /* 0x000000ff02037210 */ /* 0x040fe20007ffe1ff */
[----:B--2---:R-:W-:-:S04]  /*1ab0*/  IMAD R15, R2, UR9, R15 ;  /* 0x00000009020f7c24 */ /* 0x004fc8000f8e020f */
[----:B------:R-:W-:-:S05]  /*1ac0*/  IMAD R10, R10, R3, UR4 ;  /* 0x000000040a0a7e24 */ /* 0x000fca000f8e0203 */
[----:B------:R-:W-:-:S05]  /*1ad0*/  LEA R15, R10, R15, 0xc ;  /* 0x0000000f0a0f7211 */ /* 0x000fca00078e60ff */
[----:B0-----:R-:W-:-:S05]  /*1ae0*/  IMAD.WIDE R16, R15, 0x4, R16 ;  /* 0x000000040f107825 */ /* 0x001fca00078e0210 */
[----:B------:R-:W-:Y:S01]  /*1af0*/  @!PT LDS RZ, [RZ] ;  /* 0x00000000fffff984 */ /* 0x000fe20000000800 */
[----:B------:R-:W-:Y:S01]  /*1b00*/  @!PT LDS RZ, [RZ] ;  /* 0x00000000fffff984 */ /* 0x000fe20000000800 */
[----:B------:R-:W-:Y:S01]  /*1b10*/  @!PT LDS RZ, [RZ] ;  /* 0x00000000fffff984 */ /* 0x000fe20000000800 */
[----:B------:R2:W-:Y:S01]  /*1b20*/  LDGSTS.E.LTC128B [R6+0x34004], desc[UR36][R16.64] ;  /* 0x3400400010067fae */ /* 0x0005e2000b9a1224 */
[----:B------:R-:W-:Y:S05]  /*1b30*/  BRA `(.L_x_392) ;  /* 0x0000000000047947 */ /* 0x000fea0003800000 */
.L_x_391:
[----:B------:R0:W-:Y:S02]  /*1b40*/  STS [R7+UR35+0x34004], RZ ;  /* 0x034004ff07007988 */ /* 0x0001e40008000823 */
.L_x_392:
[----:B------:R-:W-:Y:S05]  /*1b50*/  BSYNC.RECONVERGENT B0 ;  /* 0x0000000000007941 */ /* 0x000fea0003800200 */
.L_x_390:
[----:B------:R-:W-:Y:S01]  /*1b60*/  ISETP.GE.AND P3, PT, R13, UR8, PT ;  /* 0x000000080d007c0c */ /* 0x000fe2000bf66270 */
[----:B------:R-:W-:-:S12]  /*1b70*/  BSSY.RECONVERGENT B0, `(.L_x_393) ;  /* 0x0000029000007945 */ /* 0x000fd80003800200 */
[----:B------:R-:W-:Y:S05]  /*1b80*/  @P3 BRA `(.L_x_394) ;  /* 0x0000000000983947 */ /* 0x000fea0003800000 */
[----:B------:R-:W4:Y:S01]  /*1b90*/  LDC R10, c[0x0][0x768] ;  /* 0x0001da00ff0a7b82 */ /* 0x000f220000000800 */
[----:B------:R-:W-:Y:S01]  /*1ba0*/  IMAD.MOV.U32 R14, RZ, RZ, RZ ;  /* 0x000000ffff0e7224 */ /* 0x000fe200078e00ff */
[----:B------:R-:W5:Y:S01]  /*1bb0*/  LDCU UR9, c[0x0][0x774] ;  /* 0x0000ee80ff0977ac */ /* 0x000f620008000800 */
[----:B-1--4-:R-:W-:-:S04]  /*1bc0*/  IABS R3, R10 ;  /* 0x0000000a00037213 */ /* 0x012fc80000000000 */
[----:B--2---:R-:W1:Y:S08]  /*1bd0*/  I2F.RP R16, R3 ;  /* 0x0000000300107306 */ /* 0x004e700000209400 */
[----:B-1----:R-:W1:Y:S02]  /*1be0*/  MUFU.RCP R15, R16 ;  /* 0x00000010000f7308 */ /* 0x002e640000001000 */
[----:B-1----:R-:W-:-:S06]  /*1bf0*/  IADD3 R15, PT, PT, R15, 0xffffffe, RZ ;  /* 0x0ffffffe0f0f7810 */ /* 0x002fcc0007ffe0ff */
[----:B------:R-:W1:Y:S02]  /*1c00*/  F2I.FTZ.U32.TRUNC.NTZ R15, R15 ;  /* 0x0000000f000f7305 */ /* 0x000e64000021f000 */
[----:B-1----:R-:W-:-:S05]  /*1c10*/  IADD3 R2, PT, PT, RZ, -R15, RZ ;  /* 0x8000000fff027210 */ /* 0x002fca0007ffe0ff */
[----:B------:R-:W-:-:S04]  /*1c20*/  IMAD R17, R2, R3, RZ ;  /* 0x0000000302117224 */ /* 0x000fc800078e02ff */
[----:B------:R-:W-:-:S06]  /*1c30*/  IMAD.HI.U32 R14, R15, R17, R14 ;  /* 0x000000110f0e7227 */ /* 0x000fcc00078e000e */
[----:B------:R-:W-:-:S05]  /*1c40*/  IMAD.HI.U32 R14, R14, UR18, RZ ;  /* 0x000000120e0e7c27 */ /* 0x000fca000f8e00ff */
[----:B------:R-:W-:-:S05]  /*1c50*/  IADD3 R2, PT, PT, -R14, RZ, RZ ;  /* 0x000000ff0e027210 */ /* 0x000fca0007ffe1ff */
[----:B------:R-:W-:-:S05]  /*1c60*/  IMAD R2, R3, R2, UR18 ;  /* 0x0000001203027e24 */ /* 0x000fca000f8e0202 */
[----:B------:R-:W-:-:S13]  /*1c70*/  ISETP.GT.U32.AND P2, PT, R3, R2, PT ;  /* 0x000000020300720c */ /* 0x000fda0003f44070 */
[----:B------:R-:W-:Y:S01]  /*1c80*/  @!P2 IMAD.IADD R2, R2, 0x1, -R3 ;  /* 0x000000010202a824 */ /* 0x000fe200078e0a03 */
[----:B------:R-:W-:-:S04]  /*1c90*/  @!P2 IADD3 R14, PT, PT, R14, 0x1, RZ ;  /* 0x000000010e0ea810 */ /* 0x000fc80007ffe0ff */
[----:B------:R-:W-:Y:S02]  /*1ca0*/  ISETP.GE.U32.AND P1, PT, R2, R3, PT ;  /* 0x000000030200720c */ /* 0x000fe40003f26070 */
[----:B------:R-:W-:-:S04]  /*1cb0*/  LOP3.LUT R2, R10, UR4, RZ, 0x3c, !PT ;  /* 0x000000040a027c12 */ /* 0x000fc8000f8e3cff */
[----:B------:R-:W-:Y:S02]  /*1cc0*/  ISETP.GE.AND P0, PT, R2, RZ, PT ;  /* 0x000000ff0200720c */ /* 0x000fe40003f06270 */
[----:B------:R-:W1:Y:S05]  /*1cd0*/  LDC R2, c[0x0][0x778] ;  /* 0x0001de00ff027b82 */ /* 0x000e6a0000000800 */
[----:B------:R-:W-:Y:S01]  /*1ce0*/  @P1 VIADD R14, R14, 0x1 ;  /* 0x000000010e0e1836 */ /* 0x000fe20000000000 */
[----:B------:R-:W-:-:S04]  /*1cf0*/  ISETP.NE.AND P1, PT, R10, RZ, PT ;  /* 0x000000ff0a00720c */ /* 0x000fc80003f25270 */
[----:B------:R-:W-:Y:S02]  /*1d00*/  MOV R3, R14 ;  /* 0x0000000e00037202 */ /* 0x000fe40000000f00 */
[----:B------:R-:W2:Y:S03]  /*1d10*/  LDC.64 R14, c[0x0][0x760] ;  /* 0x0001d800ff0e7b82 */ /* 0x000ea60000000a00 */
[----:B------:R-:W-:-:S04]  /*1d20*/  @!P0 IMAD.MOV R3, RZ, RZ, -R3 ;  /* 0x000000ffff038224 */ /* 0x000fc800078e0a03 */
[----:B------:R-:W-:Y:S01]  /*1d30*/  @!P1 LOP3.LUT R3, RZ, R10, RZ, 0x33, !PT ;  /* 0x0000000aff039212 */ /* 0x000fe200078e33ff */
[----:B-1----:R-:W-:-:S03]  /*1d40*/  IMAD R2, R2, UR22, R13 ;  /* 0x0000001602027c24 */ /* 0x002fc6000f8e020d */
[C---:B------:R-:W-:Y:S01]  /*1d50*/  IADD3 R13, PT, PT, -R3.reuse, RZ, RZ ;  /* 0x000000ff030d7210 */ /* 0x040fe20007ffe1ff */
[----:B-----5:R-:W-:-:S04]  /*1d60*/  IMAD R2, R3, UR9, R2 ;  /* 0x0000000903027c24 */ /* 0x020fc8000f8e0202 */
[----:B------:R-:W-:-:S04]  /*1d70*/  IMAD R13, R10, R13, UR4 ;  /* 0x000000040a0d7e24 */ /* 0x000fc8000f8e020d */
[----:B------:R-:W-:-:S04]  /*1d80*/  IMAD R13, R13, 0x1000, R2 ;  /* 0x000010000d0d7824 */ /* 0x000fc800078e0202 */
[----:B--2---:R-:W-:-:S05]  /*1d90*/  IMAD.WIDE R14, R13, 0x4, R14 ;  /* 0x000000040d0e7825 */ /* 0x004fca00078e020e */
[----:B------:R-:W-:Y:S01]  /*1da0*/  @!PT LDS RZ, [RZ] ;  /* 0x00000000fffff984 */ /* 0x000fe20000000800 */
[----:B------:R-:W-:Y:S01]  /*1db0*/  @!PT LDS RZ, [RZ] ;  /* 0x00000000fffff984 */ /* 0x000fe20000000800 */
[----:B------:R-:W-:Y:S01]  /*1dc0*/  @!PT LDS RZ, [RZ] ;  /* 0x00000000fffff984 */ /* 0x000fe20000000800 */
[----:B------:R1:W-:Y:S01]  /*1dd0*/  LDGSTS.E.LTC128B [R6+0x34008], desc[UR36][R14.64] ;  /* 0x340080000e067fae */ /* 0x0003e2000b9a1224 */
[----:B------:R-:W-:Y:S05]  /*1de0*/  BRA `(.L_x_395) ;  /* 0x0000000000047947 */ /* 0x000fea0003800000 */
.L_x_394:
[----:B------:R4:W-:Y:S02]  /*1df0*/  STS [R7+UR35+0x34008], RZ ;  /* 0x034008ff07007988 */ /* 0x0009e40008000823 */
.L_x_395:
[----:B------:R-:W-:Y:S05]  /*1e00*/  BSYNC.RECONVERGENT B0 ;  /* 0x0000000000007941 */ /* 0x000fea0003800200 */
.L_x_393:
[----:B------:R-:W-:Y:S01]  /*1e10*/  ISETP.GE.AND P2, PT, R12, UR8, PT ;  /* 0x000000080c007c0c */ /* 0x000fe2000bf46270 */
[----:B------:R-:W-:-:S12]  /*1e20*/  BSSY.RECONVERGENT B0, `(.L_x_396) ;  /* 0x0000028000007945 */ /* 0x000fd80003800200 */
[----:B------:R-:W-:Y:S05]  /*1e30*/  @P2 BRA `(.L_x_397) ;  /* 0x0000000000942947 */ /* 0x000fea0003800000 */
[----:B------:R-:W5:Y:S01]  /*1e40*/  LDC R10, c[0x0][0x768] ;  /* 0x0001da00ff0a7b82 */ /* 0x000f620000000800 */
[----:B-1----:R-:W-:Y:S01]  /*1e50*/  HFMA2 R14, -RZ, RZ, 0, 0 ;  /* 0x00000000ff0e7431 */ /* 0x002fe200000001ff */
[----:B------:R-:W1:Y:S01]  /*1e60*/  LDCU UR8, c[0x0][0x774] ;  /* 0x0000ee80ff0877ac */ /* 0x000e620008000800 */
[----:B-----5:R-:W-:-:S04]  /*1e70*/  IABS R3, R10 ;  /* 0x0000000a00037213 */ /* 0x020fc80000000000 */
[----:B--2---:R-:W2:Y:S08]  /*1e80*/  I2F.RP R16, R3 ;  /* 0x0000000300107306 */ /* 0x004eb00000209400 */
[----:B--2---:R-:W2:Y:S02]  /*1e90*/  MUFU.RCP R15, R16 ;  /* 0x00000010000f7308 */ /* 0x004ea40000001000 */
[----:B--2---:R-:W-:-:S06]  /*1ea0*/  IADD3 R15, PT, PT, R15, 0xffffffe, RZ ;  /* 0x0ffffffe0f0f7810 */ /* 0x004fcc0007ffe0ff */
[----:B------:R-:W2:Y:S02]  /*1eb0*/  F2I.FTZ.U32.TRUNC.NTZ R15, R15 ;  /* 0x0000000f000f7305 */ /* 0x000ea4000021f000 */
[----:B--2---:R-:W-:-:S04]  /*1ec0*/  IMAD.MOV R2, RZ, RZ, -R15 ;  /* 0x000000ffff027224 */ /* 0x004fc800078e0a0f */
        /* <DEDUP_REMOVED lines=10> */
[----:B------:R-:W2:Y:S03]  /*1f70*/  LDC.64 R14, c[0x0][0x760] ;  /* 0x0001d800ff0e7b82 */ /* 0x000ea60000000a00 */
[----:B------:R-:W-:-:S05]  /*1f80*/  ISETP.GE.AND P1, PT, R3, RZ, PT ;  /* 0x000000ff0300720c */ /* 0x000fca0003f26270 */
[----:B------:R-:W5:Y:S02]  /*1f90*/  LDC R3, c[0x0][0x778] ;  /* 0x0001de00ff037b82 */ /* 0x000f640000000800 */
[----:B------:R-:W-:Y:S02]  /*1fa0*/  @P0 IADD3 R2, PT, PT, R2, 0x1, RZ ;  /* 0x0000000102020810 */ /* 0x000fe40007ffe0ff */
[----:B------:R-:W-:-:S04]  /*1fb0*/  ISETP.NE.AND P0, PT, R10, RZ, PT ;  /* 0x000000ff0a00720c */ /* 0x000fc80003f05270 */
[----:B------:R-:W-:-:S09]  /*1fc0*/  @!P1 IMAD.MOV R2, RZ, RZ, -R2 ;  /* 0x000000ffff029224 */ /* 0x000fd200078e0a02 */
[----:B------:R-:W-:Y:S01]  /*1fd0*/  @!P0 LOP3.LUT R2, RZ, R10, RZ, 0x33, !PT ;  /* 0x0000000aff028212 */ /* 0x000fe200078e33ff */
[----:B-----5:R-:W-:-:S03]  /*1fe0*/  IMAD R13, R3, UR22, R12 ;  /* 0x00000016030d7c24 */ /* 0x020fc6000f8e020c */
[C---:B------:R-:W-:Y:S01]  /*1ff0*/  IADD3 R3, PT, PT, -R2.reuse, RZ, RZ ;  /* 0x000000ff02037210 */ /* 0x040fe20007ffe1ff */
[----:B-1----:R-:W-:-:S04]  /*2000*/  IMAD R13, R2, UR8, R13 ;  /* 0x00000008020d7c24 */ /* 0x002fc8000f8e020d */
[----:B------:R-:W-:-:S05]  /*2010*/  IMAD R10, R10, R3, UR4 ;  /* 0x000000040a0a7e24 */ /* 0x000fca000f8e0203 */
[----:B------:R-:W-:-:S05]  /*2020*/  LEA R13, R10, R13, 0xc ;  /* 0x0000000d0a0d7211 */ /* 0x000fca00078e60ff */
[----:B--2---:R-:W-:-:S05]  /*2030*/  IMAD.WIDE R14, R13, 0x4, R14 ;  /* 0x000000040d0e7825 */ /* 0x004fca00078e020e */
[----:B------:R-:W-:Y:S01]  /*2040*/  @!PT LDS RZ, [RZ] ;  /* 0x00000000fffff984 */ /* 0x000fe20000000800 */
[----:B------:R-:W-:Y:S01]  /*2050*/  @!PT LDS RZ, [RZ] ;  /* 0x00000000fffff984 */ /* 0x000fe20000000800 */
[----:B------:R-:W-:Y:S01]  /*2060*/  @!PT LDS RZ, [RZ] ;  /* 0x00000000fffff984 */ /* 0x000fe20000000800 */
[----:B------:R1:W-:Y:S01]  /*2070*/  LDGSTS.E.LTC128B [R6+0x3400c], desc[UR36][R14.64] ;  /* 0x3400c0000e067fae */ /* 0x0003e2000b9a1224 */
[----:B------:R-:W-:Y:S05]  /*2080*/  BRA `(.L_x_398) ;  /* 0x0000000000047947 */ /* 0x000fea0003800000 */
.L_x_397:
[----:B------:R5:W-:Y:S02]  /*2090*/  STS [R7+UR35+0x3400c], RZ ;  /* 0x03400cff07007988 */ /* 0x000be40008000823 */
.L_x_398:
[----:B------:R-:W-:Y:S05]  /*20a0*/  BSYNC.RECONVERGENT B0 ;  /* 0x0000000000007941 */ /* 0x000fea0003800200 */
.L_x_396:
[----:B------:R-:W-:Y:S01]  /*20b0*/  R2UR UR8, R4 ;  /* 0x00000000040872ca */ /* 0x000fe200000e0000 */
[----:B------:R-:W-:-:S12]  /*20c0*/  NOP ;  /* 0x0000000000007918 */ /* 0x000fd80000000000 */
[----:B------:R-:W-:Y:S01]  /*20d0*/  ARRIVES.LDGSTSBAR.64.ARVCNT [UR8+0xd0] ;  /* 0x0000d000ff0079b0 */ /* 0x000fe20008001a08 */
[----:B------:R-:W-:Y:S01]  /*20e0*/  NOP ;  /* 0x0000000000007918 */ /* 0x000fe20000000000 */
[----:B------:R-:W0:Y:S02]  /*20f0*/  SYNCS.PHASECHK.TRANS64.TRYWAIT P0, [R4+URZ+0xe8], R11 ;  /* 0x0000e80b040075a7 */ /* 0x000e2400080011ff */
[----:B0-----:R-:W-:Y:S05]  /*2100*/  @!P0 BRA `(.L_x_399) ;  /* 0x0000004800c08947 */ /* 0x001fea0003800000 */
.L_x_490:
[----:B------:R-:W-:Y:S04]  /*2110*/  BSSY.RECONVERGENT B0, `(.L_x_400) ;  /* 0x0000030000007945 */ /* 0x000fe80003800200 */
[----:B------:R-:W-:Y:S05]  /*2120*/  @P5 BRA `(.L_x_401) ;  /* 0x0000000000b45947 */ /* 0x000fea0003800000 */
[----:B------:R-:W0:Y:S01]  /*2130*/  LDC R10, c[0x0][0x790] ;  /* 0x0001e400ff0a7b82 */ /* 0x000e220000000800 */
[----:B------:R-:W1:Y:S01]  /*2140*/  LDCU.128 UR8, c[0x0][0x7a0] ;  /* 0x0000f400ff0877ac */ /* 0x000e620008000c00 */
[----:B------:R-:W2:Y:S01]  /*2150*/  LDCU.64 UR16, c[0x0][0x780] ;  /* 0x0000f000ff1077ac */ /* 0x000ea20008000a00 */
[----:B01----:R-:W-:-:S04]  /*2160*/  IABS R3, R10 ;  /* 0x0000000a00037213 */ /* 0x003fc80000000000 */
[----:B------:R-:W0:Y:S08]  /*2170*/  I2F.RP R14, R3 ;  /* 0x00000003000e7306 */ /* 0x000e300000209400 */
[----:B0-----:R-:W0:Y:S02]  /*2180*/  MUFU.RCP R12, R14 ;  /* 0x0000000e000c7308 */ /* 0x001e240000001000 */
[----:B0-----:R-:W-:-:S06]  /*2190*/  IADD3 R12, PT, PT, R12, 0xffffffe, RZ ;  /* 0x0ffffffe0c0c7810 */ /* 0x001fcc0007ffe0ff */
[----:B------:R-:W0:Y:S02]  /*21a0*/  F2I.FTZ.U32.TRUNC.NTZ R13, R12 ;  /* 0x0000000c000d7305 */ /* 0x000e24000021f000 */
[----:B0-----:R-:W-:Y:S01]  /*21b0*/  IMAD.MOV R2, RZ, RZ, -R13 ;  /* 0x000000ffff027224 */ /* 0x001fe200078e0a0d */
[----:B------:R-:W-:-:S03]  /*21c0*/  MOV R12, RZ ;  /* 0x000000ff000c7202 */ /* 0x000fc60000000f00 */
[----:B------:R-:W-:-:S04]  /*21d0*/  IMAD R9, R2, R3, RZ ;  /* 0x0000000302097224 */ /* 0x000fc800078e02ff */
[----:B------:R-:W-:-:S06]  /*21e0*/  IMAD.HI.U32 R9, R13, R9, R12 ;  /* 0x000000090d097227 */ /* 0x000fcc00078e000c */
[----:B------:R-:W-:Y:S01]  /*21f0*/  IMAD.HI.U32 R11, R9, UR18, RZ ;  /* 0x00000012090b7c27 */ /* 0x000fe2000f8e00ff */
[----:B------:R-:W-:-:S03]  /*2200*/  LOP3.LUT R9, R10, UR4, RZ, 0x3c, !PT ;  /* 0x000000040a097c12 */ /* 0x000fc6000f8e3cff */
[----:B------:R-:W-:Y:S01]  /*2210*/  IMAD.MOV R2, RZ, RZ, -R11 ;  /* 0x000000ffff027224 */ /* 0x000fe200078e0a0b */
[----:B------:R-:W-:Y:S02]  /*2220*/  ISETP.GE.AND P0, PT, R9, RZ, PT ;  /* 0x000000ff0900720c */ /* 0x000fe40003f06270 */
[----:B------:R-:W-:Y:S01]  /*2230*/  SHF.R.S32.HI R9, RZ, 0x1f, R8 ;  /* 0x0000001fff097819 */ /* 0x000fe20000011408 */
[----:B------:R-:W-:-:S05]  /*2240*/  IMAD R2, R3, R2, UR18 ;  /* 0x0000001203027e24 */ /* 0x000fca000f8e0202 */
[----:B------:R-:W-:-:S13]  /*2250*/  ISETP.GT.U32.AND P1, PT, R3, R2, PT ;  /* 0x000000020300720c */ /* 0x000fda0003f24070 */
[-C--:B------:R-:W-:Y:S01]  /*2260*/  @!P1 IADD3 R2, PT, PT, R2, -R3.reuse, RZ ;  /* 0x8000000302029210 */ /* 0x080fe20007ffe0ff */
[----:B------:R-:W-:Y:S01]  /*2270*/  @!P1 VIADD R11, R11, 0x1 ;  /* 0x000000010b0b9836 */ /* 0x000fe20000000000 */
[----:B------:R-:W-:Y:S02]  /*2280*/  ISETP.NE.AND P1, PT, R10, RZ, PT ;  /* 0x000000ff0a00720c */ /* 0x000fe40003f25270 */
[----:B------:R-:W-:Y:S02]  /*2290*/  ISETP.GE.U32.AND P5, PT, R2, R3, PT ;  /* 0x000000030200720c */ /* 0x000fe40003fa6070 */
[----:B------:R-:W0:Y:S11]  /*22a0*/  LDC.64 R2, c[0x0][0x7b0] ;  /* 0x0001ec00ff027b82 */ /* 0x000e360000000a00 */
[----:B------:R-:W-:-:S05]  /*22b0*/  @P5 IADD3 R11, PT, PT, R11, 0x1, RZ ;  /* 0x000000010b0b5810 */ /* 0x000fca0007ffe0ff */
[----:B------:R-:W-:Y:S01]  /*22c0*/  @!P0 IMAD.MOV R11, RZ, RZ, -R11 ;  /* 0x000000ffff0b8224 */ /* 0x000fe200078e0a0b */
[----:B------:R-:W-:Y:S01]  /*22d0*/  @!P1 LOP3.LUT R11, RZ, R10, RZ, 0x33, !PT ;  /* 0x0000000aff0b9212 */ /* 0x000fe200078e33ff */
[----:B0-----:R-:W-:-:S03]  /*22e0*/  IMAD.WIDE.U32 R12, R2, UR22, R8 ;  /* 0x00000016020c7c25 */ /* 0x001fc6000f8e0008 */
[----:B------:R-:W-:Y:S01]  /*22f0*/  SHF.R.S32.HI R2, RZ, 0x1f, R11 ;  /* 0x0000001fff027819 */ /* 0x000fe2000001140b */
[----:B------:R-:W-:-:S04]  /*2300*/  IMAD R13, R3, UR22, R13 ;  /* 0x00000016030d7c24 */ /* 0x000fc8000f8e020d */
[----:B------:R-:W-:Y:S02]  /*2310*/  IMAD R2, R2, UR10, RZ ;  /* 0x0000000a02027c24 */ /* 0x000fe4000f8e02ff */
[----:B------:R-:W-:-:S04]  /*2320*/  IMAD.WIDE.U32 R12, R11, UR10, R12 ;  /* 0x0000000a0b0c7c25 */ /* 0x000fc8000f8e000c */
[C---:B------:R-:W-:Y:S01]  /*2330*/  IMAD R2, R11.reuse, UR11, R2 ;  /* 0x0000000b0b027c24 */ /* 0x040fe2000f8e0202 */
[----:B------:R-:W-:-:S04]  /*2340*/  IADD3 R11, PT, PT, -R11, RZ, RZ ;  /* 0x000000ff0b0b7210 */ /* 0x000fc80007ffe1ff */
[----:B------:R-:W-:Y:S01]  /*2350*/  IADD3 R13, PT, PT, R13, R2, RZ ;  /* 0x000000020d0d7210 */ /* 0x000fe20007ffe0ff */
[----:B------:R-:W-:-:S04]  /*2360*/  IMAD R11, R10, R11, UR4 ;  /* 0x000000040a0b7e24 */ /* 0x000fc8000f8e020b */
[----:B------:R-:W-:-:S04]  /*2370*/  IMAD.WIDE.U32 R12, R11, UR8, R12 ;  /* 0x000000080b0c7c25 */ /* 0x000fc8000f8e000c */
[----:B------:R-:W-:Y:S01]  /*2380*/  IMAD R11, R11, UR9, R13 ;  /* 0x000000090b0b7c24 */ /* 0x000fe2000f8e020d */
[----:B--2---:R-:W-:-:S04]  /*2390*/  LEA R2, P0, R12, UR16, 0x2 ;  /* 0x000000100c027c11 */ /* 0x004fc8000f8010ff */
[----:B------:R-:W-:-:S05]  /*23a0*/  LEA.HI.X R3, R12, UR17, R11, 0x2, P0 ;  /* 0x000000110c037c11 */ /* 0x000fca00080f140b */
[----:B------:R-:W-:Y:S01]  /*23b0*/  @!PT LDS RZ, [RZ] ;  /* 0x00000000fffff984 */ /* 0x000fe20000000800 */
[----:B------:R-:W-:Y:S01]  /*23c0*/  @!PT LDS RZ, [RZ] ;  /* 0x00000000fffff984 */ /* 0x000fe20000000800 */
[----:B------:R-:W-:Y:S01]  /*23d0*/  @!PT LDS RZ, [RZ] ;  /* 0x00000000fffff984 */ /* 0x000fe20000000800 */
[----:B------:R0:W-:Y:S01]  /*23e0*/  LDGSTS.E.LTC128B [R6+0x34200], desc[UR36][R2.64] ;  /* 0x3420000002067fae */ /* 0x0001e2000b9a1224 */
[----:B------:R-:W-:Y:S05]  /*23f0*/  BRA `(.L_x_402) ;  /* 0x0000000000047947 */ /* 0x000fea0003800000 */
.L_x_401:
[----:B------:R0:W-:Y:S02]  /*2400*/  STS [R7+UR35+0x34200], RZ ;  /* 0x034200ff07007988 */ /* 0x0001e40008000823 */
.L_x_402:
[----:B------:R-:W-:Y:S05]  /*2410*/  BSYNC.RECONVERGENT B0 ;  /* 0x0000000000007941 */ /* 0x000fea0003800200 */
.L_x_400:
[----:B------:R-:W-:Y:S04]  /*2420*/  BSSY.RECONVERGENT B0, `(.L_x_403) ;  /* 0x0000031000007945 */ /* 0x000fe80003800200 */
[----:B------:R-:W-:Y:S05]  /*2430*/  @P4 BRA `(.L_x_404) ;  /* 0x0000000000b84947 */ /* 0x000fea0003800000 */
[----:B------:R-:W0:Y:S01]  /*2440*/  LDC R12, c[0x0][0x790] ;  /* 0x0001e400ff0c7b82 */ /* 0x000e220000000800 */
[----:B------:R-:W1:Y:S02]  /*2450*/  LDCU.128 UR8, c[0x0][0x7a0] ;  /* 0x0000f400ff0877ac */ /* 0x000e640008000c00 */
[--C-:B-1----:R-:W-:Y:S01]  /*2460*/  SHF.R.S32.HI R15, RZ, 0x1f, R8.reuse ;  /* 0x0000001fff0f7819 */ /* 0x102fe20000011408 */
[----:B------:R-:W-:Y:S01]  /*2470*/  IMAD.MOV.U32 R14, RZ, RZ, R8 ;  /* 0x000000ffff0e7224 */ /* 0x000fe200078e0008 */
[----:B------:R-:W1:Y:S01]  /*2480*/  LDCU.64 UR16, c[0x0][0x780] ;  /* 0x0000f000ff1077ac */ /* 0x000e620008000a00 */
[----:B0-----:R-:W-:-:S04]  /*2490*/  IABS R2, R12 ;  /* 0x0000000c00027213 */ /* 0x001fc80000000000 */
[----:B------:R-:W0:Y:S08]  /*24a0*/  I2F.RP R13, R2 ;  /* 0x00000002000d7306 */ /* 0x000e300000209400 */
[----:B0-----:R-:W0:Y:S02]  /*24b0*/  MUFU.RCP R10, R13 ;  /* 0x0000000d000a7308 */ /* 0x001e240000001000 */
[----:B0-----:R-:W-:-:S06]  /*24c0*/  IADD3 R10, PT, PT, R10, 0xffffffe, RZ ;  /* 0x0ffffffe0a0a7810 */ /* 0x001fcc0007ffe0ff */
[----:B------:R-:W0:Y:S02]  /*24d0*/  F2I.FTZ.U32.TRUNC.NTZ R11, R10 ;  /* 0x0000000a000b7305 */ /* 0x000e24000021f000 */
[----:B0-----:R-:W-:Y:S01]  /*24e0*/  IADD3 R3, PT, PT, RZ, -R11, RZ ;  /* 0x8000000bff037210 */ /* 0x001fe20007ffe0ff */
[----:B------:R-:W-:-:S04]  /*24f0*/  IMAD.MOV.U32 R10, RZ, RZ, RZ ;  /* 0x000000ffff0a7224 */ /* 0x000fc800078e00ff */
[----:B------:R-:W-:-:S04]  /*2500*/  IMAD R3, R3, R2, RZ ;  /* 0x0000000203037224 */ /* 0x000fc800078e02ff */
[----:B------:R-:W-:Y:S01]  /*2510*/  IMAD.HI.U32 R3, R11, R3, R10 ;  /* 0x000000030b037227 */ /* 0x000fe200078e000a */
[----:B------:R-:W-:-:S04]  /*2520*/  LOP3.LUT R10, R12, UR4, RZ, 0x3c, !PT ;  /* 0x000000040c0a7c12 */ /* 0x000fc8000f8e3cff */
[----:B------:R-:W-:Y:S01]  /*2530*/  ISETP.GE.AND P1, PT, R10, RZ, PT ;  /* 0x000000ff0a00720c */ /* 0x000fe20003f26270 */
[----:B------:R-:W-:-:S05]  /*2540*/  IMAD.HI.U32 R11, R3, UR18, RZ ;  /* 0x00000012030b7c27 */ /* 0x000fca000f8e00ff */
[----:B------:R-:W-:-:S05]  /*2550*/  IADD3 R3, PT, PT, -R11, RZ, RZ ;  /* 0x000000ff0b037210 */ /* 0x000fca0007ffe1ff */
[----:B------:R-:W-:-:S05]  /*2560*/  IMAD R3, R2, R3, UR18 ;  /* 0x0000001202037e24 */ /* 0x000fca000f8e0203 */
[----:B------:R-:W-:-:S13]  /*2570*/  ISETP.GT.U32.AND P0, PT, R2, R3, PT ;  /* 0x000000030200720c */ /* 0x000fda0003f04070 */
[----:B------:R-:W-:Y:S01]  /*2580*/  @!P0 IMAD.IADD R3, R3, 0x1, -R2 ;  /* 0x0000000103038824 */ /* 0x000fe200078e0a02 */
[----:B------:R-:W-:Y:S02]  /*2590*/  @!P0 IADD3 R11, PT, PT, R11, 0x1, RZ ;  /* 0x000000010b0b8810 */ /* 0x000fe40007ffe0ff */
[----:B------:R-:W-:Y:S02]  /*25a0*/  ISETP.NE.AND P0, PT, R12, RZ, PT ;  /* 0x000000ff0c00720c */ /* 0x000fe40003f05270 */
[----:B------:R-:W-:Y:S02]  /*25b0*/  ISETP.GE.U32.AND P4, PT, R3, R2, PT ;  /* 0x000000020300720c */ /* 0x000fe40003f86070 */
[----:B------:R-:W0:Y:S11]  /*25c0*/  LDC.64 R2, c[0x0][0x7b0] ;  /* 0x0001ec00ff027b82 */ /* 0x000e360000000a00 */
[----:B------:R-:W-:-:S05]  /*25d0*/  @P4 VIADD R11, R11, 0x1 ;  /* 0x000000010b0b4836 */ /* 0x000fca0000000000 */
[----:B------:R-:W-:Y:S02]  /*25e0*/  @!P1 IADD3 R11, PT, PT, -R11, RZ, RZ ;  /* 0x000000ff0b0b9210 */ /* 0x000fe40007ffe1ff */
[----:B------:R-:W-:Y:S01]  /*25f0*/  @!P0 LOP3.LUT R11, RZ, R12, RZ, 0x33, !PT ;  /* 0x0000000cff0b8212 */ /* 0x000fe200078e33ff */
[----:B0-----:R-:W-:-:S03]  /*2600*/  IMAD.WIDE.U32 R14, R2, UR22, R14 ;  /* 0x00000016020e7c25 */ /* 0x001fc6000f8e000e */
[----:B------:R-:W-:Y:S01]  /*2610*/  SHF.R.S32.HI R2, RZ, 0x1f, R11 ;  /* 0x0000001fff027819 */ /* 0x000fe2000001140b */
[----:B------:R-:W-:-:S04]  /*2620*/  IMAD R15, R3, UR22, R15 ;  /* 0x00000016030f7c24 */ /* 0x000fc8000f8e020f */
[----:B------:R-:W-:Y:S02]  /*2630*/  IMAD R2, R2, UR10, RZ ;  /* 0x0000000a02027c24 */ /* 0x000fe4000f8e02ff */
[----:B------:R-:W-:-:S04]  /*2640*/  IMAD.WIDE.U32 R14, R11, UR10, R14 ;  /* 0x0000000a0b0e7c25 */ /* 0x000fc8000f8e000e */
[C---:B------:R-:W-:Y:S01]  /*2650*/  IMAD R2, R11.reuse, UR11, R2 ;  /* 0x0000000b0b027c24 */ /* 0x040fe2000f8e0202 */
[----:B------:R-:W-:-:S03]  /*2660*/  IADD3 R11, PT, PT, -R11, RZ, RZ ;  /* 0x000000ff0b0b7210 */ /* 0x000fc60007ffe1ff */
[----:B------:R-:W-:Y:S02]  /*2670*/  IMAD.IADD R15, R15, 0x1, R2 ;  /* 0x000000010f0f7824 */ /* 0x000fe400078e0202 */
[----:B------:R-:W-:-:S04]  /*2680*/  IMAD R11, R12, R11, UR4 ;  /* 0x000000040c0b7e24 */ /* 0x000fc8000f8e020b */
[----:B------:R-:W-:-:S04]  /*2690*/  IMAD.WIDE.U32 R14, R11, UR8, R14 ;  /* 0x000000080b0e7c25 */ /* 0x000fc8000f8e000e */
[----:B------:R-:W-:Y:S01]  /*26a0*/  IMAD R11, R11, UR9, R15 ;  /* 0x000000090b0b7c24 */ /* 0x000fe2000f8e020f */
[----:B-1----:R-:W-:-:S04]  /*26b0*/  LEA R2, P0, R14, UR16, 0x2 ;  /* 0x000000100e027c11 */ /* 0x002fc8000f8010ff */
[----:B------:R-:W-:-:S05]  /*26c0*/  LEA.HI.X R3, R14, UR17, R11, 0x2, P0 ;  /* 0x000000110e037c11 */ /* 0x000fca00080f140b */
[----:B------:R-:W-:Y:S01]  /*26d0*/  @!PT LDS RZ, [RZ] ;  /* 0x00000000fffff984 */ /* 0x000fe20000000800 */
[----:B------:R-:W-:Y:S01]  /*26e0*/  @!PT LDS RZ, [RZ] ;  /* 0x00000000fffff984 */ /* 0x000fe20000000800 */
[----:B------:R-:W-:Y:S01]  /*26f0*/  @!PT LDS RZ, [RZ] ;  /* 0x00000000fffff984 */ /* 0x000fe20000000800 */
[----:B------:R0:W-:Y:S01]  /*2700*/  LDGSTS.E.LTC128B [R6+0x34204], desc[UR36][R2.64+0x4] ;  /* 0x3420400402067fae */ /* 0x0001e2000b9a1224 */
[----:B------:R-:W-:Y:S05]  /*2710*/  BRA `(.L_x_405) ;  /* 0x0000000000047947 */ /* 0x000fea0003800000 */
.L_x_404:
[----:B------:R0:W-:Y:S02]  /*2720*/  STS [R7+UR35+0x34204], RZ ;  /* 0x034204ff07007988 */ /* 0x0001e40008000823 */
.L_x_405:
[----:B------:R-:W-:Y:S05]  /*2730*/  BSYNC.RECONVERGENT B0 ;  /* 0x0000000000007941 */ /* 0x000fea0003800200 */
.L_x_403:
        /* <DEDUP_REMOVED lines=48> */
.L_x_407:
[----:B------:R0:W-:Y:S02]  /*2a40*/  STS [R7+UR35+0x34208], RZ ;  /* 0x034208ff07007988 */ /* 0x0001e40008000823 */
.L_x_408:
[----:B------:R-:W-:Y:S05]  /*2a50*/  BSYNC.RECONVERGENT B0 ;  /* 0x0000000000007941 */ /* 0x000fea0003800200 */
.L_x_406:
[----:B------:R-:W-:Y:S04]  /*2a60*/  BSSY.RECONVERGENT B0, `(.L_x_409) ;  /* 0x0000036000007945 */ /* 0x000fe80003800200 */
[----:B------:R-:W-:Y:S05]  /*2a70*/  @P2 BRA `(.L_x_410) ;  /* 0x0000000000cc2947 */ /* 0x000fea0003800000 */
[----:B------:R-:W0:Y:S01]  /*2a80*/  LDCU UR24, c[0x0][0x790] ;  /* 0x0000f200ff1877ac */ /* 0x000e220008000800 */
[----:B------:R-:W-:Y:S01]  /*2a90*/  SHF.R.S32.HI R9, RZ, 0x1f, R8 ;  /* 0x0000001fff097819 */ /* 0x000fe20000011408 */
[----:B------:R-:W-:Y:S01]  /*2aa0*/  UMOV UR10, URZ ;  /* 0x000000ff000a7c82 */ /* 0x000fe20008000000 */
[----:B------:R-:W1:Y:S01]  /*2ab0*/  LDCU.64 UR16, c[0x0][0x780] ;  /* 0x0000f000ff1077ac */ /* 0x000e620008000a00 */
[----:B0-----:R-:W-:-:S04]  /*2ac0*/  IABS R2, UR24 ;  /* 0x0000001800027c13 */ /* 0x001fc80008000000 */
[----:B------:R-:W-:-:S13]  /*2ad0*/  R2UR UR9, R2 ;  /* 0x00000000020972ca */ /* 0x000fda00000e0000 */
[----:B-1----:R-:W0:Y:S08]  /*2ae0*/  I2F.RP R3, UR9 ;  /* 0x0000000900037d06 */ /* 0x002e300008209400 */
[----:B0-----:R-:W0:Y:S02]  /*2af0*/  MUFU.RCP R2, R3 ;  /* 0x0000000300027308 */ /* 0x001e240000001000 */
[----:B0-----:R-:W-:-:S06]  /*2b00*/  VIADD R2, R2, 0xffffffe ;  /* 0x0ffffffe02027836 */ /* 0x001fcc0000000000 */
[----:B------:R-:W0:Y:S02]  /*2b10*/  F2I.FTZ.U32.TRUNC.NTZ R2, R2 ;  /* 0x0000000200027305 */ /* 0x000e24000021f000 */
[----:B0-----:R-:W-:Y:S02]  /*2b20*/  R2UR UR11, R2 ;  /* 0x00000000020b72ca */ /* 0x001fe400000e0000 */
[----:B------:R-:W0:Y:S11]  /*2b30*/  LDC.64 R2, c[0x0][0x7b0] ;  /* 0x0001ec00ff027b82 */ /* 0x000e360000000a00 */
[----:B------:R-:W-:-:S04]  /*2b40*/  UIADD3 UR8, UPT, UPT, URZ, -UR11, URZ ;  /* 0x8000000bff087290 */ /* 0x000fc8000fffe0ff */
[----:B------:R-:W-:-:S04]  /*2b50*/  UIMAD UR8, UR8, UR9, URZ ;  /* 0x00000009080872a4 */ /* 0x000fc8000f8e02ff */
[----:B------:R-:W-:-:S04]  /*2b60*/  UIMAD.WIDE.U32 UR10, UR11, UR8, UR10 ;  /* 0x000000080b0a72a5 */ /* 0x000fc8000f8e000a */
[----:B------:R-:W-:Y:S01]  /*2b70*/  UIMAD.WIDE.U32 UR26, UR11, UR18, URZ ;  /* 0x000000120b1a72a5 */ /* 0x000fe2000f8e00ff */
[----:B0-----:R-:W-:-:S04]  /*2b80*/  IMAD.WIDE.U32 R8, R2, UR22, R8 ;  /* 0x0000001602087c25 */ /* 0x001fc8000f8e0008 */
[----:B------:R-:W-:Y:S02]  /*2b90*/  IMAD R9, R3, UR22, R9 ;  /* 0x0000001603097c24 */ /* 0x000fe4000f8e0209 */
[----:B------:R-:W-:Y:S02]  /*2ba0*/  UMOV UR26, UR27 ;  /* 0x0000001b001a7c82 */ /* 0x000fe40008000000 */
[----:B------:R-:W-:-:S04]  /*2bb0*/  UIADD3 UR8, UPT, UPT, -UR26, URZ, URZ ;  /* 0x000000ff1a087290 */ /* 0x000fc8000fffe1ff */
[----:B------:R-:W-:-:S04]  /*2bc0*/  UIMAD UR8, UR9, UR8, UR18 ;  /* 0x00000008090872a4 */ /* 0x000fc8000f8e0212 */
[----:B------:R-:W-:-:S11]  /*2bd0*/  UISETP.GT.U32.AND UP0, UPT, UR9, UR8, UPT ;  /* 0x000000080900728c */ /* 0x000fd6000bf04070 */
[----:B------:R-:W-:Y:S02]  /*2be0*/  @!UP0 UIADD3 UR8, UPT, UPT, UR8, -UR9, URZ ;  /* 0x8000000908088290 */ /* 0x000fe4000fffe0ff */
[----:B------:R-:W-:Y:S02]  /*2bf0*/  @!UP0 UIADD3 UR26, UPT, UPT, UR26, 0x1, URZ ;  /* 0x000000011a1a8890 */ /* 0x000fe4000fffe0ff */
[----:B------:R-:W-:Y:S02]  /*2c00*/  UISETP.GE.U32.AND UP0, UPT, UR8, UR9, UPT ;  /* 0x000000090800728c */ /* 0x000fe4000bf06070 */
[----:B------:R-:W-:-:S09]  /*2c10*/  ULOP3.LUT UR8, UR4, UR24, URZ, 0x3c, !UPT ;  /* 0x0000001804087292 */ /* 0x000fd2000f8e3cff */
[----:B------:R-:W-:Y:S02]  /*2c20*/  @UP0 UIADD3 UR26, UPT, UPT, UR26, 0x1, URZ ;  /* 0x000000011a1a0890 */ /* 0x000fe4000fffe0ff */
[----:B------:R-:W-:Y:S01]  /*2c30*/  UISETP.GE.AND UP0, UPT, UR8, URZ, UPT ;  /* 0x000000ff0800728c */ /* 0x000fe2000bf06270 */
[----:B------:R-:W0:Y:S10]  /*2c40*/  LDCU.128 UR8, c[0x0][0x7a0] ;  /* 0x0000f400ff0877ac */ /* 0x000e340008000c00 */
[----:B------:R-:W-:-:S02]  /*2c50*/  @!UP0 UIADD3 UR26, UPT, UPT, -UR26, URZ, URZ ;  /* 0x000000ff1a1a8290 */ /* 0x000fc4000fffe1ff */
[----:B------:R-:W-:Y:S01]  /*2c60*/  UISETP.NE.AND UP0, UPT, UR24, URZ, UPT ;  /* 0x000000ff1800728c */ /* 0x000fe2000bf05270 */
[----:B0-----:R-:W-:-:S10]  /*2c70*/  MOV R2, UR10 ;  /* 0x0000000a00027c02 */ /* 0x001fd40008000f00 */
[----:B------:R-:W-:-:S04]  /*2c80*/  @!UP0 ULOP3.LUT UR26, URZ, UR24, URZ, 0x33, !UPT ;  /* 0x00000018ff1a8292 */ /* 0x000fc8000f8e33ff */
[----:B------:R-:W-:Y:S02]  /*2c90*/  USHF.R.S32.HI UR25, URZ, 0x1f, UR26 ;  /* 0x0000001fff197899 */ /* 0x000fe4000801141a */
[----:B------:R-:W-:Y:S01]  /*2ca0*/  IMAD.WIDE.U32 R10, R2, UR26, R8 ;  /* 0x0000001a020a7c25 */ /* 0x000fe2000f8e0008 */
[----:B------:R-:W-:Y:S01]  /*2cb0*/  MOV R8, UR8 ;  /* 0x0000000800087c02 */ /* 0x000fe20008000f00 */
[----:B------:R-:W-:Y:S02]  /*2cc0*/  UIMAD UR25, UR25, UR10, URZ ;  /* 0x0000000a191972a4 */ /* 0x000fe4000f8e02ff */
[----:B------:R-:W-:Y:S02]  /*2cd0*/  IMAD.U32 R2, RZ, RZ, UR9 ;  /* 0x00000009ff027e24 */ /* 0x000fe4000f8e00ff */
[----:B------:R-:W-:Y:S02]  /*2ce0*/  UIMAD UR11, UR26, UR11, UR25 ;  /* 0x0000000b1a0b72a4 */ /* 0x000fe4000f8e0219 */
[----:B------:R-:W-:-:S04]  /*2cf0*/  UIADD3 UR26, UPT, UPT, -UR26, URZ, URZ ;  /* 0x000000ff1a1a7290 */ /* 0x000fc8000fffe1ff */
[----:B------:R-:W-:Y:S01]  /*2d00*/  UIMAD UR26, UR24, UR26, UR4 ;  /* 0x0000001a181a72a4 */ /* 0x000fe2000f8e0204 */
[----:B------:R-:W-:-:S05]  /*2d10*/  VIADD R11, R11, UR11 ;  /* 0x0000000b0b0b7c36 */ /* 0x000fca0008000000 */
[----:B------:R-:W-:-:S04]  /*2d20*/  IMAD.WIDE.U32 R8, R8, UR26, R10 ;  /* 0x0000001a08087c25 */ /* 0x000fc8000f8e000a */
[----:B------:R-:W-:Y:S01]  /*2d30*/  IMAD R3, R2, UR26, R9 ;  /* 0x0000001a02037c24 */ /* 0x000fe2000f8e0209 */
[----:B------:R-:W-:-:S04]  /*2d40*/  LEA R2, P0, R8, UR16, 0x2 ;  /* 0x0000001008027c11 */ /* 0x000fc8000f8010ff */
[----:B------:R-:W-:-:S05]  /*2d50*/  LEA.HI.X R3, R8, UR17, R3, 0x2, P0 ;  /* 0x0000001108037c11 */ /* 0x000fca00080f1403 */
[----:B------:R-:W-:Y:S01]  /*2d60*/  @!PT LDS RZ, [RZ] ;  /* 0x00000000fffff984 */ /* 0x000fe20000000800 */
[----:B------:R-:W-:Y:S01]  /*2d70*/  @!PT LDS RZ, [RZ] ;  /* 0x00000000fffff984 */ /* 0x000fe20000000800 */
[----:B------:R-:W-:Y:S01]  /*2d80*/  @!PT LDS RZ, [RZ] ;  /* 0x00000000fffff984 */ /* 0x000fe20000000800 */
[----:B------:R0:W-:Y:S01]  /*2d90*/  LDGSTS.E.LTC128B [R6+0x3420c], desc[UR36][R2.64+0xc] ;  /* 0x3420c00c02067fae */ /* 0x0001e2000b9a1224 */
[----:B------:R-:W-:Y:S05]  /*2da0*/  BRA `(.L_x_411) ;  /* 0x0000000000047947 */ /* 0x000fea0003800000 */
.L_x_410:
[----:B------:R0:W-:Y:S02]  /*2db0*/  STS [R7+UR35+0x3420c], RZ ;  /* 0x03420cff07007988 */ /* 0x0001e40008000823 */
.L_x_411:
[----:B------:R-:W-:Y:S05]  /*2dc0*/  BSYNC.RECONVERGENT B0 ;  /* 0x0000000000007941 */ /* 0x000fea0003800200 */
.L_x_409:
[----:B------:R-:W-:Y:S01]  /*2dd0*/  R2UR UR10, R4 ;  /* 0x00000000040a72ca */ /* 0x000fe200000e0000 */
[----:B------:R-:W0:Y:S01]  /*2de0*/  LDCU.64 UR8, c[0x0][0x348] ;  /* 0x00006900ff0877ac */ /* 0x000e220008000a00 */
[----:B------:R-:W-:Y:S01]  /*2df0*/  NOP ;  /* 0x0000000000007918 */ /* 0x000fe20000000000 */
[----:B01----:R-:W-:Y:S01]  /*2e00*/  HFMA2 R3, -RZ, RZ, 0, 5.9604644775390625e-08 ;  /* 0x00000001ff037431 */ /* 0x003fe200000001ff */
[----:B------:R-:W-:Y:S01]  /*2e10*/  UPLOP3.LUT UP1, UPT, UPT, UPT, UPT, 0x80, 0x8 ;  /* 0x000000000008789c */ /* 0x000fe20003f2f070 */
[----:B------:R-:W-:Y:S01]  /*2e20*/  UMOV UR11, URZ ;  /* 0x000000ff000b7c82 */ /* 0x000fe20008000000 */
[----:B------:R-:W-:Y:S01]  /*2e30*/  UMOV UR18, URZ ;  /* 0x000000ff00127c82 */ /* 0x000fe20008000000 */
[----:B------:R-:W-:-:S06]  /*2e40*/  UISETP.NE.AND UP3, UPT, UR14, URZ, UPT ;  /* 0x000000ff0e00728c */ /* 0x000fcc000bf65270 */
[----:B------:R-:W-:Y:S01]  /*2e50*/  ARRIVES.LDGSTSBAR.64.ARVCNT [UR10+0xe0] ;  /* 0x0000e000ff0079b0 */ /* 0x000fe20008001a0a */
[----:B------:R-:W-:-:S04]  /*2e60*/  UIADD3 UR40, UP0, UPT, UR8, 0x40, URZ ;  /* 0x0000004008287890 */ /* 0x000fc8000ff1e0ff */
[----:B------:R-:W-:Y:S02]  /*2e70*/  UIADD3.X UR41, UPT, UPT, URZ, UR9, URZ, UP0, !UPT ;  /* 0x00000009ff297290 */ /* 0x000fe400087fe4ff */
[----:B------:R-:W-:-:S04]  /*2e80*/  UIADD3 UR38, UP0, UPT, UR8, 0x40, URZ ;  /* 0x0000004008267890 */ /* 0x000fc8000ff1e0ff */
[----:B------:R-:W-:Y:S01]  /*2e90*/  UIADD3.X UR39, UPT, UPT, URZ, UR9, URZ, UP0, !UPT ;  /* 0x00000009ff277290 */ /* 0x000fe200087fe4ff */
[----:B------:R-:W-:-:S11]  /*2ea0*/  NOP ;  /* 0x0000000000007918 */ /* 0x000fd60000000000 */
.L_x_414:
[----:B------:R-:W-:Y:S01]  /*2eb0*/  R2UR UR24, R4 ;  /* 0x00000000041872ca */ /* 0x000fe200000e0000 */
[----:B------:R-:W-:Y:S01]  /*2ec0*/  UPLOP3.LUT UP2, UPT, UPT, UPT, UP1, 0x80, 0x8 ;  /* 0x000000000008789c */ /* 0x000fe20003f4f010 */
[----:B--2---:R-:W-:-:S11]  /*2ed0*/  SHF.L.U32 R6, R3, 0x1f, RZ ;  /* 0x0000001f03067819 */ /* 0x004fd600000006ff */
[----:B------:R-:W-:-:S09]  /*2ee0*/  ULEA UR24, UR11, UR24, 0x3 ;  /* 0x000000180b187291 */ /* 0x000fd2000f8e18ff */
[----:B------:R-:W0:Y:S02]  /*2ef0*/  SYNCS.PHASECHK.TRANS64.TRYWAIT P0, [UR24+0x10], R6 ;  /* 0x00001006ff0075a7 */ /* 0x000e240008001118 */
[----:B01----:R-:W-:Y:S05]  /*2f00*/  @!P0 BRA `(.L_x_412) ;  /* 0x0000003c005c8947 */ /* 0x003fea0003800000 */
.L_x_492:
[----:B------:R-:W-:Y:S05]  /*2f10*/  BRA.U UP3, `(.L_x_413) ;  /* 0x00000001030c7547 */ /* 0x000fea000b800000 */
[----:B------:R-:W-:-:S13]  /*2f20*/  ELECT P0, URZ, PT ;  /* 0x0000000000ff782f */ /* 0x000fda0003800000 */
[----:B0-----:R-:W-:-:S04]  /*2f30*/  @P0 MOV R2, 0x10000 ;  /* 0x0001000000020802 */ /* 0x001fc80000000f00 */
[----:B------:R1:W-:Y:S03]  /*2f40*/  @P0 SYNCS.ARRIVE.TRANS64 RZ, [UR24], R2 ;  /* 0x00000002ffff09a7 */ /* 0x0003e60008000018 */
.L_x_413:
[----:B------:R-:W-:Y:S02]  /*2f50*/  UIADD3 UR17, UPT, UPT, UR11, 0x1, URZ ;  /* 0x000000010b117890 */ /* 0x000fe4000fffe0ff */
[----:B------:R-:W-:Y:S02]  /*2f60*/  ULEA UR16, UR11, UR35, 0xf ;  /* 0x000000230b107291 */ /* 0x000fe4000f8e78ff */
[----:B------:R-:W-:Y:S02]  /*2f70*/  UISETP.NE.AND UP0, UPT, UR17, 0x2, UPT ;  /* 0x000000021100788c */ /* 0x000fe4000bf05270 */
[----:B------:R-:W-:Y:S02]  /*2f80*/  UIADD3 UR26, UPT, UPT, UR18, 0x40, URZ ;  /* 0x00000040121a7890 */ /* 0x000fe4000fffe0ff */
[----:B------:R-:W-:Y:S02]  /*2f90*/  USEL UR11, UR17, URZ, UP0 ;  /* 0x000000ff110b7287 */ /* 0x000fe40008000000 */
[----:B------:R-:W-:-:S02]  /*2fa0*/  ULOP3.LUT UR17, UR24, 0xfefffff8, URZ, 0xc0, !UPT ;  /* 0xfefffff818117892 */ /* 0x000fc4000f8ec0ff */
[----:B------:R-:W-:Y:S01]  /*2fb0*/  UIADD3 UR24, UPT, UPT, UR16, 0x4000, URZ ;  /* 0x0000400010187890 */ /* 0x000fe2000fffe0ff */
[----:B------:R-:W-:Y:S01]  /*2fc0*/  UMOV UR27, UR19 ;  /* 0x00000013001b7c82 */ /* 0x000fe20008000000 */
[----:B------:R-:W-:Y:S01]  /*2fd0*/  UMOV UR28, UR20 ;  /* 0x00000014001c7c82 */ /* 0x000fe20008000000 */
[----:B------:R-:W-:Y:S01]  /*2fe0*/  UMOV UR29, UR21 ;  /* 0x00000015001d7c82 */ /* 0x000fe20008000000 */
[----:B------:R-:W-:Y:S01]  /*2ff0*/  UMOV UR30, UR22 ;  /* 0x00000016001e7c82 */ /* 0x000fe20008000000 */
[----:B------:R-:W-:Y:S02]  /*3000*/  UMOV UR25, UR17 ;  /* 0x0000001100197c82 */ /* 0x000fe40008000000 */
[----:B------:R2:W-:Y:S01]  /*3010*/  UTMALDG.5D.2CTA [UR16], [UR40], desc[URZ] ;  /* 0x0000ff10280075b4 */ /* 0x0005e20008221000 */
[----:B------:R-:W-:Y:S02]  /*3020*/  USEL UR10, URZ, 0x1, UP0 ;  /* 0x00000001ff0a7887 */ /* 0x000fe40008000000 */
[----:B------:R-:W-:-:S04]  /*3030*/  UPLOP3.LUT UP1, UPT, UPT, UPT, UPT, 0x40, 0x4 ;  /* 0x000000000004789c */ /* 0x000fc80003f2e870 */
[----:B------:R-:W-:Y:S01]  /*3040*/  LOP3.LUT R3, R3, UR10, RZ, 0x3c, !PT ;  /* 0x0000000a03037c12 */ /* 0x000fe2000f8e3cff */
[----:B------:R0:W-:Y:S01]  /*3050*/  UTMALDG.5D.2CTA [UR24], [UR38], desc[URZ] ;  /* 0x0000ff18260075b4 */ /* 0x0001e20008221000 */
[----:B--2---:R-:W-:Y:S01]  /*3060*/  UMOV UR18, 0x80 ;  /* 0x0000008000127882 */ /* 0x004fe20000000000 */
[----:B0-----:R-:W-:Y:S05]  /*3070*/  BRA.U UP2, `(.L_x_414) ;  /* 0xfffffffd028c7547 */ /* 0x001fea000b83ffff */
[----:B------:R-:W0:Y:S01]  /*3080*/  S2UR UR10, SR_CgaCtaId ;  /* 0x00000000000a79c3 */ /* 0x000e220000008800 */
[----:B------:R-:W-:Y:S01]  /*3090*/  MOV R4, 0x400 ;  /* 0x0000040000047802 */ /* 0x000fe20000000f00 */
[----:B---345:R-:W-:Y:S01]  /*30a0*/  IMAD.MOV.U32 R7, RZ, RZ, -0x80000000 ;  /* 0x80000000ff077424 */ /* 0x038fe200078e00ff */
[----:B------:R-:W-:-:S04]  /*30b0*/  UIADD3 UR20, UP0, UPT, UR8, 0x280, URZ ;  /* 0x0000028008147890 */ /* 0x000fc8000ff1e0ff */
[----:B------:R-:W-:Y:S02]  /*30c0*/  UIADD3.X UR21, UPT, UPT, URZ, UR9, URZ, UP0, !UPT ;  /* 0x00000009ff157290 */ /* 0x000fe400087fe4ff */
[----:B------:R-:W-:-:S04]  /*30d0*/  UIADD3 UR16, UP0, UPT, UR8, 0x280, URZ ;  /* 0x0000028008107890 */ /* 0x000fc8000ff1e0ff */
[----:B------:R-:W-:Y:S02]  /*30e0*/  UIADD3.X UR17, UPT, UPT, URZ, UR9, URZ, UP0, !UPT ;  /* 0x00000009ff117290 */ /* 0x000fe400087fe4ff */
[----:B------:R-:W-:-:S04]  /*30f0*/  UIADD3 UR40, UP0, UPT, UR8, 0x280, URZ ;  /* 0x0000028008287890 */ /* 0x000fc8000ff1e0ff */
[----:B------:R-:W-:Y:S02]  /*3100*/  UIADD3.X UR41, UPT, UPT, URZ, UR9, URZ, UP0, !UPT ;  /* 0x00000009ff297290 */ /* 0x000fe400087fe4ff */
[----:B------:R-:W-:Y:S01]  /*3110*/  UIADD3 UR38, UP0, UPT, UR8, 0x280, URZ ;  /* 0x0000028008267890 */ /* 0x000fe2000ff1e0ff */
[----:B0-----:R-:W-:-:S03]  /*3120*/  IMAD.U32 R3, RZ, RZ, UR10 ;  /* 0x0000000aff037e24 */ /* 0x001fc6000f8e00ff */
[----:B------:R-:W-:Y:S02]  /*3130*/  UIADD3.X UR39, UPT, UPT, URZ, UR9, URZ, UP0, !UPT ;  /* 0x00000009ff277290 */ /* 0x000fe400087fe4ff */
[----:B------:R-:W-:Y:S01]  /*3140*/  UISETP.NE.AND UP0, UPT, UR14, URZ, UPT ;  /* 0x000000ff0e00728c */ /* 0x000fe2000bf05270 */
[----:B------:R-:W-:-:S04]  /*3150*/  LEA R4, R3, R4, 0x18 ;  /* 0x0000000403047211 */ /* 0x000fc800078ec0ff */
[----:B------:R-:W0:Y:S02]  /*3160*/  SYNCS.PHASECHK.TRANS64.TRYWAIT P0, [R4+URZ+0x30], R7 ;  /* 0x00003007040075a7 */ /* 0x000e2400080011ff */
[----:B0-----:R-:W-:Y:S05]  /*3170*/  @!P0 BRA `(.L_x_415) ;  /* 0x0000003800dc8947 */ /* 0x001fea0003800000 */
.L_x_494:
[----:B------:R-:W-:Y:S05]  /*3180*/  BRA.U UP0, `(.L_x_416) ;  /* 0x00000001000c7547 */ /* 0x000fea000b800000 */
[----:B------:R-:W-:-:S13]  /*3190*/  ELECT P0, URZ, PT ;  /* 0x0000000000ff782f */ /* 0x000fda0003800000 */
[----:B0-----:R-:W-:-:S04]  /*31a0*/  @P0 MOV R9, 0x10000 ;  /* 0x0001000000090802 */ /* 0x001fc80000000f00 */
[----:B------:R2:W-:Y:S03]  /*31b0*/  @P0 SYNCS.ARRIVE.TRANS64 RZ, [R4+URZ+0x20], R9 ;  /* 0x0000200904ff09a7 */ /* 0x0005e600080000ff */
.L_x_416:
[----:B------:R-:W-:Y:S02]  /*31c0*/  ELECT P0, URZ, PT ;  /* 0x0000000000ff782f */ /* 0x000fe40003800000 */
[C---:B------:R-:W-:Y:S01]  /*31d0*/  R2UR UR9, R4.reuse ;  /* 0x00000000040972ca */ /* 0x040fe200000e0000 */
[----:B------:R-:W-:Y:S01]  /*31e0*/  UIADD3 UR8, UPT, UPT, UR35, 0x20000, URZ ;  /* 0x0002000023087890 */ /* 0x000fe2000fffe0ff */
[----:B------:R-:W-:Y:S01]  /*31f0*/  R2UR UR44, R4 ;  /* 0x00000000042c72ca */ /* 0x000fe200000e0000 */
[----:B------:R-:W-:Y:S01]  /*3200*/  UIADD3 UR24, UPT, UPT, UR35, 0x24000, URZ ;  /* 0x0002400023187890 */ /* 0x000fe2000fffe0ff */
[----:B------:R-:W-:Y:S01]  /*3210*/  UMOV UR10, URZ ;  /* 0x000000ff000a7c82 */ /* 0x000fe20008000000 */
[----:B------:R-:W-:Y:S01]  /*3220*/  UMOV UR11, UR19 ;  /* 0x00000013000b7c82 */ /* 0x000fe20008000000 */
[----:B------:R-:W-:Y:S01]  /*3230*/  UMOV UR14, UR22 ;  /* 0x00000016000e7c82 */ /* 0x000fe20008000000 */
[----:B------:R-:W-:Y:S01]  /*3240*/  UMOV UR42, UR20 ;  /* 0x00000014002a7c82 */ /* 0x000fe20008000000 */
[----:B------:R-:W-:Y:S01]  /*3250*/  UMOV UR43, UR21 ;  /* 0x00000015002b7c82 */ /* 0x000fe20008000000 */
[----:B------:R-:W-:Y:S01]  /*3260*/  UMOV UR26, 0x40 ;  /* 0x00000040001a7882 */ /* 0x000fe20000000000 */
[----:B------:R-:W-:Y:S01]  /*3270*/  UMOV UR27, UR19 ;  /* 0x00000013001b7c82 */ /* 0x000fe20008000000 */
[----:B------:R-:W-:-:S02]  /*3280*/  @P0 IMAD.U32 R0, RZ, RZ, UR8 ;  /* 0x00000008ff000e24 */ /* 0x000fc4000f8e00ff */
[----:B------:R-:W-:Y:S01]  /*3290*/  UIADD3 UR9, UPT, UPT, UR9, 0x20, URZ ;  /* 0x0000002009097890 */ /* 0x000fe2000fffe0ff */
[----:B------:R-:W-:Y:S01]  /*32a0*/  UMOV UR28, UR12 ;  /* 0x0000000c001c7c82 */ /* 0x000fe20008000000 */
[----:B------:R-:W-:Y:S01]  /*32b0*/  UMOV UR29, UR13 ;  /* 0x0000000d001d7c82 */ /* 0x000fe20008000000 */
[----:B------:R-:W-:Y:S01]  /*32c0*/  @P0 R2UR.BROADCAST UR8, R0 ;  /* 0x00000000000802ca */ /* 0x000fe200008e0000 */
[----:B------:R-:W-:Y:S01]  /*32d0*/  ULOP3.LUT UR9, UR9, 0xfefffc20, URZ, 0xc0, !UPT ;  /* 0xfefffc2009097892 */ /* 0x000fe2000f8ec0ff */
[----:B------:R-:W-:Y:S01]  /*32e0*/  UMOV UR30, UR22 ;  /* 0x00000016001e7c82 */ /* 0x000fe20008000000 */
[----:B------:R-:W-:Y:S01]  /*32f0*/  UIADD3 UR44, UPT, UPT, UR44, 0x28, URZ ;  /* 0x000000282c2c7890 */ /* 0x000fe2000fffe0ff */
[----:B------:R-:W-:Y:S01]  /*3300*/  UMOV UR18, 0x80 ;  /* 0x0000008000127882 */ /* 0x000fe20000000000 */
[----:B------:R-:W-:-:S03]  /*3310*/  UMOV UR20, UR12 ;  /* 0x0000000c00147c82 */ /* 0x000fc60008000000 */
[----:B------:R-:W-:Y:S01]  /*3320*/  UMOV UR25, UR9 ;  /* 0x0000000900197c82 */ /* 0x000fe20008000000 */
[----:B------:R-:W-:-:S04]  /*3330*/  UMOV UR21, UR13 ;  /* 0x0000000d00157c82 */ /* 0x000fc80008000000 */
[----:B------:R3:W-:Y:S01]  /*3340*/  UTMALDG.5D.2CTA [UR8], [UR42], desc[URZ] ;  /* 0x0000ff082a0075b4 */ /* 0x0007e20008221000 */
[----:B------:R4:W-:Y:S01]  /*3350*/  UTMALDG.5D.2CTA [UR24], [UR16], desc[URZ] ;  /* 0x0000ff18100075b4 */ /* 0x0009e20008221000 */
[----:B------:R-:W5:Y:S01]  /*3360*/  SYNCS.PHASECHK.TRANS64.TRYWAIT P0, [R4+URZ+0x38], R7 ;  /* 0x00003807040075a7 */ /* 0x000f6200080011ff */
[----:B---3--:R-:W-:Y:S01]  /*3370*/  UIADD3 UR8, UPT, UPT, UR35, 0x2c000, URZ ;  /* 0x0002c00023087890 */ /* 0x008fe2000fffe0ff */
[----:B------:R-:W-:Y:S01]  /*3380*/  UMOV UR10, 0xc0 ;  /* 0x000000c0000a7882 */ /* 0x000fe20000000000 */
[----:B----4-:R-:W-:Y:S02]  /*3390*/  UIADD3 UR16, UPT, UPT, UR35, 0x28000, URZ ;  /* 0x0002800023107890 */ /* 0x010fe4000fffe0ff */
[----:B------:R-:W-:Y:S01]  /*33a0*/  ULOP3.LUT UR17, UR44, 0xfefffc28, URZ, 0xc0, !UPT ;  /* 0xfefffc282c117892 */ /* 0x000fe2000f8ec0ff */
[----:B-----5:R-:W-:Y:S11]  /*33b0*/  @!P0 BRA `(.L_x_417) ;  /* 0x0000003800688947 */ /* 0x020ff60003800000 */
.L_x_496:
[----:B------:R-:W-:Y:S05]  /*33c0*/  BRA.U UP0, `(.L_x_418) ;  /* 0x00000001000c7547 */ /* 0x000fea000b800000 */
[----:B------:R-:W-:-:S13]  /*33d0*/  ELECT P0, URZ, PT ;  /* 0x0000000000ff782f */ /* 0x000fda0003800000 */
[----:B0-2---:R-:W-:-:S04]  /*33e0*/  @P0 MOV R9, 0x10000 ;  /* 0x0001000000090802 */ /* 0x005fc80000000f00 */
[----:B------:R3:W-:Y:S03]  /*33f0*/  @P0 SYNCS.ARRIVE.TRANS64 RZ, [R4+URZ+0x28], R9 ;  /* 0x0000280904ff09a7 */ /* 0x0007e600080000ff */
.L_x_418:
[----:B------:R-:W-:Y:S01]  /*3400*/  UMOV UR9, UR17 ;  /* 0x0000001100097c82 */ /* 0x000fe20008000000 */
[----:B------:R4:W-:Y:S01]  /*3410*/  UTMALDG.5D.2CTA [UR16], [UR40], desc[URZ] ;  /* 0x0000ff10280075b4 */ /* 0x0009e20008221000 */
[----:B------:R4:W-:Y:S01]  /*3420*/  UTMALDG.5D.2CTA [UR8], [UR38], desc[URZ] ;  /* 0x0000ff08260075b4 */ /* 0x0009e20008221000 */
[----:B------:R-:W5:Y:S02]  /*3430*/  SYNCS.PHASECHK.TRANS64.TRYWAIT P0, [R4+URZ+0x58], R7 ;  /* 0x00005807040075a7 */ /* 0x000f6400080011ff */
[----:B----45:R-:W-:Y:S05]  /*3440*/  @!P0 BRA `(.L_x_419) ;  /* 0x0000003800608947 */ /* 0x030fea0003800000 */
.L_x_498:
[----:B------:R-:W-:Y:S04]  /*3450*/  BSSY.RECONVERGENT B0, `(.L_x_420) ;  /* 0x0000015000007945 */ /* 0x000fe80003800200 */
[----:B------:R-:W-:Y:S05]  /*3460*/  BRA.U UP0, `(.L_x_421) ;  /* 0x00000001003c7547 */ /* 0x000fea000b800000 */
[----:B------:R-:W-:-:S13]  /*3470*/  ELECT P0, URZ, PT ;  /* 0x0000000000ff782f */ /* 0x000fda0003800000 */
[----:B0-23--:R-:W-:-:S04]  /*3480*/  @P0 MOV R9, 0x8000 ;  /* 0x0000800000090802 */ /* 0x00dfc80000000f00 */
[----:B------:R0:W-:Y:S01]  /*3490*/  @P0 SYNCS.ARRIVE.TRANS64 RZ, [R4+URZ+0x48], R9 ;  /* 0x0000480904ff09a7 */ /* 0x0001e200080000ff */
[----:B------:R-:W2:Y:S02]  /*34a0*/  SYNCS.PHASECHK.TRANS64.TRYWAIT P0, [R4+URZ+0x88], R7 ;  /* 0x00008807040075a7 */ /* 0x000ea400080011ff */
[----:B0-2---:R-:W-:Y:S05]  /*34b0*/  @!P0 BRA `(.L_x_422) ;  /* 0x0000003800608947 */ /* 0x005fea0003800000 */
.L_x_500:
[----:B------:R-:W-:-:S13]  /*34c0*/  ELECT P0, URZ, PT ;  /* 0x0000000000ff782f */ /* 0x000fda0003800000 */
[----:B0-----:R-:W-:-:S04]  /*34d0*/  @P0 MOV R9, 0x8000 ;  /* 0x0000800000090802 */ /* 0x001fc80000000f00 */
[----:B------:R0:W-:Y:S01]  /*34e0*/  @P0 SYNCS.ARRIVE.TRANS64 RZ, [R4+URZ+0x78], R9 ;  /* 0x0000780904ff09a7 */ /* 0x0001e200080000ff */
[----:B------:R-:W2:Y:S02]  /*34f0*/  SYNCS.PHASECHK.TRANS64.TRYWAIT P0, [R4+URZ+0x68], R7 ;  /* 0x00006807040075a7 */ /* 0x000ea400080011ff */
[----:B0-2---:R-:W-:Y:S05]  /*3500*/  @!P0 BRA `(.L_x_423) ;  /* 0x0000003800688947 */ /* 0x005fea0003800000 */
.L_x_502:
[----:B------:R-:W-:-:S13]  /*3510*/  ELECT P0, URZ, PT ;  /* 0x0000000000ff782f */ /* 0x000fda0003800000 */
[----:B------:R-:W-:Y:S05]  /*3520*/  @!P0 BRA `(.L_x_424) ;  /* 0x00000000001c8947 */ /* 0x000fea0003800000 */
[----:B0-----:R-:W-:-:S04]  /*3530*/  HFMA2 R7, -RZ, RZ, 0, -0.0 ;  /* 0x00008000ff077431 */ /* 0x001fc800000001ff */
[----:B------:R2:W-:Y:S01]  /*3540*/  SYNCS.ARRIVE.TRANS64 RZ, [R4+URZ+0x60], R7 ;  /* 0x0000600704ff79a7 */ /* 0x0005e200080000ff */
[----:B------:R-:W-:Y:S05]  /*3550*/  BRA `(.L_x_424) ;  /* 0x0000000000107947 */ /* 0x000fea0003800000 */
.L_x_421:
[----:B------:R-:W4:Y:S02]  /*3560*/  SYNCS.PHASECHK.TRANS64.TRYWAIT P0, [R4+URZ+0x88], R7 ;  /* 0x00008807040075a7 */ /* 0x000f2400080011ff */
[----:B----4-:R-:W-:Y:S05]  /*3570*/  @!P0 BRA `(.L_x_425) ;  /* 0x0000003800688947 */ /* 0x010fea0003800000 */
.L_x_504:
[----:B------:R-:W4:Y:S02]  /*3580*/  SYNCS.PHASECHK.TRANS64.TRYWAIT P0, [R4+URZ+0x68], R7 ;  /* 0x00006807040075a7 */ /* 0x000f2400080011ff */
[----:B----4-:R-:W-:Y:S05]  /*3590*/  @!P0 BRA `(.L_x_426) ;  /* 0x00000038007c8947 */ /* 0x010fea0003800000 */
.L_x_424:
[----:B------:R-:W-:Y:S05]  /*35a0*/  BSYNC.RECONVERGENT B0 ;  /* 0x0000000000007941 */ /* 0x000fea0003800200 */
.L_x_420:
[----:B------:R-:W5:Y:S02]  /*35b0*/  SYNCS.PHASECHK.TRANS64.TRYWAIT P0, [R4+URZ+0x18], RZ ;  /* 0x000018ff040075a7 */ /* 0x000f6400080011ff */
[----:B-----5:R-:W-:Y:S05]  /*35c0*/  @!P0 BRA `(.L_x_427) ;  /* 0x00000038008c8947 */ /* 0x020fea0003800000 */
.L_x_506:
[----:B------:R-:W-:Y:S05]  /*35d0*/  BRA.U UP0, `(.L_x_428) ;  /* 0x00000001000c7547 */ /* 0x000fea000b800000 */
[----:B------:R-:W-:-:S13]  /*35e0*/  ELECT P0, URZ, PT ;  /* 0x0000000000ff782f */ /* 0x000fda0003800000 */
[----:B0-2-4-:R-:W-:-:S04]  /*35f0*/  @P0 MOV R7, 0x10000 ;  /* 0x0001000000070802 */ /* 0x015fc80000000f00 */
[----:B------:R0:W-:Y:S03]  /*3600*/  @P0 SYNCS.ARRIVE.TRANS64 RZ, [R4+URZ+0x8], R7 ;  /* 0x0000080704ff09a7 */ /* 0x0001e600080000ff */
.L_x_428:
[----:B------:R-:W0:Y:S02]  /*3610*/  SYNCS.PHASECHK.TRANS64.TRYWAIT P0, [R4+URZ+0x38], RZ ;  /* 0x000038ff040075a7 */ /* 0x000e2400080011ff */
[----:B0-----:R-:W-:Y:S05]  /*3620*/  @!P0 BRA `(.L_x_429) ;  /* 0x0000003800888947 */ /* 0x001fea0003800000 */
.L_x_507:
[----:B------:R-:W-:Y:S05]  /*3630*/  BRA.U UP0, `(.L_x_430) ;  /* 0x00000001000c7547 */ /* 0x000fea000b800000 */
[----:B------:R-:W-:-:S13]  /*3640*/  ELECT P0, URZ, PT ;  /* 0x0000000000ff782f */ /* 0x000fda0003800000 */
[----:B--2-4-:R-:W-:-:S04]  /*3650*/  @P0 MOV R7, 0x10000 ;  /* 0x0001000000070802 */ /* 0x014fc80000000f00 */
[----:B------:R2:W-:Y:S03]  /*3660*/  @P0 SYNCS.ARRIVE.TRANS64 RZ, [R4+URZ+0x28], R7 ;  /* 0x0000280704ff09a7 */ /* 0x0005e600080000ff */
.L_x_430:
[----:B------:R-:W0:Y:S02]  /*3670*/  SYNCS.PHASECHK.TRANS64.TRYWAIT P0, [R4+URZ+0xd8], RZ ;  /* 0x0000d8ff040075a7 */ /* 0x000e2400080011ff */
[----:B0-----:R-:W-:Y:S05]  /*3680*/  @!P0 BRA `(.L_x_431) ;  /* 0x0000003800848947 */ /* 0x001fea0003800000 */
.L_x_508:
[----:B------:R-:W0:Y:S02]  /*3690*/  SYNCS.PHASECHK.TRANS64.TRYWAIT P0, [R4+URZ+0xe8], RZ ;  /* 0x0000e8ff040075a7 */ /* 0x000e2400080011ff */
[----:B0-----:R-:W-:Y:S05]  /*36a0*/  @!P0 BRA `(.L_x_432) ;  /* 0x0000003800908947 */ /* 0x001fea0003800000 */
.L_x_385:
[----:B------:R-:W-:-:S09]  /*36b0*/  UISETP.NE.AND UP0, UPT, UR31, 0x8, UPT ;  /* 0x000000081f00788c */ /* 0x000fd2000bf05270 */
[----:B------:R-:W-:Y:S05]  /*36c0*/  BRA.U UP0, `(.L_x_433) ;  /* 0x00000021004c7547 */ /* 0x000fea000b800000 */
[----:B------:R-:W-:-:S08]  /*36d0*/  NOP ;  /* 0x0000000000007918 */ /* 0x000fd00000000000 */
[----:B------:R-:W1:-:S00]  /*36e0*/  USETMAXREG.DEALLOC.CTAPOOL 0x20 ;  /* 0x00000020000079c8 */ /* 0x000e4000080e0500 */
[----:B------:R-:W-:Y:S01]  /*36f0*/  UISETP.NE.AND UP0, UPT, UR23, URZ, UPT ;  /* 0x000000ff1700728c */ /* 0x000fe2000bf05270 */
[----:B-1----:R-:W-:-:S08]  /*3700*/  HFMA2 R2, -RZ, RZ, 0, 5.9604644775390625e-08 ;  /* 0x00000001ff027431 */ /* 0x002fd000000001ff */
[----:B------:R-:W-:Y:S05]  /*3710*/  BRA.U UP0, `(.L_x_434) ;  /* 0x0000002100007547 */ /* 0x000fea000b800000 */
[----:B------:R-:W-:-:S04]  /*3720*/  MOV R17, 0x80000000 ;  /* 0x8000000000117802 */ /* 0x000fc80000000f00 */
[----:B------:R-:W1:Y:S02]  /*3730*/  SYNCS.PHASECHK.TRANS64.TRYWAIT P0, [R4+URZ+0xb8], R17 ;  /* 0x0000b811040075a7 */ /* 0x000e6400080011ff */
[----:B-1----:R-:W-:Y:S05]  /*3740*/  @!P0 BRA `(.L_x_435) ;  /* 0x00000038007c8947 */ /* 0x002fea0003800000 */
.L_x_510:
[----:B------:R-:W1:Y:S01]  /*3750*/  SYNCS.PHASECHK.TRANS64.TRYWAIT P0, [R4+URZ+0x98], R17 ;  /* 0x00009811040075a7 */ /* 0x000e6200080011ff */
[C---:B------:R-:W-:Y:S01]  /*3760*/  LEA.HI R2, R3.reuse, R3, RZ, 0x1 ;  /* 0x0000000303027211 */ /* 0x040fe200078f08ff */
[----:B------:R-:W-:Y:S01]  /*3770*/  UMOV UR18, 0x1 ;  /* 0x0000000100127882 */ /* 0x000fe20000000000 */
[----:B------:R-:W-:Y:S01]  /*3780*/  R2UR UR23, R3 ;  /* 0x00000000031772ca */ /* 0x000fe200000e0000 */
[----:B------:R-:W-:Y:S01]  /*3790*/  UMOV UR44, 0x10202490 ;  /* 0x10202490002c7882 */ /* 0x000fe20000000000 */
[----:B------:R-:W-:Y:S01]  /*37a0*/  R2UR UR8, R2 ;  /* 0x00000000020872ca */ /* 0x000fe200000e0000 */
[----:B------:R-:W-:Y:S01]  /*37b0*/  USHF.R.U32.HI UR17, URZ, 0x4, UR7 ;  /* 0x00000004ff117899 */ /* 0x000fe20008011607 */
[----:B-12-4-:R-:W-:Y:S01]  /*37c0*/  VIADD R7, R4, 0x19f ;  /* 0x0000019f04077836 */ /* 0x016fe20000000000 */
[----:B------:R-:W-:Y:S01]  /*37d0*/  USEL UR44, UR44, 0x10200490, !UP4 ;  /* 0x102004902c2c7887 */ /* 0x000fe2000e000000 */
[----:B------:R-:W-:Y:S01]  /*37e0*/  PLOP3.LUT P4, PT, PT, PT, PT, 0x80, 0x8 ;  /* 0x000000000008781c */ /* 0x000fe20003f8f070 */
[----:B------:R-:W-:Y:S01]  /*37f0*/  USEL UR45, URZ, 0x4000, UP5 ;  /* 0x00004000ff2d7887 */ /* 0x000fe2000a800000 */
[----:B------:R-:W-:Y:S01]  /*3800*/  PLOP3.LUT P3, PT, PT, PT, PT, 0x8, 0x80 ;  /* 0x000000000080781c */ /* 0x000fe20003f6e170 */
[----:B------:R-:W-:Y:S01]  /*3810*/  ULOP3.LUT UR17, UR17, 0x3fd8, URZ, 0xc0, !UPT ;  /* 0x00003fd811117892 */ /* 0x000fe2000f8ec0ff */
[----:B------:R-:W-:Y:S01]  /*3820*/  SHF.R.U32.HI R7, RZ, 0x4, R7 ;  /* 0x00000004ff077819 */ /* 0x000fe20000011607 */
[----:B------:R-:W-:Y:S01]  /*3830*/  UMOV UR16, 0x400 ;  /* 0x0000040000107882 */ /* 0x000fe20000000000 */
[----:B------:R-:W-:Y:S01]  /*3840*/  UIADD3 UR45, UPT, UPT, UR45, UR44, URZ ;  /* 0x0000002c2d2d7290 */ /* 0x000fe2000fffe0ff */
[----:B------:R-:W1:Y:S01]  /*3850*/  S2UR UR14, SR_CgaCtaId ;  /* 0x00000000000e79c3 */ /* 0x000e620000008800 */
[----:B------:R-:W-:Y:S01]  /*3860*/  ULOP3.LUT UR17, UR17, 0x10000, URZ, 0xfc, !UPT ;  /* 0x0001000011117892 */ /* 0x000fe2000f8efcff */
[----:B------:R-:W-:Y:S01]  /*3870*/  IMAD.MOV.U32 R15, RZ, RZ, RZ ;  /* 0x000000ffff0f7224 */ /* 0x000fe200078e00ff */
[----:B------:R-:W-:Y:S01]  /*3880*/  ULOP3.LUT UR8, UR8, 0xfffffffe, URZ, 0xc0, !UPT ;  /* 0xfffffffe08087892 */ /* 0x000fe2000f8ec0ff */
[----:B------:R-:W-:Y:S01]  /*3890*/  CS2R R12, SRZ ;  /* 0x00000000000c7805 */ /* 0x000fe2000001ff00 */
[----:B------:R-:W-:Y:S01]  /*38a0*/  UMOV UR44, URZ ;  /* 0x000000ff002c7c82 */ /* 0x000fe20008000000 */
[----:B------:R-:W-:Y:S01]  /*38b0*/  IMAD.MOV.U32 R11, RZ, RZ, RZ ;  /* 0x000000ffff0b7224 */ /* 0x000fe200078e00ff */
[----:B------:R-:W-:Y:S01]  /*38c0*/  UIADD3 UR23, UPT, UPT, -UR8, UR23, URZ ;  /* 0x0000001708177290 */ /* 0x000fe2000fffe1ff */
[----:B---3--:R-:W-:Y:S01]  /*38d0*/  IMAD.MOV.U32 R9, RZ, RZ, RZ ;  /* 0x000000ffff097224 */ /* 0x008fe200078e00ff */
[----:B------:R-:W-:Y:S01]  /*38e0*/  LOP3.LUT R7, R7, 0x3fd8, RZ, 0xc0, !PT ;  /* 0x00003fd807077812 */ /* 0x000fe200078ec0ff */
[----:B------:R-:W-:Y:S01]  /*38f0*/  IMAD.MOV.U32 R16, RZ, RZ, RZ ;  /* 0x000000ffff107224 */ /* 0x000fe200078e00ff */
[----:B------:R-:W-:-:S02]  /*3900*/  ULOP3.LUT UR9, UR23, 0x1, URZ, 0x3c, !UPT ;  /* 0x0000000117097892 */ /* 0x000fc4000f8e3cff */
[----:B------:R-:W-:Y:S02]  /*3910*/  USHF.L.U32 UR8, UR18, UR23, URZ ;  /* 0x0000001712087299 */ /* 0x000fe400080006ff */
[----:B------:R-:W-:-:S04]  /*3920*/  USHF.L.U32 UR18, UR18, UR9, URZ ;  /* 0x0000000912127299 */ /* 0x000fc800080006ff */
[----:B------:R-:W-:-:S04]  /*3930*/  ULOP3.LUT UR18, UR18, UR8, URZ, 0xfc, !UPT ;  /* 0x0000000812127292 */ /* 0x000fc8000f8efcff */
[----:B------:R-:W-:Y:S02]  /*3940*/  ULOP3.LUT UR19, UR18, 0xffff, URZ, 0xc0, !UPT ;  /* 0x0000ffff12137892 */ /* 0x000fe4000f8ec0ff */
[----:B-1----:R-:W-:Y:S02]  /*3950*/  ULEA UR12, UR14, UR16, 0x18 ;  /* 0x000000100e0c7291 */ /* 0x002fe4000f8ec0ff */
[----:B------:R-:W-:Y:S01]  /*3960*/  ULOP3.LUT UR13, UR18, 0xffff, URZ, 0xc0, !UPT ;  /* 0x0000ffff120d7892 */ /* 0x000fe2000f8ec0ff */
[----:B------:R-:W-:Y:S11]  /*3970*/  @!P0 BRA `(.L_x_436) ;  /* 0x00000038000c8947 */ /* 0x000ff60003800000 */
.L_x_512:
[----:B------:R-:W-:Y:S01]  /*3980*/  BSSY B1, `(.L_x_437) ;  /* 0x00000a0000017945 */ /* 0x000fe20003800000 */
[----:B------:R-:W-:Y:S01]  /*3990*/  LOP3.LUT R7, R7, 0x10000, RZ, 0xfc, !PT ;  /* 0x0001000007077812 */ /* 0x000fe200078efcff */
[----:B------:R-:W-:Y:S01]  /*39a0*/  UMOV UR42, URZ ;  /* 0x000000ff002a7c82 */ /* 0x000fe20008000000 */
[----:B-1----:R-:W-:Y:S01]  /*39b0*/  MOV R3, UR12 ;  /* 0x0000000c00037c02 */ /* 0x002fe20008000f00 */
[----:B------:R-:W-:Y:S01]  /*39c0*/  UMOV UR43, UR45 ;  /* 0x0000002d002b7c82 */ /* 0x000fe20008000000 */
[----:B------:R-:W-:Y:S01]  /*39d0*/  UMOV UR40, URZ ;  /* 0x000000ff00287c82 */ /* 0x000fe20008000000 */
        /* <DEDUP_REMOVED lines=11> */
.L_x_442:
[----:B------:R-:W-:Y:S01]  /*3a90*/  IMAD R2, R9, 0x8, R4 ;  /* 0x0000000809027824 */ /* 0x000fe200078e0204 */
[----:B------:R-:W-:Y:S01]  /*3aa0*/  BSSY B0, `(.L_x_438) ;  /* 0x0000006000007945 */ /* 0x000fe20003800000 */
[----:B------:R-:W-:Y:S01]  /*3ab0*/  IMAD.U32 R19, R11, -0x80000000, RZ ;  /* 0x800000000b137824 */ /* 0x000fe200078e00ff */
[----:B------:R-:W-:Y:S02]  /*3ac0*/  LEA R6, R13, R4, 0x3 ;  /* 0x000000040d067211 */ /* 0x000fe400078e18ff */
[----:B------:R-:W-:Y:S01]  /*3ad0*/  SHF.L.U32 R17, R12, 0x1f, RZ ;  /* 0x0000001f0c117819 */ /* 0x000fe200000006ff */
[----:B------:R-:W1:Y:S02]  /*3ae0*/  SYNCS.PHASECHK.TRANS64.TRYWAIT P0, [R2+URZ], R19 ;  /* 0x00000013020075a7 */ /* 0x000e6400080011ff */
[----:B-12---:R-:W-:Y:S05]  /*3af0*/  @!P0 BRA `(.L_x_439) ;  /* 0x0000003400c88947 */ /* 0x006fea0003800000 */
.L_x_514:
[----:B0-----:R-:W-:Y:S05]  /*3b00*/  BSYNC B0 ;  /* 0x0000000000007941 */ /* 0x001fea0003800000 */
.L_x_438:
[----:B------:R-:W0:Y:S01]  /*3b10*/  SYNCS.PHASECHK.TRANS64.TRYWAIT P0, [R6+URZ+0x40], R17 ;  /* 0x00004011060075a7 */ /* 0x000e2200080011ff */
[----:B------:R-:W-:Y:S04]  /*3b20*/  BSSY B0, `(.L_x_440) ;  /* 0x0000002000007945 */ /* 0x000fe80003800000 */
[----:B0-----:R-:W-:Y:S05]  /*3b30*/  @!P0 BRA `(.L_x_441) ;  /* 0x0000003400d08947 */ /* 0x001fea0003800000 */
.L_x_516:
[----:B------:R-:W-:Y:S05]  /*3b40*/  BSYNC B0 ;  /* 0x0000000000007941 */ /* 0x000fea0003800000 */
.L_x_440:
[----:B------:R-:W-:Y:S02]  /*3b50*/  LEA R18, R13, UR17, 0xa ;  /* 0x000000110d127c11 */ /* 0x000fe4000f8e50ff */
[----:B------:R-:W-:Y:S02]  /*3b60*/  ELECT P0, URZ, PT ;  /* 0x0000000000ff782f */ /* 0x000fe40003800000 */
[----:B------:R-:W-:Y:S01]  /*3b70*/  PLOP3.LUT P2, PT, P4, PT, PT, 0x80, 0x8 ;  /* 0x000000000008781c */ /* 0x000fe2000274f070 */
[----:B-1----:R-:W-:Y:S10]  /*3b80*/  IMAD.MOV.U32 R2, RZ, RZ, RZ ;  /* 0x000000ffff027224 */ /* 0x002ff400078e00ff */
[----:B------:R-:W-:Y:S01]  /*3b90*/  @P0 R2UR.BROADCAST UR50, R18 ;  /* 0x00000000123202ca */ /* 0x000fe200008e0000 */
[----:B------:R-:W-:Y:S01]  /*3ba0*/  IMAD.IADD R16, R16, 0x1, R7 ;  /* 0x0000000110107824 */ /* 0x000fe200078e0207 */
[----:B------:R-:W-:Y:S01]  /*3bb0*/  PLOP3.LUT P4, PT, PT, PT, PT, 0x8, 0x80 ;  /* 0x000000000080781c */ /* 0x000fe20003f8e170 */
[----:B------:R-:W-:Y:S02]  /*3bc0*/  VIADD R9, R9, 0x1 ;  /* 0x0000000109097836 */ /* 0x000fe40000000000 */
[----:B------:R-:W-:Y:S01]  /*3bd0*/  VIADD R13, R13, 0x1 ;  /* 0x000000010d0d7836 */ /* 0x000fe20000000000 */
[----:B------:R-:W-:Y:S02]  /*3be0*/  @P0 R2UR.BROADCAST UR48, R16 ;  /* 0x00000000103002ca */ /* 0x000fe400008e0000 */
[----:B------:R-:W-:Y:S01]  /*3bf0*/  @P0 R2UR UR9, R2 ;  /* 0x00000000020902ca */ /* 0x000fe200000e0000 */
[----:B0-----:R-:W-:Y:S01]  /*3c00*/  @P0 IMAD.MOV.U32 R19, RZ, RZ, 0x40004040 ;  /* 0x40004040ff130424 */ /* 0x001fe200078e00ff */
[----:B------:R-:W-:Y:S01]  /*3c10*/  ISETP.NE.AND P1, PT, R13, 0x2, PT ;  /* 0x000000020d00780c */ /* 0x000fe20003f25270 */
[----:B------:R-:W-:Y:S01]  /*3c20*/  @P0 IMAD.MOV.U32 R17, RZ, RZ, 0x40004040 ;  /* 0x40004040ff110424 */ /* 0x000fe200078e00ff */
[----:B------:R-:W-:Y:S01]  /*3c30*/  @P0 VOTEU.ANY UP0, P3 ;  /* 0x0000000000ff0886 */ /* 0x000fe20001800100 */
[----:B------:R-:W-:Y:S02]  /*3c40*/  PLOP3.LUT P3, PT, PT, PT, PT, 0x80, 0x8 ;  /* 0x000000000008781c */ /* 0x000fe40003f6f070 */
[----:B------:R-:W-:Y:S02]  /*3c50*/  @P0 R2UR.BROADCAST UR51, R19 ;  /* 0x00000000133302ca */ /* 0x000fe400008e0000 */
[----:B------:R-:W-:Y:S02]  /*3c60*/  @P0 R2UR.BROADCAST UR49, R17 ;  /* 0x00000000113102ca */ /* 0x000fe400008e0000 */
[----:B------:R-:W-:Y:S02]  /*3c70*/  ELECT P0, URZ, PT ;  /* 0x0000000000ff782f */ /* 0x000fe40003800000 */
[----:B------:R-:W-:Y:S09]  /*3c80*/  SEL R13, R13, RZ, P1 ;  /* 0x000000ff0d0d7207 */ /* 0x000ff20000800000 */
[----:B------:R0:W-:Y:S02]  /*3c90*/  UTCHMMA.2CTA gdesc[UR48], gdesc[UR50], tmem[UR9], tmem[UR44], idesc[UR45], UP0 ;  /* 0x00ff2c32300075ea */ /* 0x0001e40008200009 */
[----:B------:R-:W-:Y:S01]  /*3ca0*/  @P0 VIADD R10, R18, 0x2 ;  /* 0x00000002120a0836 */ /* 0x000fe20000000000 */
[----:B------:R-:W-:Y:S01]  /*3cb0*/  @P0 R2UR UR8, R2 ;  /* 0x00000000020802ca */ /* 0x000fe200000e0000 */
[----:B------:R-:W-:Y:S02]  /*3cc0*/  @P0 VIADD R8, R16, 0x2 ;  /* 0x0000000210080836 */ /* 0x000fe40000000000 */
[----:B------:R-:W-:Y:S02]  /*3cd0*/  @P0 IMAD.MOV.U32 R20, RZ, RZ, R10 ;  /* 0x000000ffff140224 */ /* 0x000fe400078e000a */
[----:B------:R-:W-:Y:S02]  /*3ce0*/  @P0 IMAD.MOV.U32 R21, RZ, RZ, 0x40004040 ;  /* 0x40004040ff150424 */ /* 0x000fe400078e00ff */
[----:B------:R-:W-:Y:S01]  /*3cf0*/  @P0 IMAD.MOV.U32 R22, RZ, RZ, R8 ;  /* 0x000000ffff160224 */ /* 0x000fe200078e0008 */
[----:B------:R-:W-:Y:S01]  /*3d00*/  @P0 R2UR.BROADCAST UR46, R20 ;  /* 0x00000000142e02ca */ /* 0x000fe200008e0000 */
[----:B------:R-:W-:Y:S01]  /*3d10*/  @P0 IMAD.MOV.U32 R23, RZ, RZ, 0x40004040 ;  /* 0x40004040ff170424 */ /* 0x000fe200078e00ff */
[----:B------:R-:W-:Y:S02]  /*3d20*/  @P0 R2UR.BROADCAST UR47, R21 ;  /* 0x00000000152f02ca */ /* 0x000fe400008e0000 */
[----:B------:R-:W-:Y:S02]  /*3d30*/  @P0 R2UR.BROADCAST UR10, R22 ;  /* 0x00000000160a02ca */ /* 0x000fe400008e0000 */
[----:B------:R-:W-:Y:S02]  /*3d40*/  @P0 R2UR.BROADCAST UR11, R23 ;  /* 0x00000000170b02ca */ /* 0x000fe400008e0000 */
[----:B------:R-:W-:Y:S11]  /*3d50*/  ELECT P0, URZ, PT ;  /* 0x0000000000ff782f */ /* 0x000ff60003800000 */
[----:B------:R1:W-:Y:S02]  /*3d60*/  UTCHMMA.2CTA gdesc[UR10], gdesc[UR46], tmem[UR8], tmem[UR42], idesc[UR43], UPT ;  /* 0x00ff2a2e0a0075ea */ /* 0x0003e4000ba00008 */
[----:B0-----:R-:W-:Y:S01]  /*3d70*/  @P0 R2UR UR9, R2 ;  /* 0x00000000020902ca */ /* 0x001fe200000e0000 */
[----:B------:R-:W-:Y:S02]  /*3d80*/  @P0 VIADD R10, R18, 0x4 ;  /* 0x00000004120a0836 */ /* 0x000fe40000000000 */
        /* <DEDUP_REMOVED lines=11> */
[----:B-1----:R-:W-:Y:S01]  /*3e40*/  @P0 R2UR UR8, R2 ;  /* 0x00000000020802ca */ /* 0x002fe200000e0000 */
        /* <DEDUP_REMOVED lines=46> */
[----:B------:R-:W-:Y:S01]  /*4130*/  @P0 R2UR.BROADCAST UR51, R21 ;  /* 0x00000000153302ca */ /* 0x000fe200008e0000 */
[----:B------:R-:W-:Y:S01]  /*4140*/  VIADD R18, R18, 0x206 ;  /* 0x0000020612127836 */ /* 0x000fe20000000000 */
[----:B------:R-:W-:Y:S01]  /*4150*/  @P0 R2UR.BROADCAST UR48, R22 ;  /* 0x00000000163002ca */ /* 0x000fe200008e0000 */
[----:B------:R-:W-:Y:S01]  /*4160*/  VIADD R16, R16, 0x406 ;  /* 0x0000040610107836 */ /* 0x000fe20000000000 */
[----:B------:R-:W-:Y:S02]  /*4170*/  @P0 R2UR.BROADCAST UR49, R23 ;  /* 0x00000000173102ca */ /* 0x000fe400008e0000 */
[----:B------:R-:W-:Y:S11]  /*4180*/  ELECT P0, URZ, PT ;  /* 0x0000000000ff782f */ /* 0x000ff60003800000 */
[----:B------:R-:W-:Y:S02]  /*4190*/  @!UPT UIADD3 URZ, UPT, UPT, URZ, URZ, URZ ;  /* 0x000000fffffff290 */ /* 0x000fe4000fffe0ff */
[----:B-1----:R-:W-:Y:S02]  /*41a0*/  @P0 R2UR.BROADCAST UR46, R18 ;  /* 0x00000000122e02ca */ /* 0x002fe400008e0000 */
[----:B------:R-:W-:Y:S01]  /*41b0*/  @P0 R2UR.BROADCAST UR10, R16 ;  /* 0x00000000100a02ca */ /* 0x000fe200008e0000 */
[----:B------:R-:W-:Y:S01]  /*41c0*/  IMAD.MOV.U32 R16, RZ, RZ, 0x800 ;  /* 0x00000800ff107424 */ /* 0x000fe200078e00ff */
[----:B------:R0:W-:Y:S01]  /*41d0*/  UTCHMMA.2CTA gdesc[UR48], gdesc[UR50], tmem[UR9], tmem[UR24], idesc[UR25], UPT ;  /* 0x00ff1832300075ea */ /* 0x0001e2000ba00009 */
[----:B------:R-:W-:Y:S01]  /*41e0*/  @P0 R2UR UR8, R2 ;  /* 0x00000000020802ca */ /* 0x000fe200000e0000 */
[----:B------:R-:W-:Y:S02]  /*41f0*/  @P0 IMAD.MOV.U32 R19, RZ, RZ, 0x40004040 ;  /* 0x40004040ff130424 */ /* 0x000fe400078e00ff */
[----:B------:R-:W-:Y:S03]  /*4200*/  @P0 IMAD.MOV.U32 R17, RZ, RZ, 0x40004040 ;  /* 0x40004040ff110424 */ /* 0x000fe600078e00ff */
[----:B------:R-:W-:Y:S02]  /*4210*/  @P0 R2UR.BROADCAST UR47, R19 ;  /* 0x00000000132f02ca */ /* 0x000fe400008e0000 */
[----:B------:R-:W-:Y:S02]  /*4220*/  @P0 R2UR.BROADCAST UR11, R17 ;  /* 0x00000000110b02ca */ /* 0x000fe400008e0000 */
[----:B------:R-:W-:Y:S02]  /*4230*/  ELECT P0, URZ, PT ;  /* 0x0000000000ff782f */ /* 0x000fe40003800000 */
[----:B------:R-:W-:Y:S04]  /*4240*/  SEL R17, RZ, 0x1, P1 ;  /* 0x00000001ff117807 */ /* 0x000fe80000800000 */
[----:B------:R-:W-:Y:S05]  /*4250*/  LOP3.LUT R12, R12, R17, RZ, 0x3c, !PT ;  /* 0x000000110c0c7212 */ /* 0x000fea00078e3cff */
[----:B------:R1:W-:Y:S02]  /*4260*/  UTCHMMA.2CTA gdesc[UR10], gdesc[UR46], tmem[UR8], tmem[UR20], idesc[UR21], UPT ;  /* 0x00ff142e0a0075ea */ /* 0x0003e4000ba00008 */
[----:B------:R-:W-:Y:S05]  /*4270*/  @P0 VIADD R6, R6, 0x50 ;  /* 0x0000005006060836 */ /* 0x000fea0000000000 */
[----:B0-----:R-:W-:Y:S02]  /*4280*/  @P0 R2UR.BROADCAST UR9, R6 ;  /* 0x00000000060902ca */ /* 0x001fe400008e0000 */
[----:B------:R-:W-:Y:S11]  /*4290*/  ELECT P0, URZ, PT ;  /* 0x0000000000ff782f */ /* 0x000ff60003800000 */
[----:B------:R2:W-:Y:S02]  /*42a0*/  UTCBAR.2CTA.MULTICAST [UR9], URZ, UR19 ;  /* 0x000000ff090073e9 */ /* 0x0005e40008200813 */
[----:B-----5:R-:W-:Y:S04]  /*42b0*/  @P0 IMAD.MOV.U32 R4, RZ, RZ, R3 ;  /* 0x000000ffff040224 */ /* 0x020fe800078e0003 */
[C---:B------:R-:W-:Y:S02]  /*42c0*/  @P0 IMAD R2, R15.reuse, 0x8, R4 ;  /* 0x000000080f020824 */ /* 0x040fe400078e0204 */
[----:B------:R-:W-:Y:S02]  /*42d0*/  VIADD R15, R15, 0x1 ;  /* 0x000000010f0f7836 */ /* 0x000fe40000000000 */
[----:B------:R-:W-:Y:S05]  /*42e0*/  @P0 VIADD R2, R2, 0x10 ;  /* 0x0000001002020836 */ /* 0x000fea0000000000 */
[----:B-1----:R-:W-:Y:S02]  /*42f0*/  @P0 R2UR.BROADCAST UR8, R2 ;  /* 0x00000000020802ca */ /* 0x002fe400008e0000 */
[C---:B------:R-:W-:Y:S04]  /*4300*/  ISETP.NE.AND P0, PT, R9.reuse, 0x2, PT ;  /* 0x000000020900780c */ /* 0x040fe80003f05270 */
[----:B------:R-:W-:Y:S02]  /*4310*/  SEL R2, RZ, 0x1, P0 ;  /* 0x00000001ff027807 */ /* 0x000fe40000000000 */
[----:B------:R-:W-:Y:S02]  /*4320*/  SEL R9, R9, RZ, P0 ;  /* 0x000000ff09097207 */ /* 0x000fe40000000000 */
[----:B------:R-:W-:Y:S02]  /*4330*/  ISETP.NE.AND P0, PT, R15, 0x2, PT ;  /* 0x000000020f00780c */ /* 0x000fe40003f05270 */
[----:B------:R-:W-:Y:S01]  /*4340*/  LOP3.LUT R11, R11, R2, RZ, 0x3c, !PT ;  /* 0x000000020b0b7212 */ /* 0x000fe200078e3cff */
[----:B------:R2:W-:Y:S01]  /*4350*/  UTCBAR.2CTA.MULTICAST [UR8], URZ, UR13 ;  /* 0x000000ff080073e9 */ /* 0x0005e2000820080d */
[----:B------:R-:W-:Y:S01]  /*4360*/  SEL R15, R15, RZ, P0 ;  /* 0x000000ff0f0f7207 */ /* 0x000fe20000000000 */
[----:B------:R-:W-:Y:S08]  /*4370*/  @P2 BRA `(.L_x_442) ;  /* 0xfffffff400c42947 */ /* 0x000ff0000383ffff */
[----:B--2---:R-:W-:Y:S05]  /*4380*/  BSYNC B1 ;  /* 0x0000000000017941 */ /* 0x004fea0003800000 */
.L_x_437:
[----:B------:R-:W0:Y:S01]  /*4390*/  S2UR UR9, SR_CgaCtaId ;  /* 0x00000000000979c3 */ /* 0x000e220000008800 */
[----:B------:R-:W-:Y:S01]  /*43a0*/  UMOV UR10, 0x400 ;  /* 0x00000400000a7882 */ /* 0x000fe20000000000 */
[----:B------:R-:W-:Y:S01]  /*43b0*/  IMAD.MOV.U32 R7, RZ, RZ, -0x80000000 ;  /* 0x80000000ff077424 */ /* 0x000fe200078e00ff */
[----:B------:R-:W-:Y:S01]  /*43c0*/  PLOP3.LUT P4, PT, PT, PT, PT, 0x80, 0x8 ;  /* 0x000000000008781c */ /* 0x000fe20003f8f070 */
[----:B------:R-:W-:Y:S01]  /*43d0*/  IMAD.U32 R2, RZ, RZ, UR10 ;  /* 0x0000000aff027e24 */ /* 0x000fe2000f8e00ff */
[----:B------:R-:W-:Y:S02]  /*43e0*/  PLOP3.LUT P3, PT, PT, PT, PT, 0x8, 0x80 ;  /* 0x000000000080781c */ /* 0x000fe40003f6e170 */
[----:B------:R-:W-:Y:S01]  /*43f0*/  SHF.R.U32.HI R4, RZ, 0x4, R0 ;  /* 0x00000004ff047819 */ /* 0x000fe20000011600 */
[----:B0-----:R-:W-:Y:S01]  /*4400*/  ULEA UR8, UR9, UR10, 0x18 ;  /* 0x0000000a09087291 */ /* 0x001fe2000f8ec0ff */
[----:B------:R-:W-:Y:S02]  /*4410*/  IMAD.U32 R3, RZ, RZ, UR9 ;  /* 0x00000009ff037e24 */ /* 0x000fe4000f8e00ff */
[----:B------:R-:W-:Y:S01]  /*4420*/  UMOV UR9, 0x3 ;  /* 0x0000000300097882 */ /* 0x000fe20000000000 */
[----:B------:R-:W-:-:S02]  /*4430*/  UIADD3 UR8, UPT, UPT, UR8, 0x90, URZ ;  /* 0x0000009008087890 */ /* 0x000fc4000fffe0ff */
[----:B------:R-:W-:-:S07]  /*4440*/  LEA R2, R3, R2, 0x18 ;  /* 0x0000000203027211 */ /* 0x000fce00078ec0ff */
[----:B------:R0:W-:Y:S01]  /*4450*/  UTCBAR.2CTA.MULTICAST [UR8], URZ, UR9 ;  /* 0x000000ff080073e9 */ /* 0x0001e20008200809 */
[----:B------:R-:W1:Y:S02]  /*4460*/  SYNCS.PHASECHK.TRANS64.TRYWAIT P0, [R2+URZ+0xa8], R7 ;  /* 0x0000a807020075a7 */ /* 0x000e6400080011ff */
[----:B01----:R-:W-:Y:S05]  /*4470*/  @!P0 BRA `(.L_x_443) ;  /* 0x0000002c009c8947 */ /* 0x003fea0003800000 */
.L_x_517:
[----:B------:R-:W-:Y:S01]  /*4480*/  UISETP.NE.AND UP0, UPT, UR32, URZ, UPT ;  /* 0x000000ff2000728c */ /* 0x000fe2000bf05270 */
[----:B------:R-:W-:Y:S01]  /*4490*/  LOP3.LUT R4, R4, 0x3fd8, RZ, 0xc0, !PT ;  /* 0x00003fd804047812 */ /* 0x000fe200078ec0ff */
[----:B------:R-:W-:Y:S01]  /*44a0*/  USHF.R.U32.HI UR10, URZ, 0x4, UR6 ;  /* 0x00000004ff0a7899 */ /* 0x000fe20008011606 */
[----:B------:R-:W-:Y:S01]  /*44b0*/  HFMA2 R17, -RZ, RZ, 0, 0 ;  /* 0x00000000ff117431 */ /* 0x000fe200000001ff */
[----:B------:R-:W-:Y:S01]  /*44c0*/  USEL UR9, URZ, 0x4000, UP0 ;  /* 0x00004000ff097887 */ /* 0x000fe20008000000 */
[----:B------:R-:W-:Y:S01]  /*44d0*/  BSSY B1, `(.L_x_444) ;  /* 0x00000a7000017945 */ /* 0x000fe20003800000 */
[----:B------:R-:W-:Y:S01]  /*44e0*/  ULOP3.LUT UR10, UR10, 0x3fd8, URZ, 0xc0, !UPT ;  /* 0x00003fd80a0a7892 */ /* 0x000fe2000f8ec0ff */
[----:B------:R-:W-:Y:S01]  /*44f0*/  IMAD.MOV.U32 R15, RZ, RZ, RZ ;  /* 0x000000ffff0f7224 */ /* 0x000fe200078e00ff */
[----:B------:R-:W-:Y:S01]  /*4500*/  UMOV UR8, 0x10202490 ;  /* 0x1020249000087882 */ /* 0x000fe20000000000 */
[----:B------:R-:W-:Y:S01]  /*4510*/  CS2R R12, SRZ ;  /* 0x00000000000c7805 */ /* 0x000fe2000001ff00 */
[----:B------:R-:W-:Y:S01]  /*4520*/  USEL UR8, UR8, 0x10200490, !UP6 ;  /* 0x1020049008087887 */ /* 0x000fe2000f000000 */
[----:B0-----:R-:W-:Y:S01]  /*4530*/  IMAD.U32 R7, RZ, RZ, UR9 ;  /* 0x00000009ff077e24 */ /* 0x001fe2000f8e00ff */
[----:B------:R-:W-:Y:S01]  /*4540*/  MOV R6, UR10 ;  /* 0x0000000a00067c02 */ /* 0x000fe20008000f00 */
[----:B------:R-:W-:Y:S01]  /*4550*/  IMAD.MOV.U32 R11, RZ, RZ, RZ ;  /* 0x000000ffff0b7224 */ /* 0x000fe200078e00ff */
[----:B------:R-:W-:Y:S01]  /*4560*/  LOP3.LUT R4, R4, 0x10000, RZ, 0xfc, !PT ;  /* 0x0001000004047812 */ /* 0x000fe200078efcff */
[----:B------:R-:W-:Y:S01]  /*4570*/  IMAD.MOV.U32 R9, RZ, RZ, RZ ;  /* 0x000000ffff097224 */ /* 0x000fe200078e00ff */
[----:B------:R-:W-:-:S02]  /*4580*/  IADD3 R7, PT, PT, R7, UR8, RZ ;  /* 0x0000000807077c10 */ /* 0x000fc4000fffe0ff */
[----:B------:R-:W-:-:S07]  /*4590*/  LOP3.LUT R6, R6, 0x10000, RZ, 0xfc, !PT ;  /* 0x0001000006067812 */ /* 0x000fce00078efcff */
.L_x_449:
[----:B------:R-:W-:Y:S01]  /*45a0*/  IMAD R8, R9, 0x8, R2 ;  /* 0x0000000809087824 */ /* 0x000fe200078e0202 */
[----:B------:R-:W-:Y:S01]  /*45b0*/  BSSY B0, `(.L_x_445) ;  /* 0x0000006000007945 */ /* 0x000fe20003800000 */
[----:B------:R-:W-:Y:S01]  /*45c0*/  IMAD.U32 R21, R11, -0x80000000, RZ ;  /* 0x800000000b157824 */ /* 0x000fe200078e00ff */
[----:B------:R-:W-:Y:S02]  /*45d0*/  LEA R0, R13, R2, 0x3 ;  /* 0x000000020d007211 */ /* 0x000fe400078e18ff */
[----:B------:R-:W-:Y:S01]  /*45e0*/  SHF.L.U32 R19, R12, 0x1f, RZ ;  /* 0x0000001f0c137819 */ /* 0x000fe200000006ff */
[----:B------:R-:W0:Y:S02]  /*45f0*/  SYNCS.PHASECHK.TRANS64.TRYWAIT P0, [R8+URZ+0x20], R21 ;  /* 0x00002015080075a7 */ /* 0x000e2400080011ff */
[----:B01----:R-:W-:Y:S05]  /*4600*/  @!P0 BRA `(.L_x_446) ;  /* 0x0000002c00548947 */ /* 0x003fea0003800000 */
.L_x_519:
[----:B------:R-:W-:Y:S05]  /*4610*/  BSYNC B0 ;  /* 0x0000000000007941 */ /* 0x000fea0003800000 */
.L_x_445:
[----:B------:R-:W1:Y:S01]  /*4620*/  SYNCS.PHASECHK.TRANS64.TRYWAIT P0, [R0+URZ+0x70], R19 ;  /* 0x00007013000075a7 */ /* 0x000e6200080011ff */
[----:B------:R-:W-:Y:S04]  /*4630*/  BSSY B0, `(.L_x_447) ;  /* 0x0000002000007945 */ /* 0x000fe80003800000 */
[----:B-1----:R-:W-:Y:S05]  /*4640*/  @!P0 BRA `(.L_x_448) ;  /* 0x0000002c005c8947 */ /* 0x002fea0003800000 */
.L_x_521:
[----:B------:R-:W-:Y:S05]  /*4650*/  BSYNC B0 ;  /* 0x0000000000007941 */ /* 0x000fea0003800000 */
.L_x_447:
[----:B------:R-:W-:Y:S01]  /*4660*/  IMAD.IADD R16, R17, 0x1, R4 ;  /* 0x0000000111107824 */ /* 0x000fe200078e0204 */
[----:B------:R-:W-:Y:S01]  /*4670*/  ELECT P0, URZ, PT ;  /* 0x0000000000ff782f */ /* 0x000fe20003800000 */
[----:B0-----:R-:W-:Y:S01]  /*4680*/  IMAD.MOV.U32 R8, RZ, RZ, 0x80 ;  /* 0x00000080ff087424 */ /* 0x001fe200078e00ff */
[----:B------:R-:W-:Y:S01]  /*4690*/  R2UR UR11, R7 ;  /* 0x00000000070b72ca */ /* 0x000fe200000e0000 */
[----:B------:R-:W-:Y:S10]  /*46a0*/  IMAD R18, R13, 0x400, R6 ;  /* 0x000004000d127824 */ /* 0x000ff400078e0206 */
[----:B------:R-:W-:Y:S01]  /*46b0*/  @P0 R2UR.BROADCAST UR46, R16 ;  /* 0x00000000102e02ca */ /* 0x000fe200008e0000 */
[----:B------:R-:W-:Y:S01]  /*46c0*/  VIADD R9, R9, 0x1 ;  /* 0x0000000109097836 */ /* 0x000fe20000000000 */
[----:B------:R-:W-:Y:S01]  /*46d0*/  PLOP3.LUT P2, PT, P4, PT, PT, 0x80, 0x8 ;  /* 0x000000000008781c */ /* 0x000fe2000274f070 */
[----:B------:R-:W-:Y:S01]  /*46e0*/  VIADD R13, R13, 0x1 ;  /* 0x000000010d0d7836 */ /* 0x000fe20000000000 */
[----:B------:R-:W-:Y:S01]  /*46f0*/  @P0 R2UR.BROADCAST UR48, R18 ;  /* 0x00000000123002ca */ /* 0x000fe200008e0000 */
[----:B------:R-:W-:Y:S01]  /*4700*/  UMOV UR10, URZ ;  /* 0x000000ff000a7c82 */ /* 0x000fe20008000000 */
[----:B------:R-:W-:Y:S02]  /*4710*/  PLOP3.LUT P4, PT, PT, PT, PT, 0x8, 0x80 ;  /* 0x000000000080781c */ /* 0x000fe40003f8e170 */
[----:B------:R-:W-:Y:S01]  /*4720*/  ISETP.NE.AND P1, PT, R13, 0x2, PT ;  /* 0x000000020d00780c */ /* 0x000fe20003f25270 */
[----:B-1----:R-:W-:Y:S01]  /*4730*/  @P0 IMAD.MOV.U32 R19, RZ, RZ, 0x40004040 ;  /* 0x40004040ff130424 */ /* 0x002fe200078e00ff */
[----:B------:R-:W-:Y:S01]  /*4740*/  @P0 R2UR UR9, R8 ;  /* 0x00000000080902ca */ /* 0x000fe200000e0000 */
        /* <DEDUP_REMOVED lines=16> */
[----:B------:R-:W-:Y:S01]  /*4850*/  @P0 R2UR.BROADCAST UR51, R21 ;  /* 0x00000000153302ca */ /* 0x000fe200008e0000 */
[----:B------:R-:W-:Y:S01]  /*4860*/  IMAD.MOV.U32 R8, RZ, RZ, 0x80 ;  /* 0x00000080ff087424 */ /* 0x000fe200078e00ff */
[----:B0-----:R-:W-:Y:S02]  /*4870*/  @P0 R2UR.BROADCAST UR46, R22 ;  /* 0x00000000162e02ca */ /* 0x001fe400008e0000 */
[----:B------:R-:W-:Y:S02]  /*4880*/  @P0 R2UR.BROADCAST UR47, R23 ;  /* 0x00000000172f02ca */ /* 0x000fe400008e0000 */
[----:B------:R-:W-:Y:S11]  /*4890*/  ELECT P0, URZ, PT ;  /* 0x0000000000ff782f */ /* 0x000ff60003800000 */
[----:B------:R0:W-:Y:S02]  /*48a0*/  UTCHMMA.2CTA gdesc[UR46], gdesc[UR50], tmem[UR8], tmem[UR10], idesc[UR11], UPT ;  /* 0x00ff0a322e0075ea */ /* 0x0001e4000ba00008 */
        /* <DEDUP_REMOVED lines=28> */
[----:B------:R-:W-:Y:S01]  /*4a70*/  @P0 R2UR UR9, R8 ;  /* 0x00000000080902ca */ /* 0x000fe200000e0000 */
        /* <DEDUP_REMOVED lines=36> */
[----:B------:R-:W-:Y:S02]  /*4cc0*/  IMAD.MOV.U32 R8, RZ, RZ, 0x80 ;  /* 0x00000080ff087424 */ /* 0x000fe400078e00ff */
[----:B------:R-:W-:Y:S02]  /*4cd0*/  VIADD R18, R18, 0x206 ;  /* 0x0000020612127836 */ /* 0x000fe40000000000 */
[----:B------:R-:W-:Y:S01]  /*4ce0*/  VIADD R16, R16, 0x406 ;  /* 0x0000040610107836 */ /* 0x000fe20000000000 */
[----:B0-----:R-:W-:Y:S02]  /*4cf0*/  @P0 R2UR.BROADCAST UR46, R22 ;  /* 0x00000000162e02ca */ /* 0x001fe400008e0000 */
[----:B------:R-:W-:Y:S02]  /*4d00*/  @P0 R2UR.BROADCAST UR47, R23 ;  /* 0x00000000172f02ca */ /* 0x000fe400008e0000 */
[----:B------:R-:W-:Y:S11]  /*4d10*/  ELECT P0, URZ, PT ;  /* 0x0000000000ff782f */ /* 0x000ff60003800000 */
[----:B------:R-:W-:Y:S02]  /*4d20*/  @!UPT UIADD3 URZ, UPT, UPT, URZ, URZ, URZ ;  /* 0x000000fffffff290 */ /* 0x000fe4000fffe0ff */
[----:B------:R-:W-:Y:S01]  /*4d30*/  @P0 R2UR.BROADCAST UR50, R18 ;  /* 0x00000000123202ca */ /* 0x000fe200008e0000 */
[----:B------:R0:W-:Y:S01]  /*4d40*/  UTCHMMA.2CTA gdesc[UR46], gdesc[UR48], tmem[UR9], tmem[UR10], idesc[UR11], UPT ;  /* 0x00ff0a302e0075ea */ /* 0x0001e2000ba00009 */
[----:B------:R-:W-:Y:S01]  /*4d50*/  @P0 R2UR UR8, R8 ;  /* 0x00000000080802ca */ /* 0x000fe200000e0000 */
[----:B------:R-:W-:Y:S02]  /*4d60*/  @P0 IMAD.MOV.U32 R19, RZ, RZ, 0x40004040 ;  /* 0x40004040ff130424 */ /* 0x000fe400078e00ff */
[----:B------:R-:W-:Y:S03]  /*4d70*/  @P0 IMAD.MOV.U32 R17, RZ, RZ, 0x40004040 ;  /* 0x40004040ff110424 */ /* 0x000fe600078e00ff */
[----:B------:R-:W-:Y:S02]  /*4d80*/  @P0 R2UR.BROADCAST UR51, R19 ;  /* 0x00000000133302ca */ /* 0x000fe400008e0000 */
[----:B0-----:R-:W-:Y:S01]  /*4d90*/  @P0 R2UR.BROADCAST UR46, R16 ;  /* 0x00000000102e02ca */ /* 0x001fe200008e0000 */
[----:B------:R-:W-:Y:S01]  /*4da0*/  UMOV UR48, URZ ;  /* 0x000000ff00307c82 */ /* 0x000fe20008000000 */
[----:B------:R-:W-:Y:S02]  /*4db0*/  @P0 R2UR.BROADCAST UR47, R17 ;  /* 0x00000000112f02ca */ /* 0x000fe400008e0000 */
[----:B------:R-:W-:Y:S02]  /*4dc0*/  ELECT P0, URZ, PT ;  /* 0x0000000000ff782f */ /* 0x000fe40003800000 */
[----:B------:R-:W-:Y:S01]  /*4dd0*/  SEL R17, RZ, 0x1, P1 ;  /* 0x00000001ff117807 */ /* 0x000fe20000800000 */
[----:B------:R-:W-:Y:S01]  /*4de0*/  UMOV UR49, UR11 ;  /* 0x0000000b00317c82 */ /* 0x000fe20008000000 */
[----:B------:R-:W-:Y:S02]  /*4df0*/  ULOP3.LUT UR11, UR18, 0xffff, URZ, 0xc0, !UPT ;  /* 0x0000ffff120b7892 */ /* 0x000fe4000f8ec0ff */
[----:B------:R-:W-:Y:S01]  /*4e00*/  LOP3.LUT R12, R12, R17, RZ, 0x3c, !PT ;  /* 0x000000110c0c7212 */ /* 0x000fe200078e3cff */
[----:B------:R-:W-:Y:S01]  /*4e10*/  ULOP3.LUT UR9, UR18, 0xffff, URZ, 0xc0, !UPT ;  /* 0x0000ffff12097892 */ /* 0x000fe2000f8ec0ff */
[----:B------:R-:W-:Y:S03]  /*4e20*/  IMAD.MOV.U32 R17, RZ, RZ, 0x800 ;  /* 0x00000800ff117424 */ /* 0x000fe600078e00ff */
[----:B------:R0:W-:Y:S02]  /*4e30*/  UTCHMMA.2CTA gdesc[UR46], gdesc[UR50], tmem[UR8], tmem[UR48], idesc[UR49], UPT ;  /* 0x00ff30322e0075ea */ /* 0x0001e4000ba00008 */
[----:B------:R-:W-:Y:S05]  /*4e40*/  @P0 VIADD R0, R0, 0x80 ;  /* 0x0000008000000836 */ /* 0x000fea0000000000 */
[----:B------:R-:W-:Y:S02]  /*4e50*/  @P0 R2UR.BROADCAST UR10, R0 ;  /* 0x00000000000a02ca */ /* 0x000fe400008e0000 */
[----:B------:R-:W-:Y:S11]  /*4e60*/  ELECT P0, URZ, PT ;  /* 0x0000000000ff782f */ /* 0x000ff60003800000 */
[----:B------:R1:W-:Y:S02]  /*4e70*/  UTCBAR.2CTA.MULTICAST [UR10], URZ, UR11 ;  /* 0x000000ff0a0073e9 */ /* 0x0003e4000820080b */
[C---:B------:R-:W-:Y:S02]  /*4e80*/  @P0 IMAD R0, R15.reuse, 0x8, R2 ;  /* 0x000000080f000824 */ /* 0x040fe400078e0202 */
[----:B------:R-:W-:Y:S02]  /*4e90*/  VIADD R15, R15, 0x1 ;  /* 0x000000010f0f7836 */ /* 0x000fe40000000000 */
[----:B------:R-:W-:Y:S05]  /*4ea0*/  @P0 VIADD R0, R0, 0x30 ;  /* 0x0000003000000836 */ /* 0x000fea0000000000 */
[----:B0-----:R-:W-:Y:S02]  /*4eb0*/  @P0 R2UR.BROADCAST UR8, R0 ;  /* 0x00000000000802ca */ /* 0x001fe400008e0000 */
        /* <DEDUP_REMOVED lines=8> */
[----:B-1----:R-:W-:Y:S05]  /*4f40*/  BSYNC B1 ;  /* 0x0000000000017941 */ /* 0x002fea0003800000 */
.L_x_444:
[----:B------:R-:W-:Y:S01]  /*4f50*/  R2UR UR9, R2 ;  /* 0x00000000020972ca */ /* 0x000fe200000e0000 */
[----:B------:R-:W-:Y:S01]  /*4f60*/  UMOV UR8, 0x3 ;  /* 0x0000000300087882 */ /* 0x000fe20000000000 */
[----:B------:R-:W-:Y:S01]  /*4f70*/  USHF.R.U32.HI UR10, URZ, 0x4, UR5 ;  /* 0x00000004ff0a7899 */ /* 0x000fe20008011605 */
[----:B------:R-:W-:-:S05]  /*4f80*/  PLOP3.LUT P1, PT, PT, PT, PT, 0x80, 0x8 ;  /* 0x000000000008781c */ /* 0x000fca0003f2f070 */
[----:B------:R-:W-:-:S05]  /*4f90*/  IMAD.U32 R24, RZ, RZ, UR10 ;  /* 0x0000000aff187e24 */ /* 0x000fca000f8e00ff */
[----:B------:R-:W-:-:S09]  /*4fa0*/  UIADD3 UR9, UPT, UPT, UR9, 0xa0, URZ ;  /* 0x000000a009097890 */ /* 0x000fd2000fffe0ff */
[----:B------:R0:W-:Y:S01]  /*4fb0*/  UTCBAR.2CTA.MULTICAST [UR9], URZ, UR8 ;  /* 0x000000ff090073e9 */ /* 0x0001e20008200808 */
[----:B------:R-:W1:Y:S02]  /*4fc0*/  SYNCS.PHASECHK.TRANS64.TRYWAIT P0, [R2+URZ+0xc0], RZ ;  /* 0x0000c0ff020075a7 */ /* 0x000e6400080011ff */
[----:B01----:R-:W-:Y:S05]  /*4fd0*/  @!P0 BRA `(.L_x_450) ;  /* 0x0000002400108947 */ /* 0x003fea0003800000 */
.L_x_522:
[----:B------:R-:W-:Y:S01]  /*4fe0*/  UISETP.NE.AND UP1, UPT, UR34, URZ, UPT ;  /* 0x000000ff2200728c */ /* 0x000fe2000bf25270 */
[----:B------:R-:W-:Y:S01]  /*4ff0*/  LOP3.LUT R24, R24, 0x3fd8, RZ, 0xc0, !PT ;  /* 0x00003fd818187812 */ /* 0x000fe200078ec0ff */
[----:B------:R-:W-:Y:S01]  /*5000*/  UISETP.NE.AND UP0, UPT, UR33, URZ, UPT ;  /* 0x000000ff2100728c */ /* 0x000fe2000bf05270 */
[----:B------:R-:W-:Y:S01]  /*5010*/  HFMA2 R6, -RZ, RZ, 0, 1.52587890625e-05 ;  /* 0x00000100ff067431 */ /* 0x000fe200000001ff */
[----:B------:R-:W-:Y:S01]  /*5020*/  USEL UR9, URZ, 0x4000, UP1 ;  /* 0x00004000ff097887 */ /* 0x000fe20008800000 */
[----:B------:R-:W-:Y:S01]  /*5030*/  HFMA2 R19, -RZ, RZ, 2, 2.125 ;  /* 0x40004040ff137431 */ /* 0x000fe200000001ff */
[----:B------:R-:W-:Y:S01]  /*5040*/  UMOV UR8, 0x10212490 ;  /* 0x1021249000087882 */ /* 0x000fe20000000000 */
[----:B------:R-:W-:Y:S01]  /*5050*/  HFMA2 R11, -RZ, RZ, 2, 2.125 ;  /* 0x40004040ff0b7431 */ /* 0x000fe200000001ff */
[----:B------:R-:W-:Y:S01]  /*5060*/  USEL UR8, UR8, 0x10210490, !UP0 ;  /* 0x1021049008087887 */ /* 0x000fe2000c000000 */
[----:B------:R-:W-:Y:S01]  /*5070*/  BSSY B1, `(.L_x_451) ;  /* 0x0000062000017945 */ /* 0x000fe20003800000 */
[----:B------:R-:W-:Y:S01]  /*5080*/  IMAD.U32 R4, RZ, RZ, UR9 ;  /* 0x00000009ff047e24 */ /* 0x000fe2000f8e00ff */
[C---:B------:R-:W-:Y:S01]  /*5090*/  IADD3 R20, PT, PT, R24.reuse, 0x80, RZ ;  /* 0x0000008018147810 */ /* 0x040fe20007ffe0ff */
[----:B------:R-:W-:Y:S01]  /*50a0*/  IMAD.MOV.U32 R7, RZ, RZ, RZ ;  /* 0x000000ffff077224 */ /* 0x000fe200078e00ff */
[C---:B------:R-:W-:Y:S01]  /*50b0*/  IADD3 R16, PT, PT, R24.reuse, 0x180, RZ ;  /* 0x0000018018107810 */ /* 0x040fe20007ffe0ff */
[C---:B------:R-:W-:Y:S01]  /*50c0*/  VIADD R18, R24.reuse, 0x100 ;  /* 0x0000010018127836 */ /* 0x040fe20000000000 */
[----:B------:R-:W-:Y:S01]  /*50d0*/  IADD3 R14, PT, PT, R24, 0x200, RZ ;  /* 0x00000200180e7810 */ /* 0x000fe20007ffe0ff */
[----:B------:R-:W-:Y:S01]  /*50e0*/  VIADD R4, R4, UR8 ;  /* 0x0000000804047c36 */ /* 0x000fe20008000000 */
[C---:B------:R-:W-:Y:S01]  /*50f0*/  IADD3 R10, PT, PT, R24.reuse, 0x300, RZ ;  /* 0x00000300180a7810 */ /* 0x040fe20007ffe0ff */
[C---:B------:R-:W-:Y:S01]  /*5100*/  VIADD R12, R24.reuse, 0x280 ;  /* 0x00000280180c7836 */ /* 0x040fe20000000000 */
[----:B------:R-:W-:Y:S01]  /*5110*/  MOV R25, 0x40004040 ;  /* 0x4000404000197802 */ /* 0x000fe20000000f00 */
[----:B------:R-:W-:Y:S01]  /*5120*/  VIADD R8, R24, 0x380 ;  /* 0x0000038018087836 */ /* 0x000fe20000000000 */
[----:B------:R-:W-:Y:S01]  /*5130*/  MOV R15, 0x40004040 ;  /* 0x40004040000f7802 */ /* 0x000fe20000000f00 */
[----:B------:R-:W-:-:S02]  /*5140*/  IMAD.MOV.U32 R21, RZ, RZ, 0x40004040 ;  /* 0x40004040ff157424 */ /* 0x000fc400078e00ff */
[----:B------:R-:W-:Y:S02]  /*5150*/  IMAD.MOV.U32 R17, RZ, RZ, 0x40004040 ;  /* 0x40004040ff117424 */ /* 0x000fe400078e00ff */
[----:B------:R-:W-:Y:S02]  /*5160*/  IMAD.MOV.U32 R13, RZ, RZ, 0x40004040 ;  /* 0x40004040ff0d7424 */ /* 0x000fe400078e00ff */
[----:B------:R-:W-:-:S07]  /*5170*/  IMAD.MOV.U32 R9, RZ, RZ, 0x40004040 ;  /* 0x40004040ff097424 */ /* 0x000fce00078e00ff */
.L_x_454:
[----:B-1----:R-:W-:Y:S01]  /*5180*/  SHF.L.U32 R23, R7, 0x1f, RZ ;  /* 0x0000001f07177819 */ /* 0x002fe200000006ff */
[----:B------:R-:W-:Y:S03]  /*5190*/  BSSY B0, `(.L_x_452) ;  /* 0x0000003000007945 */ /* 0x000fe60003800000 */
[----:B------:R-:W1:Y:S02]  /*51a0*/  SYNCS.PHASECHK.TRANS64.TRYWAIT P0, [R2+URZ+0x60], R23 ;  /* 0x00006017020075a7 */ /* 0x000e6400080011ff */
[----:B-1-3--:R-:W-:Y:S05]  /*51b0*/  @!P0 BRA `(.L_x_453) ;  /* 0x0000002000ac8947 */ /* 0x00afea0003800000 */
.L_x_524:
[----:B------:R-:W-:Y:S05]  /*51c0*/  BSYNC B0 ;  /* 0x0000000000007941 */ /* 0x000fea0003800000 */
.L_x_452:
[----:B------:R-:W-:Y:S02]  /*51d0*/  R2UR UR47, R4 ;  /* 0x00000000042f72ca */ /* 0x000fe400000e0000 */
[----:B------:R-:W-:Y:S11]  /*51e0*/  ELECT P0, URZ, PT ;  /* 0x0000000000ff782f */ /* 0x000ff60003800000 */
[----:B------:R-:W-:Y:S02]  /*51f0*/  @!UPT UIADD3 URZ, UPT, UPT, URZ, URZ, URZ ;  /* 0x000000fffffff290 */ /* 0x000fe4000fffe0ff */
[----:B------:R-:W-:Y:S01]  /*5200*/  @P0 R2UR.BROADCAST UR8, R6 ;  /* 0x00000000060802ca */ /* 0x000fe200008e0000 */
[----:B------:R-:W-:Y:S01]  /*5210*/  IMAD.MOV.U32 R0, RZ, RZ, 0x80 ;  /* 0x00000080ff007424 */ /* 0x000fe200078e00ff */
[----:B------:R-:W-:Y:S01]  /*5220*/  R2UR UR30, R2 ;  /* 0x00000000021e72ca */ /* 0x000fe200000e0000 */
[----:B------:R-:W-:Y:S01]  /*5230*/  UMOV UR46, URZ ;  /* 0x000000ff002e7c82 */ /* 0x000fe20008000000 */
[----:B------:R-:W-:Y:S01]  /*5240*/  LOP3.LUT R7, R7, 0x1, RZ, 0x3c, !PT ;  /* 0x0000000107077812 */ /* 0x000fe200078e3cff */
[----:B------:R-:W-:Y:S01]  /*5250*/  UMOV UR52, URZ ;  /* 0x000000ff00347c82 */ /* 0x000fe20008000000 */
[----:B------:R-:W-:Y:S01]  /*5260*/  UMOV UR53, UR47 ;  /* 0x0000002f00357c82 */ /* 0x000fe20008000000 */
[----:B------:R-:W-:Y:S01]  /*5270*/  @P0 R2UR UR9, R0 ;  /* 0x00000000000902ca */ /* 0x000fe200000e0000 */
[----:B------:R-:W-:Y:S01]  /*5280*/  IMAD.MOV.U32 R0, RZ, RZ, 0x88 ;  /* 0x00000088ff007424 */ /* 0x000fe200078e00ff */
[----:B------:R-:W-:Y:S02]  /*5290*/  @P0 R2UR UR48, R24 ;  /* 0x00000000183002ca */ /* 0x000fe400000e0000 */
[----:B------:R-:W-:Y:S02]  /*52a0*/  @P0 R2UR UR49, R25 ;  /* 0x00000000193102ca */ /* 0x000fe400000e0000 */
[----:B------:R-:W-:Y:S11]  /*52b0*/  ELECT P0, URZ, PT ;  /* 0x0000000000ff782f */ /* 0x000ff60003800000 */
[----:B------:R-:W-:Y:S02]  /*52c0*/  @!UPT UIADD3 URZ, UPT, UPT, URZ, URZ, URZ ;  /* 0x000000fffffff290 */ /* 0x000fe4000fffe0ff */
[----:B------:R-:W-:Y:S01]  /*52d0*/  @P0 R2UR.BROADCAST UR10, R6 ;  /* 0x00000000060a02ca */ /* 0x000fe200008e0000 */
[----:B------:R2:W-:Y:S01]  /*52e0*/  UTCHMMA.2CTA tmem[UR9], gdesc[UR48], tmem[UR8], tmem[UR46], idesc[UR47], !UPT ;  /* 0x00ff2e30090079ea */ /* 0x0005e2000fa00008 */
[----:B------:R-:W-:Y:S01]  /*52f0*/  @P0 R2UR UR11, R0 ;  /* 0x00000000000b02ca */ /* 0x000fe200000e0000 */
[----:B------:R-:W-:Y:S01]  /*5300*/  IMAD.MOV.U32 R0, RZ, RZ, 0x90 ;  /* 0x00000090ff007424 */ /* 0x000fe200078e00ff */
[----:B------:R-:W-:Y:S02]  /*5310*/  @P0 R2UR UR50, R20 ;  /* 0x00000000143202ca */ /* 0x000fe400000e0000 */
[----:B------:R-:W-:Y:S02]  /*5320*/  @P0 R2UR UR51, R21 ;  /* 0x00000000153302ca */ /* 0x000fe400000e0000 */
[----:B------:R-:W-:Y:S11]  /*5330*/  ELECT P0, URZ, PT ;  /* 0x0000000000ff782f */ /* 0x000ff60003800000 */
[----:B------:R3:W-:Y:S02]  /*5340*/  UTCHMMA.2CTA tmem[UR11], gdesc[UR50], tmem[UR10], tmem[UR46], idesc[UR47], UPT ;  /* 0x00ff2e320b0079ea */ /* 0x0007e4000ba0000a */
[----:B--2---:R-:W-:Y:S01]  /*5350*/  @P0 R2UR UR9, R0 ;  /* 0x00000000000902ca */ /* 0x004fe200000e0000 */
[----:B------:R-:W-:Y:S01]  /*5360*/  IMAD.MOV.U32 R0, RZ, RZ, 0x98 ;  /* 0x00000098ff007424 */ /* 0x000fe200078e00ff */
[----:B------:R-:W-:Y:S02]  /*5370*/  @P0 R2UR UR48, R18 ;  /* 0x00000000123002ca */ /* 0x000fe400000e0000 */
[----:B------:R-:W-:Y:S02]  /*5380*/  @P0 R2UR UR49, R19 ;  /* 0x00000000133102ca */ /* 0x000fe400000e0000 */
[C---:B------:R-:W-:Y:S02]  /*5390*/  @P0 R2UR.BROADCAST UR8, R6.reuse ;  /* 0x00000000060802ca */ /* 0x040fe400008e0000 */
[----:B------:R-:W-:Y:S11]  /*53a0*/  ELECT P0, URZ, PT ;  /* 0x0000000000ff782f */ /* 0x000ff60003800000 */
[----:B------:R-:W-:Y:S02]  /*53b0*/  @!UPT UIADD3 URZ, UPT, UPT, URZ, URZ, URZ ;  /* 0x000000fffffff290 */ /* 0x000fe4000fffe0ff */
[----:B---3--:R-:W-:Y:S01]  /*53c0*/  @P0 R2UR.BROADCAST UR10, R6 ;  /* 0x00000000060a02ca */ /* 0x008fe200008e0000 */
[----:B------:R2:W-:Y:S01]  /*53d0*/  UTCHMMA.2CTA tmem[UR9], gdesc[UR48], tmem[UR8], tmem[UR46], idesc[UR47], UPT ;  /* 0x00ff2e30090079ea */ /* 0x0005e2000ba00008 */
        /* <DEDUP_REMOVED lines=31> */
[----:B------:R-:W-:Y:S01]  /*55d0*/  UMOV UR51, UR47 ;  /* 0x0000002f00337c82 */ /* 0x000fe20008000000 */
[----:B------:R-:W-:Y:S01]  /*55e0*/  @P0 R2UR UR46, R8 ;  /* 0x00000000082e02ca */ /* 0x000fe200000e0000 */
[----:B------:R-:W-:Y:S01]  /*55f0*/  UMOV UR50, URZ ;  /* 0x000000ff00327c82 */ /* 0x000fe20008000000 */
[----:B------:R-:W-:Y:S01]  /*5600*/  @P0 R2UR UR47, R9 ;  /* 0x00000000092f02ca */ /* 0x000fe200000e0000 */
[----:B------:R-:W-:Y:S01]  /*5610*/  IMAD.MOV.U32 R6, RZ, RZ, 0x180 ;  /* 0x00000180ff067424 */ /* 0x000fe200078e00ff */
[----:B------:R-:W-:Y:S02]  /*5620*/  PLOP3.LUT P0, PT, P1, PT, PT, 0x80, 0x8 ;  /* 0x000000000008781c */ /* 0x000fe40000f0f070 */
[----:B------:R-:W-:Y:S09]  /*5630*/  PLOP3.LUT P1, PT, PT, PT, PT, 0x8, 0x80 ;  /* 0x000000000080781c */ /* 0x000ff20003f2e170 */
[----:B------:R3:W-:Y:S01]  /*5640*/  UTCHMMA.2CTA tmem[UR11], gdesc[UR46], tmem[UR10], tmem[UR50], idesc[UR51], UPT ;  /* 0x00ff322e0b0079ea */ /* 0x0007e2000ba0000a */
[----:B--2---:R-:W-:Y:S02]  /*5650*/  ULOP3.LUT UR8, UR18, 0xffff, URZ, 0xc0, !UPT ;  /* 0x0000ffff12087892 */ /* 0x004fe4000f8ec0ff */
[----:B------:R-:W-:Y:S09]  /*5660*/  UIADD3 UR9, UPT, UPT, UR30, 0x68, URZ ;  /* 0x000000681e097890 */ /* 0x000ff2000fffe0ff */
[----:B------:R3:W-:Y:S01]  /*5670*/  UTCBAR.2CTA.MULTICAST [UR9], URZ, UR8 ;  /* 0x000000ff090073e9 */ /* 0x0007e20008200808 */
[----:B------:R-:W-:Y:S05]  /*5680*/  @P0 BRA `(.L_x_454) ;  /* 0xfffffff800bc0947 */ /* 0x000fea000383ffff */
[----:B---3--:R-:W-:Y:S05]  /*5690*/  BSYNC B1 ;  /* 0x0000000000017941 */ /* 0x008fea0003800000 */
.L_x_451:
[----:B------:R-:W-:Y:S01]  /*56a0*/  R2UR UR9, R2 ;  /* 0x00000000020972ca */ /* 0x000fe200000e0000 */
[----:B------:R-:W-:Y:S01]  /*56b0*/  UMOV UR8, 0x3 ;  /* 0x0000000300087882 */ /* 0x000fe20000000000 */
[----:B01----:R-:W-:-:S11]  /*56c0*/  HFMA2 R2, -RZ, RZ, 0, 0 ;  /* 0x00000000ff027431 */ /* 0x003fd600000001ff */
[----:B------:R-:W-:Y:S02]  /*56d0*/  UIADD3 UR10, UPT, UPT, UR9, 0xc8, URZ ;  /* 0x000000c8090a7890 */ /* 0x000fe4000fffe0ff */
[----:B------:R-:W-:-:S07]  /*56e0*/  UIADD3 UR9, UPT, UPT, UR9, 0xb0, URZ ;  /* 0x000000b009097890 */ /* 0x000fce000fffe0ff */
[----:B------:R1:W-:Y:S02]  /*56f0*/  UTCBAR.2CTA.MULTICAST [UR10], URZ, UR8 ;  /* 0x000000ff0a0073e9 */ /* 0x0003e40008200808 */
[----:B------:R1:W-:Y:S01]  /*5700*/  UTCBAR.2CTA.MULTICAST [UR9], URZ, UR8 ;  /* 0x000000ff090073e9 */ /* 0x0003e20008200808 */
[----:B------:R-:W-:Y:S02]  /*5710*/  NOP ;  /* 0x0000000000007918 */ /* 0x000fe40000000000 */
.L_x_434:
[----:B------:R-:W-:Y:S01]  /*5720*/  UISETP.NE.AND UP0, UPT, UR23, URZ, UPT ;  /* 0x000000ff1700728c */ /* 0x000fe2000bf05270 */
[----:B------:R-:W-:-:S08]  /*5730*/  PLOP3.LUT P6, PT, PT, PT, PT, 0x8, 0x80 ;  /* 0x000000000080781c */ /* 0x000fd00003fce170 */
[----:B------:R-:W-:Y:S05]  /*5740*/  BRA.U UP0, `(.L_x_433) ;  /* 0x00000001002c7547 */ /* 0x000fea000b800000 */
[----:B-1----:R-:W1:Y:S01]  /*5750*/  S2UR UR8, SR_CgaCtaId ;  /* 0x00000000000879c3 */ /* 0x002e620000008800 */
[----:B------:R-:W-:Y:S01]  /*5760*/  MOV R0, 0x400 ;  /* 0x0000040000007802 */ /* 0x000fe20000000f00 */
[----:B------:R-:W-:Y:S02]  /*5770*/  IMAD.U32 R6, R2, -0x80000000, RZ ;  /* 0x8000000002067824 */ /* 0x000fe400078e00ff */
[----:B-1----:R-:W-:-:S05]  /*5780*/  IMAD.U32 R3, RZ, RZ, UR8 ;  /* 0x00000008ff037e24 */ /* 0x002fca000f8e00ff */
[----:B------:R-:W-:-:S04]  /*5790*/  LEA R0, R3, R0, 0x18 ;  /* 0x0000000003007211 */ /* 0x000fc800078ec0ff */
[----:B------:R-:W1:Y:S02]  /*57a0*/  SYNCS.PHASECHK.TRANS64.TRYWAIT P0, [R0+URZ+0x98], R6 ;  /* 0x00009806000075a7 */ /* 0x000e6400080011ff */
[----:B-1----:R-:W-:Y:S05]  /*57b0*/  @!P0 BRA `(.L_x_455) ;  /* 0x0000001c00448947 */ /* 0x002fea0003800000 */
.L_x_526:
[----:B------:R-:W1:Y:S02]  /*57c0*/  SYNCS.PHASECHK.TRANS64.TRYWAIT P0, [R0+URZ+0xa8], R6 ;  /* 0x0000a806000075a7 */ /* 0x000e6400080011ff */
[----:B-1----:R-:W-:Y:S05]  /*57d0*/  @!P0 BRA `(.L_x_456) ;  /* 0x0000001c00548947 */ /* 0x002fea0003800000 */
.L_x_528:
[----:B------:R-:W1:Y:S02]  /*57e0*/  SYNCS.PHASECHK.TRANS64.TRYWAIT P0, [R0+URZ+0xb8], R6 ;  /* 0x0000b806000075a7 */ /* 0x000e6400080011ff */
[----:B-1----:R-:W-:Y:S05]  /*57f0*/  @!P0 BRA `(.L_x_457) ;  /* 0x0000001c00688947 */ /* 0x002fea0003800000 */
.L_x_433:
[----:B------:R-:W-:-:S09]  /*5800*/  UISETP.GT.U32.AND UP0, UPT, UR31, 0x3, UPT ;  /* 0x000000031f00788c */ /* 0x000fd2000bf04070 */
[----:B------:R-:W-:Y:S05]  /*5810*/  BRA.U UP0, `(.L_x_458) ;  /* 0x00000001005c7547 */ /* 0x000fea000b800000 */
.L_x_459:
[----:B------:R-:W-:-:S08]  /*5820*/  NOP ;  /* 0x0000000000007918 */ /* 0x000fd00000000000 */
[----:B------:R-:W1:Y:S02]  /*5830*/  USETMAXREG.TRY_ALLOC.CTAPOOL UP0, 0x100 ;  /* 0x00000100000079c8 */ /* 0x000e640008000600 */
[----:B-1----:R-:W-:-:S13]  /*5840*/  PLOP3.LUT P0, PT, PT, PT, UP0, 0x80, 0x8 ;  /* 0x000000000008781c */ /* 0x002fda0003f0f008 */
[----:B------:R-:W-:Y:S05]  /*5850*/  @!P0 BRA `(.L_x_459) ;  /* 0xfffffffc00f08947 */ /* 0x000fea000383ffff */
[----:B------:R-:W-:Y:S05]  /*5860*/  @!P6 BRA `(.L_x_460) ;  /* 0x000000000028e947 */ /* 0x000fea0003800000 */
[----:B------:R-:W1:Y:S01]  /*5870*/  S2R R3, SR_CgaCtaId ;  /* 0x0000000000037919 */ /* 0x000e620000008800 */
[----:B------:R-:W-:-:S04]  /*5880*/  MOV R0, 0x400 ;  /* 0x0000040000007802 */ /* 0x000fc80000000f00 */
[----:B-1----:R-:W-:-:S04]  /*5890*/  LEA R3, R3, R0, 0x18 ;  /* 0x0000000003037211 */ /* 0x002fc800078ec0ff */
[----:B------:R-:W1:Y:S02]  /*58a0*/  SYNCS.PHASECHK.TRANS64.TRYWAIT P0, [R3+URZ+0xd0], RZ ;  /* 0x0000d0ff030075a7 */ /* 0x000e6400080011ff */
[----:B-1----:R-:W-:Y:S05]  /*58b0*/  @!P0 BRA `(.L_x_461) ;  /* 0x0000001c00508947 */ /* 0x002fea0003800000 */
.L_x_530:
[----:B------:R-:W1:Y:S01]  /*58c0*/  SYNCS.PHASECHK.TRANS64.TRYWAIT P0, [R3+URZ+0xe0], RZ ;  /* 0x0000e0ff030075a7 */ /* 0x000e6200080011ff */
[----:B------:R-:W-:Y:S01]  /*58d0*/  MOV R0, 0x1 ;  /* 0x0000000100007802 */ /* 0x000fe20000000f00 */
[----:B-1----:R-:W-:Y:S06]  /*58e0*/  @!P0 BRA `(.L_x_462) ;  /* 0x0000001c00588947 */ /* 0x002fec0003800000 */
.L_x_531:
[----:B------:R1:W-:Y:S01]  /*58f0*/  SYNCS.ARRIVE.TRANS64.ART0 RZ, [R3+URZ+0xd8], R0 ;  /* 0x0000d80003ff79a7 */ /* 0x0003e200085000ff */
[----:B------:R1:W-:Y:S02]  /*5900*/  SYNCS.ARRIVE.TRANS64.ART0 RZ, [R3+URZ+0xe8], R0 ;  /* 0x0000e80003ff79a7 */ /* 0x0003e400085000ff */
.L_x_460:
[----:B------:R-:W1:Y:S02]  /*5910*/  S2UR UR8, SR_CgaCtaId ;  /* 0x00000000000879c3 */ /* 0x000e640000008800 */
[----:B-1----:R-:W-:Y:S01]  /*5920*/  MOV R0, 0x400 ;  /* 0x0000040000007802 */ /* 0x002fe20000000f00 */
[----:B--2-4-:R-:W-:Y:S01]  /*5930*/  IMAD.MOV.U32 R7, RZ, RZ, -0x80000000 ;  /* 0x80000000ff077424 */ /* 0x014fe200078e00ff */
[----:B------:R-:W-:Y:S01]  /*5940*/  PLOP3.LUT P6, PT, PT, PT, PT, 0x8, 0x80 ;  /* 0x000000000080781c */ /* 0x000fe20003fce170 */
[----:B------:R-:W-:-:S05]  /*5950*/  IMAD.U32 R3, RZ, RZ, UR8 ;  /* 0x00000008ff037e24 */ /* 0x000fca000f8e00ff */
[----:B------:R-:W-:-:S04]  /*5960*/  LEA R0, R3, R0, 0x18 ;  /* 0x0000000003007211 */ /* 0x000fc800078ec0ff */
[----:B------:R-:W1:Y:S02]  /*5970*/  SYNCS.PHASECHK.TRANS64.TRYWAIT P0, [R0+URZ+0xc8], R7 ;  /* 0x0000c807000075a7 */ /* 0x000e6400080011ff */
[----:B-1----:R-:W-:Y:S05]  /*5980*/  @!P0 BRA `(.L_x_463) ;  /* 0x0000001c00448947 */ /* 0x002fea0003800000 */
.L_x_458:
[----:B-1----:R-:W-:-:S04]  /*5990*/  ULOP3.LUT UR8, UR31, 0xfffffffc, URZ, 0xc0, !UPT ;  /* 0xfffffffc1f087892 */ /* 0x002fc8000f8ec0ff */
[----:B------:R-:W-:-:S09]  /*59a0*/  UISETP.NE.AND UP0, UPT, UR8, 0x4, UPT ;  /* 0x000000040800788c */ /* 0x000fd2000bf05270 */
[----:B------:R-:W-:Y:S05]  /*59b0*/  BRA.U UP0, `(.L_x_464) ;  /* 0x0000000900fc7547 */ /* 0x000fea000b800000 */
[----:B------:R-:W-:-:S08]  /*59c0*/  NOP ;  /* 0x0000000000007918 */ /* 0x000fd00000000000 */
[----:B------:R-:W1:-:S00]  /*59d0*/  USETMAXREG.DEALLOC.CTAPOOL 0xa0 ;  /* 0x000000a0000079c8 */ /* 0x000e4000080e0500 */
[----:B-1----:R-:W-:Y:S05]  /*59e0*/  @!P6 BRA `(.L_x_464) ;  /* 0x0000000800f0e947 */ /* 0x002fea0003800000 */
[----:B------:R-:W1:Y:S01]  /*59f0*/  S2R R0, SR_CgaCtaId ;  /* 0x0000000000007919 */ /* 0x000e620000008800 */
[----:B------:R-:W3:Y:S01]  /*5a00*/  LDC R8, c[0x0][0x7cc] ;  /* 0x0001f300ff087b82 */ /* 0x000ee20000000800 */
[----:B------:R-:W-:Y:S01]  /*5a10*/  MOV R3, 0x400 ;  /* 0x0000040000037802 */ /* 0x000fe20000000f00 */
[----:B------:R-:W4:Y:S01]  /*5a20*/  S2R R2, SR_CTAID.Y ;  /* 0x0000000000027919 */ /* 0x000f220000002600 */
[----:B---3--:R-:W-:-:S04]  /*5a30*/  IABS R6, R8 ;  /* 0x0000000800067213 */ /* 0x008fc80000000000 */
[----:B--2-4-:R-:W2:Y:S01]  /*5a40*/  I2F.RP R7, R6 ;  /* 0x0000000600077306 */ /* 0x014ea20000209400 */
[----:B-1----:R-:W-:-:S04]  /*5a50*/  LEA R3, R0, R3, 0x18 ;  /* 0x0000000300037211 */ /* 0x002fc800078ec0ff */
[----:B------:R-:W1:Y:S01]  /*5a60*/  SYNCS.PHASECHK.TRANS64.TRYWAIT P2, [R3+URZ+0xb0], RZ ;  /* 0x0000b0ff030075a7 */ /* 0x000e6200080411ff */
[----:B------:R-:W-:Y:S02]  /*5a70*/  IABS R2, R2 ;  /* 0x0000000200027213 */ /* 0x000fe40000000000 */
[----:B--2---:R-:W2:Y:S02]  /*5a80*/  MUFU.RCP R10, R7 ;  /* 0x00000007000a7308 */ /* 0x004ea40000001000 */
[----:B--2---:R-:W-:-:S06]  /*5a90*/  VIADD R10, R10, 0xffffffe ;  /* 0x0ffffffe0a0a7836 */ /* 0x004fcc0000000000 */
[----:B------:R2:W3:Y:S02]  /*5aa0*/  F2I.FTZ.U32.TRUNC.NTZ R11, R10 ;  /* 0x0000000a000b7305 */ /* 0x0004e4000021f000 */
[----:B--2---:R-:W-:Y:S02]  /*5ab0*/  HFMA2 R10, -RZ, RZ, 0, 0 ;  /* 0x00000000ff0a7431 */ /* 0x004fe400000001ff */
[----:B0--3-5:R-:W-:-:S04]  /*5ac0*/  IMAD.MOV R4, RZ, RZ, -R11 ;  /* 0x000000ffff047224 */ /* 0x029fc800078e0a0b */
[----:B------:R-:W-:-:S04]  /*5ad0*/  IMAD R4, R4, R6, RZ ;  /* 0x0000000604047224 */ /* 0x000fc800078e02ff */
[----:B------:R-:W-:-:S06]  /*5ae0*/  IMAD.HI.U32 R9, R11, R4, R10 ;  /* 0x000000040b097227 */ /* 0x000fcc00078e000a */
[----:B------:R-:W-:-:S04]  /*5af0*/  IMAD.HI.U32 R9, R9, R2, RZ ;  /* 0x0000000209097227 */ /* 0x000fc800078e00ff */
[----:B------:R-:W-:-:S04]  /*5b00*/  IMAD.MOV R7, RZ, RZ, -R9 ;  /* 0x000000ffff077224 */ /* 0x000fc800078e0a09 */
[----:B------:R-:W-:Y:S01]  /*5b10*/  IMAD R7, R6, R7, R2 ;  /* 0x0000000706077224 */ /* 0x000fe200078e0202 */
[----:B------:R-:W-:-:S04]  /*5b20*/  LOP3.LUT R2, R8, UR4, RZ, 0x3c, !PT ;  /* 0x0000000408027c12 */ /* 0x000fc8000f8e3cff */
[----:B------:R-:W-:Y:S02]  /*5b30*/  ISETP.GT.U32.AND P1, PT, R6, R7, PT ;  /* 0x000000070600720c */ /* 0x000fe40003f24070 */
[----:B------:R-:W-:-:S11]  /*5b40*/  ISETP.GE.AND P0, PT, R2, RZ, PT ;  /* 0x000000ff0200720c */ /* 0x000fd60003f06270 */
[----:B------:R-:W-:-:S04]  /*5b50*/  @!P1 IADD3 R7, PT, PT, R7, -R6, RZ ;  /* 0x8000000607079210 */ /* 0x000fc80007ffe0ff */
[----:B------:R-:W-:Y:S01]  /*5b60*/  ISETP.GE.U32.AND P3, PT, R7, R6, PT ;  /* 0x000000060700720c */ /* 0x000fe20003f66070 */
[----:B-1----:R-:W-:-:S12]  /*5b70*/  @!P2 BRA `(.L_x_465) ;  /* 0x0000001800e4a947 */ /* 0x002fd80003800000 */
.L_x_532:
[----:B------:R-:W1:Y:S01]  /*5b80*/  LDCU.64 UR8, c[0x0][0x7f0] ;  /* 0x0000fe00ff0877ac */ /* 0x000e620008000a00 */
[----:B------:R-:W2:Y:S01]  /*5b90*/  LDC.64 R6, c[0x0][0x7e8] ;  /* 0x0001fa00ff067b82 */ /* 0x000ea20000000a00 */
[----:B------:R-:W-:Y:S01]  /*5ba0*/  @!P1 VIADD R9, R9, 0x1 ;  /* 0x0000000109099836 */ /* 0x000fe20000000000 */
[----:B------:R-:W-:Y:S01]  /*5bb0*/  ISETP.NE.AND P1, PT, R8, RZ, PT ;  /* 0x000000ff0800720c */ /* 0x000fe20003f25270 */
[----:B------:R-:W3:Y:S01]  /*5bc0*/  S2R R42, SR_CTAID.X ;  /* 0x00000000002a7919 */ /* 0x000ee20000002500 */
[----:B------:R-:W-:Y:S01]  /*5bd0*/  SHF.L.U32 R36, R5, 0x10, RZ ;  /* 0x0000001005247819 */ /* 0x000fe200000006ff */
[----:B------:R-:W-:Y:S01]  /*5be0*/  @P3 VIADD R9, R9, 0x1 ;  /* 0x0000000109093836 */ /* 0x000fe20000000000 */
[----:B------:R-:W-:Y:S01]  /*5bf0*/  BSSY.RECONVERGENT B1, `(.L_x_466) ;  /* 0x000008b000017945 */ /* 0x000fe20003800200 */
[----:B------:R-:W4:Y:S01]  /*5c00*/  S2R R4, SR_CTAID.X ;  /* 0x0000000000047919 */ /* 0x000f220000002500 */
[----:B0-----:R-:W0:Y:S01]  /*5c10*/  LDC.64 R2, c[0x0][0x7e0] ;  /* 0x0001f800ff027b82 */ /* 0x001e220000000a00 */
[----:B------:R-:W-:Y:S01]  /*5c20*/  LOP3.LUT R36, R36, 0x600000, RZ, 0xc0, !PT ;  /* 0x0060000024247812 */ /* 0x000fe200078ec0ff */
[----:B------:R-:W-:Y:S01]  /*5c30*/  IMAD.MOV.U32 R37, RZ, RZ, RZ ;  /* 0x000000ffff257224 */ /* 0x000fe200078e00ff */
[----:B------:R-:W-:Y:S01]  /*5c40*/  @!P0 IADD3 R9, PT, PT, -R9, RZ, RZ ;  /* 0x000000ff09098210 */ /* 0x000fe20007ffe1ff */
[----:B------:R-:W-:Y:S01]  /*5c50*/  @!PT LDS RZ, [RZ] ;  /* 0x00000000fffff984 */ /* 0x000fe20000000800 */
[----:B------:R-:W-:Y:S01]  /*5c60*/  @!PT LDS RZ, [RZ] ;  /* 0x00000000fffff984 */ /* 0x000fe20000000800 */
[----:B------:R-:W-:Y:S01]  /*5c70*/  @!PT LDS RZ, [RZ] ;  /* 0x00000000fffff984 */ /* 0x000fe20000000800 */
[----:B------:R-:W-:Y:S01]  /*5c80*/  @!PT LDS RZ, [RZ] ;  /* 0x00000000fffff984 */ /* 0x000fe20000000800 */
[----:B------:R5:W-:Y:S06]  /*5c90*/  MEMBAR.ALL.CTA ;  /* 0x0000000000007992 */ /* 0x000bec0000008000 */
[----:B-----5:R-:W5:Y:S01]  /*5ca0*/  FENCE.VIEW.ASYNC.S ;  /* 0x00000000000073c6 */ /* 0x020f620000000000 */
[----:B------:R-:W-:-:S02]  /*5cb0*/  PLOP3.LUT P3, PT, PT, PT, PT, 0x80, 0x8 ;  /* 0x000000000008781c */ /* 0x000fc40003f6f070 */
[----:B------:R-:W-:Y:S01]  /*5cc0*/  @!P1 LOP3.LUT R9, RZ, R8, RZ, 0x33, !PT ;  /* 0x00000008ff099212 */ /* 0x000fe200078e33ff */
[----:B-1----:R-:W-:Y:S01]  /*5cd0*/  UIMAD.WIDE.U32 UR10, UR22, UR8, URZ ;  /* 0x00000008160a72a5 */ /* 0x002fe2000f8e00ff */
[----:B------:R-:W-:Y:S01]  /*5ce0*/  LOP3.LUT R36, R36, 0x100, RZ, 0xfc, !PT ;  /* 0x0000010024247812 */ /* 0x000fe200078efcff */
[----:B------:R-:W1:Y:S01]  /*5cf0*/  LDCU UR8, c[0x0][0x440] ;  /* 0x00008800ff0877ac */ /* 0x000e620008000800 */
[----:B------:R-:W-:Y:S01]  /*5d00*/  SHF.R.S32.HI R11, RZ, 0x1f, R9 ;  /* 0x0000001fff0b7819 */ /* 0x000fe20000011409 */
[----:B------:R-:W-:-:S04]  /*5d10*/  UIMAD UR11, UR22, UR9, UR11 ;  /* 0x00000009160b72a4 */ /* 0x000fc8000f8e020b */
[----:B--2---:R-:W-:Y:S01]  /*5d20*/  IMAD R10, R11, R6, RZ ;  /* 0x000000060b0a7224 */ /* 0x004fe200078e02ff */
[----:B------:R-:W-:-:S03]  /*5d30*/  LOP3.LUT R11, R5, 0x7f, RZ, 0xc0, !PT ;  /* 0x0000007f050b7812 */ /* 0x000fc600078ec0ff */
[C---:B------:R-:W-:Y:S02]  /*5d40*/  IMAD R7, R9.reuse, R7, R10 ;  /* 0x0000000709077224 */ /* 0x040fe400078e020a */
[----:B------:R-:W-:-:S04]  /*5d50*/  IMAD.WIDE.U32 R12, R9, R6, UR10 ;  /* 0x0000000a090c7e25 */ /* 0x000fc8000f8e0006 */
[----:B------:R-:W-:Y:S02]  /*5d60*/  IMAD.MOV R9, RZ, RZ, -R9 ;  /* 0x000000ffff097224 */ /* 0x000fe400078e0a09 */
[----:B------:R-:W-:Y:S02]  /*5d70*/  IMAD.IADD R13, R13, 0x1, R7 ;  /* 0x000000010d0d7824 */ /* 0x000fe400078e0207 */
[----:B------:R-:W-:Y:S01]  /*5d80*/  IMAD R9, R8, R9, UR4 ;  /* 0x0000000408097e24 */ /* 0x000fe2000f8e0209 */
[----:B----4-:R-:W-:Y:S01]  /*5d90*/  LEA R4, R4, R11, 0x7 ;  /* 0x0000000b04047211 */ /* 0x010fe200078e38ff */
[----:B---3--:R-:W-:-:S03]  /*5da0*/  IMAD.WIDE.U32 R42, R42, 0x80, RZ ;  /* 0x000000802a2a7825 */ /* 0x008fc600078e00ff */
[----:B-1----:R-:W-:Y:S01]  /*5db0*/  ISETP.GE.AND P2, PT, R4, UR8, PT ;  /* 0x0000000804007c0c */ /* 0x002fe2000bf46270 */
[----:B0-----:R-:W-:-:S04]  /*5dc0*/  IMAD.WIDE.U32 R40, R9, R2, R12 ;  /* 0x0000000209287225 */ /* 0x001fc800078e000c */
[----:B------:R-:W-:Y:S01]  /*5dd0*/  IMAD R2, R9, R3, R41 ;  /* 0x0000000309027224 */ /* 0x000fe200078e0229 */
[----:B-----5:R-:W-:-:S07]  /*5de0*/  LOP3.LUT R3, R42, 0x7f, R5, 0xf8, !PT ;  /* 0x0000007f2a037812 */ /* 0x020fce00078ef805 */
.L_x_475:
[----:B0-----:R-:W0:Y:S01]  /*5df0*/  LDCU.64 UR10, c[0x0][0x7d8] ;  /* 0x0000fb00ff0a77ac */ /* 0x001e220008000a00 */
[----:B-1----:R-:W-:Y:S01]  /*5e00*/  IADD3 R6, P0, PT, R37, R40, RZ ;  /* 0x0000002825067210 */ /* 0x002fe20007f1e0ff */
[----:B------:R-:W-:Y:S01]  /*5e10*/  BSSY.RECONVERGENT B0, `(.L_x_467) ;  /* 0x000001f000007945 */ /* 0x000fe20003800200 */
[----:B------:R-:W-:Y:S01]  /*5e20*/  IADD3 R37, PT, PT, R36, R37, RZ ;  /* 0x0000002524257210 */ /* 0x000fe20007ffe0ff */
[----:B------:R-:W1:Y:S02]  /*5e30*/  LDCU.64 UR8, c[0x0][0x7b8] ;  /* 0x0000f700ff0877ac */ /* 0x000e640008000a00 */
[----:B------:R-:W-:Y:S02]  /*5e40*/  IMAD.X R7, RZ, RZ, R2, P0 ;  /* 0x000000ffff077224 */ /* 0x000fe400000e0602 */
[----:B0-----:R-:W-:Y:S02]  /*5e50*/  IMAD R4, R43, UR10, RZ ;  /* 0x0000000a2b047c24 */ /* 0x001fe4000f8e02ff */
[----:B------:R-:W-:Y:S01]  /*5e60*/  IMAD.WIDE.U32 R6, R3, UR10, R6 ;  /* 0x0000000a03067c25 */ /* 0x000fe2000f8e0006 */
[----:B------:R-:W-:-:S03]  /*5e70*/  R2UR UR10, R37 ;  /* 0x00000000250a72ca */ /* 0x000fc600000e0000 */
[----:B------:R-:W-:Y:S01]  /*5e80*/  IMAD R4, R3, UR11, R4 ;  /* 0x0000000b03047c24 */ /* 0x000fe2000f8e0204 */
[----:B-1----:R-:W-:-:S03]  /*5e90*/  IADD3 R38, P1, P0, R6, UR8, R6 ;  /* 0x0000000806267c10 */ /* 0x002fc6000f83e006 */
[----:B------:R-:W-:-:S05]  /*5ea0*/  IMAD.IADD R4, R7, 0x1, R4 ;  /* 0x0000000107047824 */ /* 0x000fca00078e0204 */
[----:B------:R-:W-:Y:S02]  /*5eb0*/  IADD3.X R39, PT, PT, R4, UR9, R4, P1, P0 ;  /* 0x0000000904277c10 */ /* 0x000fe40008fe0404 */
[----:B------:R-:W0:Y:S01]  /*5ec0*/  LDTM.x32 R4, tmem[UR10] ;  /* 0x0000000a000479ee */ /* 0x000e2200082c0000 */
[----:B------:R-:W-:Y:S05]  /*5ed0*/  @P2 BRA `(.L_x_468) ;  /* 0x0000000000482947 */ /* 0x000fea0003800000 */
[----:B0-----:R-:W-:Y:S02]  /*5ee0*/  F2FP.BF16.F32.PACK_AB R20, R21, R20 ;  /* 0x000000141514723e */ /* 0x001fe400000010ff */
[----:B------:R-:W-:Y:S02]  /*5ef0*/  F2FP.BF16.F32.PACK_AB R28, R29, R28 ;  /* 0x0000001c1d1c723e */ /* 0x000fe400000010ff */
[----:B------:R-:W-:Y:S02]  /*5f00*/  F2FP.BF16.F32.PACK_AB R4, R5, R4 ;  /* 0x000000040504723e */ /* 0x000fe400000010ff */
[----:B------:R-:W-:Y:S02]  /*5f10*/  F2FP.BF16.F32.PACK_AB R12, R13, R12 ;  /* 0x0000000c0d0c723e */ /* 0x000fe400000010ff */
[----:B------:R-:W-:Y:S02]  /*5f20*/  F2FP.BF16.F32.PACK_AB R21, R23, R22 ;  /* 0x000000161715723e */ /* 0x000fe400000010ff */
[----:B------:R-:W-:-:S02]  /*5f30*/  F2FP.BF16.F32.PACK_AB R29, R31, R30 ;  /* 0x0000001e1f1d723e */ /* 0x000fc400000010ff */
[----:B------:R-:W-:Y:S02]  /*5f40*/  F2FP.BF16.F32.PACK_AB R5, R7, R6 ;  /* 0x000000060705723e */ /* 0x000fe400000010ff */
        /* <DEDUP_REMOVED lines=8> */
[----:B------:R-:W-:-:S03]  /*5fd0*/  F2FP.BF16.F32.PACK_AB R31, R35, R34 ;  /* 0x00000022231f723e */ /* 0x000fc600000010ff */
[----:B------:R1:W-:Y:S04]  /*5fe0*/  STG.E.ENL2.256 desc[UR36][R38.64], R4, R12 ;  /* 0xf8000004260c797f */ /* 0x0003e8000f121824 */
[----:B------:R1:W-:Y:S02]  /*5ff0*/  STG.E.ENL2.256 desc[UR36][R38.64+0x20], R20, R28 ;  /* 0xf8000114261c797f */ /* 0x0003e4000f121824 */
.L_x_468:
[----:B------:R-:W-:Y:S05]  /*6000*/  BSYNC.RECONVERGENT B0 ;  /* 0x0000000000007941 */ /* 0x000fea0003800200 */
.L_x_467:
[----:B------:R-:W-:Y:S01]  /*6010*/  R2UR UR8, R37 ;  /* 0x00000000250872ca */ /* 0x000fe200000e0000 */
[----:B------:R-:W-:-:S12]  /*6020*/  BSSY.RECONVERGENT B0, `(.L_x_469) ;  /* 0x0000015000007945 */ /* 0x000fd80003800200 */
[----:B01----:R-:W0:Y:S01]  /*6030*/  LDTM.x32 R4, tmem[UR8+0x20] ;  /* 0x00002008000479ee */ /* 0x003e2200082c0000 */
        /* <DEDUP_REMOVED lines=19> */
.L_x_470:
[----:B------:R-:W-:Y:S05]  /*6170*/  BSYNC.RECONVERGENT B0 ;  /* 0x0000000000007941 */ /* 0x000fea0003800200 */
.L_x_469:
        /* <DEDUP_REMOVED lines=22> */
.L_x_472:
[----:B------:R-:W-:Y:S05]  /*62e0*/  BSYNC.RECONVERGENT B0 ;  /* 0x0000000000007941 */ /* 0x000fea0003800200 */
.L_x_471:
[----:B------:R-:W-:Y:S01]  /*62f0*/  R2UR UR8, R37 ;  /* 0x00000000250872ca */ /* 0x000fe200000e0000 */
[----:B------:R-:W-:Y:S01]  /*6300*/  BSSY.RECONVERGENT B0, `(.L_x_473) ;  /* 0x0000016000007945 */ /* 0x000fe20003800200 */
[----:B------:R-:W-:-:S11]  /*6310*/  PLOP3.LUT P0, PT, P3, PT, PT, 0x80, 0x8 ;  /* 0x000000000008781c */ /* 0x000fd60001f0f070 */
        /* <DEDUP_REMOVED lines=20> */
.L_x_474:
[----:B------:R-:W-:Y:S05]  /*6460*/  BSYNC.RECONVERGENT B0 ;  /* 0x0000000000007941 */ /* 0x000fea0003800200 */
.L_x_473:
[----:B------:R-:W-:Y:S01]  /*6470*/  HFMA2 R37, -RZ, RZ, 0, 7.62939453125e-06 ;  /* 0x00000080ff257431 */ /* 0x000fe200000001ff */
[----:B------:R-:W-:Y:S01]  /*6480*/  PLOP3.LUT P3, PT, PT, PT, PT, 0x8, 0x80 ;  /* 0x000000000080781c */ /* 0x000fe20003f6e170 */
[----:B------:R-:W-:-:S12]  /*6490*/  @P0 BRA `(.L_x_475) ;  /* 0xfffffff800540947 */ /* 0x000fd8000383ffff */
[----:B------:R-:W-:Y:S05]  /*64a0*/  BSYNC.RECONVERGENT B1 ;  /* 0x0000000000017941 */ /* 0x000fea0003800200 */
.L_x_466:
[----:B------:R-:W2:Y:S01]  /*64b0*/  S2UR UR8, SR_CgaCtaId ;  /* 0x00000000000879c3 */ /* 0x000ea20000008800 */
[----:B01----:R-:W-:-:S04]  /*64c0*/  LEA.HI R4, R0, R0, RZ, 0x1 ;  /* 0x0000000000047211 */ /* 0x003fc800078f08ff */
[----:B------:R-:W-:Y:S02]  /*64d0*/  LOP3.LUT R3, R4, 0xfffffffe, RZ, 0xc0, !PT ;  /* 0xfffffffe04037812 */ /* 0x000fe400078ec0ff */
[----:B------:R-:W-:Y:S02]  /*64e0*/  SHF.R.U32.HI R4, RZ, 0x1, R4 ;  /* 0x00000001ff047819 */ /* 0x000fe40000011604 */
[----:B------:R-:W-:-:S03]  /*64f0*/  ISETP.NE.AND P0, PT, R0, R3, PT ;  /* 0x000000030000720c */ /* 0x000fc60003f05270 */
[----:B------:R-:W-:Y:S01]  /*6500*/  VIADD R2, R4, 0xffffffff ;  /* 0xffffffff04027836 */ /* 0x000fe20000000000 */
[----:B------:R-:W-:Y:S02]  /*6510*/  ISETP.LT.AND P0, PT, R0, RZ, P0 ;  /* 0x000000ff0000720c */ /* 0x000fe40000701270 */
[----:B------:R-:W-:Y:S01]  /*6520*/  MOV R0, 0x400 ;  /* 0x0000040000007802 */ /* 0x000fe20000000f00 */
[----:B--2---:R-:W-:-:S10]  /*6530*/  IMAD.U32 R3, RZ, RZ, UR8 ;  /* 0x00000008ff037e24 */ /* 0x004fd4000f8e00ff */
[----:B------:R-:W-:Y:S01]  /*6540*/  @!P0 IMAD.MOV R2, RZ, RZ, R4 ;  /* 0x000000ffff028224 */ /* 0x000fe200078e0204 */
[----:B------:R-:W-:-:S03]  /*6550*/  LEA R0, R3, R0, 0x18 ;  /* 0x0000000003007211 */ /* 0x000fc600078ec0ff */
[----:B------:R-:W-:Y:S02]  /*6560*/  IMAD.IADD R5, R2, 0x1, R2 ;  /* 0x0000000102057824 */ /* 0x000fe400078e0202 */
[----:B------:R-:W-:Y:S02]  /*6570*/  IMAD.MOV.U32 R2, RZ, RZ, 0x1 ;  /* 0x00000001ff027424 */ /* 0x000fe400078e00ff */
[----:B------:R-:W-:-:S05]  /*6580*/  VIADD R0, R0, 0xb8 ;  /* 0x000000b800007836 */ /* 0x000fca0000000000 */
[----:B------:R-:W-:-:S04]  /*6590*/  PRMT R5, R5, 0x654, R0 ;  /* 0x0000065405057816 */ /* 0x000fc80000000000 */
[----:B------:R1:W-:Y:S03]  /*65a0*/  SYNCS.ARRIVE.TRANS64.RED.ART0 RZ, [R5+URZ], R2 ;  /* 0x0000000205ff79a7 */ /* 0x0003e600085004ff */
.L_x_464:
[----:B------:R-:W-:-:S09]  /*65b0*/  UISETP.GE.AND UP0, UPT, UR31, 0xa, UPT ;  /* 0x0000000a1f00788c */ /* 0x000fd2000bf06270 */
[----:B------:R-:W-:Y:S05]  /*65c0*/  BRA.U !UP0, `(.L_x_476) ;  /* 0x0000000108087547 */ /* 0x000fea000b800000 */
[----:B------:R-:W-:-:S08]  /*65d0*/  NOP ;  /* 0x0000000000007918 */ /* 0x000fd00000000000 */
[----:B------:R-:W1:-:S00]  /*65e0*/  USETMAXREG.DEALLOC.CTAPOOL 0x20 ;  /* 0x00000020000079c8 */ /* 0x000e4000080e0500 */
.L_x_476:
[----:B------:R-:W3:Y:S01]  /*65f0*/  LDCU UR8, c[0x0][0x36c] ;  /* 0x00006d80ff0877ac */ /* 0x000ee20008000800 */
[----:B-1----:R-:W-:-:S04]  /*6600*/  MOV R0, UR31 ;  /* 0x0000001f00007c02 */ /* 0x002fc80008000f00 */
[----:B------:R-:W-:Y:S01]  /*6610*/  ISETP.NE.AND P0, PT, R0, 0x4, PT ;  /* 0x000000040000780c */ /* 0x000fe20003f05270 */
[----:B---3--:R-:W-:-:S09]  /*6620*/  UISETP.EQ.U32.AND UP0, UPT, UR8, 0x1, UPT ;  /* 0x000000010800788c */ /* 0x008fd2000bf02070 */
[----:B------:R-:W-:Y:S05]  /*6630*/  BRA.U !UP0, `(.L_x_477) ;  /* 0x0000000108287547 */ /* 0x000fea000b800000 */
        /* <DEDUP_REMOVED lines=10> */
.L_x_477:
[----:B------:R-:W-:Y:S01]  /*66e0*/  NOP ;  /* 0x0000000000007918 */ /* 0x000fe20000000000 */
.L_x_478:
[----:B------:R-:W-:Y:S05]  /*66f0*/  BRA.U !UP0, `(.L_x_479) ;  /* 0x00000001080c7547 */ /* 0x000fea000b800000 */
[----:B------:R-:W-:Y:S01]  /*6700*/  UCGABAR_WAIT ;  /* 0x0000000000007dc7 */ /* 0x000fe20008000000 */
[----:B------:R-:W-:Y:S01]  /*6710*/  CCTL.IVALL ;  /* 0x00000000ff00798f */ /* 0x000fe20002000000 */
[----:B------:R-:W-:Y:S05]  /*6720*/  BRA `(.L_x_480) ;  /* 0x0000000000047947 */ /* 0x000fea0003800000 */
.L_x_479:
[----:B------:R-:W-:Y:S06]  /*6730*/  BAR.SYNC.DEFER_BLOCKING 0x0 ;  /* 0x0000000000007b1d */ /* 0x000fec0000010000 */
.L_x_480:
[----:B0-2---:R-:W-:Y:S05]  /*6740*/  @P0 EXIT ;  /* 0x000000000000094d */ /* 0x005fea0003800000 */
[----:B------:R-:W0:Y:S01]  /*6750*/  S2R R2, SR_CgaCtaId ;  /* 0x0000000000027919 */ /* 0x000e220000008800 */
[----:B------:R-:W-:Y:S02]  /*6760*/  ELECT P0, URZ, PT ;  /* 0x0000000000ff782f */ /* 0x000fe40003800000 */
[----:B------:R-:W-:Y:S01]  /*6770*/  MOV R5, 0x400 ;  /* 0x0000040000057802 */ /* 0x000fe20000000f00 */
[----:B------:R-:W-:Y:S01]  /*6780*/  IMAD.MOV.U32 R0, RZ, RZ, 0x1 ;  /* 0x00000001ff007424 */ /* 0x000fe200078e00ff */
[----:B------:R-:W-:Y:S09]  /*6790*/  UVIRTCOUNT.DEALLOC.SMPOOL 0x80 ;  /* 0x000000800000784c */ /* 0x000ff20000000000 */
[----:B------:R-:W-:-:S02]  /*67a0*/  @P0 MOV R6, 0x40 ;  /* 0x0000004000060802 */ /* 0x000fc40000000f00 */
[----:B0---45:R-:W-:Y:S01]  /*67b0*/  LEA R4, R2, R5, 0x18 ;  /* 0x0000000502047211 */ /* 0x031fe200078ec0ff */
[----:B------:R-:W-:-:S04]  /*67c0*/  @P0 IMAD.MOV.U32 R3, RZ, RZ, R2 ;  /* 0x000000ffff030224 */ /* 0x000fc800078e0002 */
[----:B------:R-:W-:Y:S01]  /*67d0*/  VIADD R8, R4, 0xf0 ;  /* 0x000000f004087836 */ /* 0x000fe20000000000 */
[C---:B------:R-:W-:Y:S02]  /*67e0*/  LOP3.LUT R5, R3.reuse, 0x1, RZ, 0x3c, !PT ;  /* 0x0000000103057812 */ /* 0x040fe400078e3cff */
[----:B------:R-:W-:Y:S02]  /*67f0*/  @P0 LEA R6, R3, R6, 0x18 ;  /* 0x0000000603060211 */ /* 0x000fe400078ec0ff */
[----:B------:R-:W-:Y:S02]  /*6800*/  @P0 PRMT R3, R0, 0x7610, R3 ;  /* 0x0000761000030816 */ /* 0x000fe40000000003 */
[----:B------:R-:W-:-:S03]  /*6810*/  PRMT R5, R5, 0x654, R8 ;  /* 0x0000065405057816 */ /* 0x000fc60000000008 */
[----:B------:R0:W-:Y:S01]  /*6820*/  @P0 STS.U8 [R6], R3 ;  /* 0x0000000306000388 */ /* 0x0001e20000000000 */
[----:B------:R0:W-:Y:S01]  /*6830*/  SYNCS.ARRIVE.TRANS64.RED.ART0 RZ, [R5+URZ], R0 ;  /* 0x0000000005ff79a7 */ /* 0x0001e200085004ff */
[----:B------:R-:W1:Y:S02]  /*6840*/  SYNCS.PHASECHK.TRANS64.TRYWAIT P0, [R4+URZ+0xf0], RZ ;  /* 0x0000f0ff040075a7 */ /* 0x000e6400080011ff */
[----:B01----:R-:W-:Y:S05]  /*6850*/  @!P0 BRA `(.L_x_481) ;  /* 0x0000000c00c08947 */ /* 0x003fea0003800000 */
.L_x_533:
[----:B------:R-:W-:Y:S01]  /*6860*/  NOP ;  /* 0x0000000000007918 */ /* 0x000fe20000000000 */
[----:B------:R-:W-:Y:S01]  /*6870*/  MOV R3, 0x50 ;  /* 0x0000005000037802 */ /* 0x000fe20000000f00 */
[----:B------:R-:W-:Y:S01]  /*6880*/  ULOP3.LUT UR30, UR15, 0xffff, URZ, 0xc0, !UPT ;  /* 0x0000ffff0f1e7892 */ /* 0x000fe2000f8ec0ff */
[----:B------:R-:W-:Y:S02]  /*6890*/  UMOV UR9, 0xffff ;  /* 0x0000ffff00097882 */ /* 0x000fe40000000000 */
[----:B------:R-:W-:Y:S01]  /*68a0*/  LEA R2, R2, R3, 0x18 ;  /* 0x0000000302027211 */ /* 0x000fe200078ec0ff */
[----:B------:R-:W-:Y:S01]  /*68b0*/  USHF.R.U32.HI UR30, URZ, 0x5, UR30 ;  /* 0x00000005ff1e7899 */ /* 0x000fe2000801161e */
[----:B------:R-:W-:-:S03]  /*68c0*/  UMOV UR8, 0x1 ;  /* 0x0000000100087882 */ /* 0x000fc60000000000 */
[----:B------:R-:W1:Y:S01]  /*68d0*/  LDS R0, [R2] ;  /* 0x0000000002007984 */ /* 0x000e620000000800 */
[----:B------:R-:W-:Y:S02]  /*68e0*/  UIADD3 UR11, UPT, UPT, UR30, 0x10, URZ ;  /* 0x000000101e0b7890 */ /* 0x000fe4000fffe0ff */
[----:B------:R-:W-:Y:S02]  /*68f0*/  USHF.L.U32 UR9, UR9, UR30, URZ ;  /* 0x0000001e09097299 */ /* 0x000fe400080006ff */
[----:B------:R-:W-:-:S04]  /*6900*/  USHF.L.U32 UR11, UR8, UR11, URZ ;  /* 0x0000000b080b7299 */ /* 0x000fc800080006ff */
[----:B------:R-:W-:-:S04]  /*6910*/  ULOP3.LUT UR11, UR11, UR9, URZ, 0xfc, !UPT ;  /* 0x000000090b0b7292 */ /* 0x000fc8000f8efcff */
[----:B------:R-:W-:Y:S01]  /*6920*/  ULOP3.LUT UR9, UR11, 0xffff, URZ, 0xc0, !UPT ;  /* 0x0000ffff0b097892 */ /* 0x000fe2000f8ec0ff */
[----:B-1----:R-:W-:-:S13]  /*6930*/  R2UR UR10, R0 ;  /* 0x00000000000a72ca */ /* 0x002fda00000e0000 */
[----:B------:R-:W-:-:S04]  /*6940*/  ULOP3.LUT UR8, UR11, 0xffff, UR10, 0x80, !UPT ;  /* 0x0000ffff0b087892 */ /* 0x000fc8000f8e800a */
[----:B------:R-:W-:-:S09]  /*6950*/  UISETP.NE.AND UP0, UPT, UR8, UR9, UPT ;  /* 0x000000090800728c */ /* 0x000fd2000bf05270 */
[----:B------:R-:W-:Y:S05]  /*6960*/  BRA.U UP0, `(.L_x_482) ;  /* 0x00000001004c7547 */ /* 0x000fea000b800000 */
[----:B------:R-:W-:Y:S02]  /*6970*/  USHF.R.U32.HI UR8, URZ, 0x10, UR11 ;  /* 0x00000010ff087899 */ /* 0x000fe4000801160b */
[----:B------:R-:W-:-:S04]  /*6980*/  USHF.R.U32.HI UR9, URZ, 0x10, UR10 ;  /* 0x00000010ff097899 */ /* 0x000fc8000801160a */
[----:B------:R-:W-:-:S04]  /*6990*/  ULOP3.LUT UR9, UR9, UR8, URZ, 0xc0, !UPT ;  /* 0x0000000809097292 */ /* 0x000fc8000f8ec0ff */
[----:B------:R-:W-:-:S09]  /*69a0*/  UISETP.NE.AND UP0, UPT, UR9, UR8, UPT ;  /* 0x000000080900728c */ /* 0x000fd2000bf05270 */
[----:B------:R-:W-:Y:S05]  /*69b0*/  BRA.U UP0, `(.L_x_483) ;  /* 0x00000001002c7547 */ /* 0x000fea000b800000 */
[----:B------:R-:W1:Y:S01]  /*69c0*/  S2R R3, SR_LANEID ;  /* 0x0000000000037919 */ /* 0x000e620000000000 */
[----:B------:R-:W-:Y:S01]  /*69d0*/  ULOP3.LUT UR11, URZ, UR11, URZ, 0x33, !UPT ;  /* 0x0000000bff0b7292 */ /* 0x000fe2000f8e33ff */
[----:B------:R-:W-:Y:S02]  /*69e0*/  VOTEU.ANY UR9, UPT, PT ;  /* 0x0000000000097886 */ /* 0x000fe400038e0100 */
[----:B------:R-:W-:-:S03]  /*69f0*/  UFLO.U32 UR9, UR9 ;  /* 0x00000009000972bd */ /* 0x000fc600080e0000 */
[----:B------:R-:W-:-:S04]  /*6a00*/  IMAD.U32 R0, RZ, RZ, UR11 ;  /* 0x0000000bff007e24 */ /* 0x000fc8000f8e00ff */
[----:B------:R-:W2:Y:S02]  /*6a10*/  REDUX UR8, R0 ;  /* 0x00000000000873c4 */ /* 0x000ea40000000000 */
[----:B------:R3:W-:Y:S01]  /*6a20*/  UTCATOMSWS.AND URZ, UR11 ;  /* 0x0000000b00ff79e3 */ /* 0x0007e20008000000 */
[----:B-1----:R-:W-:Y:S02]  /*6a30*/  ISETP.EQ.U32.AND P0, PT, R3, UR9, PT ;  /* 0x0000000903007c0c */ /* 0x002fe4000bf02070 */
[----:B--2---:R-:W-:-:S11]  /*6a40*/  MOV R3, UR8 ;  /* 0x0000000800037c02 */ /* 0x004fd60008000f00 */
[----:B------:R3:W-:Y:S01]  /*6a50*/  @P0 ATOMS.AND RZ, [R2], R3 ;  /* 0x0000000302ff038c */ /* 0x0007e20002800000 */
[----:B------:R-:W-:Y:S05]  /*6a60*/  BRA `(.L_x_484) ;  /* 0x0000000000147947 */ /* 0x000fea0003800000 */
.L_x_483:
[----:B------:R-:W-:Y:S02]  /*6a70*/  MOV R2, 0x6a90 ;  /* 0x00006a9000027802 */ /* 0x000fe40000000f00 */
[----:B0-----:R-:W-:Y:S05]  /*6a80*/  CALL.REL.NOINC `($__internal_4_$__cuda_sm10x_tcgen05_guardrail_trap_col_being_dealloced_not_returned_by_alloc) ;  /* 0x0000000c00487944 */ /* 0x001fea0003c00000 */
[----:B------:R-:W-:Y:S05]  /*6a90*/  BRA `(.L_x_484) ;  /* 0x0000000000087947 */ /* 0x000fea0003800000 */
.L_x_482:
[----:B------:R-:W-:Y:S02]  /*6aa0*/  MOV R2, 0x6ac0 ;  /* 0x00006ac000027802 */ /* 0x000fe40000000f00 */
[----:B0-----:R-:W-:Y:S05]  /*6ab0*/  CALL.REL.NOINC `($__internal_6_$__cuda_sm10x_tcgen05_guardrail_trap_unallocated_columns_being_dealloced) ;  /* 0x0000000c00547944 */ /* 0x001fea0003c00000 */
.L_x_484:
[----:B------:R-:W-:Y:S01]  /*6ac0*/  NOP ;  /* 0x0000000000007918 */ /* 0x000fe20000000000 */
[----:B---3--:R-:W-:Y:S05]  /*6ad0*/  EXIT ;  /* 0x000000000000794d */ /* 0x008fea0003800000 */
.L_x_377:
[----:B------:R-:W-:-:S07]  /*6ae0*/  MOV R13, R12 ;  /* 0x0000000c000d7202 */ /* 0x000fce0000000f00 */
.L_x_485:
[----:B-1----:R1:W2:Y:S02]  /*6af0*/  SYNCS.PHASECHK.TRANS64.TRYWAIT P0, [R3+URZ], R13 ;  /* 0x0000000d030075a7 */ /* 0x0022a400080011ff */
[----:B--2---:R-:W-:Y:S05]  /*6b00*/  @!P0 NANOSLEEP.SYNCS 0x989680 ;  /* 0x009896800000895d */ /* 0x004fea0003900000 */
[----:B------:R-:W2:Y:S02]  /*6b10*/  @!P0 SYNCS.PHASECHK.TRANS64 P0, [R3+URZ], R13 ;  /* 0x0000000d030085a7 */ /* 0x000ea400080010ff */
[----:B--2---:R-:W-:Y:S05]  /*6b20*/  @!P0 BRA `(.L_x_485) ;  /* 0xfffffffc00f08947 */ /* 0x004fea000383ffff */
[----:B------:R-:W-:Y:S05]  /*6b30*/  BRA `(.L_x_376) ;  /* 0xffffffa000247947 */ /* 0x000fea000383ffff */
.L_x_380:
[----:B------:R-:W-:-:S07]  /*6b40*/  MOV R9, R8 ;  /* 0x0000000800097202 */ /* 0x000fce0000000f00 */
.L_x_486:
[----:B-1----:R1:W2:Y:S02]  /*6b50*/  SYNCS.PHASECHK.TRANS64.TRYWAIT P0, [R3+URZ], R9 ;  /* 0x00000009030075a7 */ /* 0x0022a400080011ff */
[----:B--2---:R-:W-:Y:S05]  /*6b60*/  @!P0 NANOSLEEP.SYNCS 0x989680 ;  /* 0x009896800000895d */ /* 0x004fea0003900000 */
[----:B------:R-:W2:Y:S02]  /*6b70*/  @!P0 SYNCS.PHASECHK.TRANS64 P0, [R3+URZ], R9 ;  /* 0x00000009030085a7 */ /* 0x000ea400080010ff */
[----:B--2---:R-:W-:Y:S05]  /*6b80*/  @!P0 BRA `(.L_x_486) ;  /* 0xfffffffc00f08947 */ /* 0x004fea000383ffff */
[----:B------:R-:W-:Y:S05]  /*6b90*/  BRA `(.L_x_379) ;  /* 0xffffffa000987947 */ /* 0x000fea000383ffff */
.L_x_386:
[----:B------:R-:W-:Y:S02]  /*6ba0*/  MOV R2, 0x80000000 ;  /* 0x8000000000027802 */ /* 0x000fe40000000f00 */
[----:B------:R-:W-:-:S07]  /*6bb0*/  MOV R3, 0x80000000 ;  /* 0x8000000000037802 */ /* 0x000fce0000000f00 */
.L_x_487:
[----:B-1----:R1:W3:Y:S02]  /*6bc0*/  SYNCS.PHASECHK.TRANS64.TRYWAIT P0, [R4+URZ+0xd8], R3 ;  /* 0x0000d803040075a7 */ /* 0x0022e400080011ff */
[----:B---3--:R-:W-:Y:S05]  /*6bd0*/  @!P0 NANOSLEEP.SYNCS 0x989680 ;  /* 0x009896800000895d */ /* 0x008fea0003900000 */
[----:B------:R-:W3:Y:S02]  /*6be0*/  @!P0 SYNCS.PHASECHK.TRANS64 P0, [R4+URZ+0xd8], R3 ;  /* 0x0000d803040085a7 */ /* 0x000ee400080010ff */
[----:B---3--:R-:W-:Y:S05]  /*6bf0*/  @!P0 BRA `(.L_x_487) ;  /* 0xfffffffc00f08947 */ /* 0x008fea000383ffff */
[----:B------:R-:W-:Y:S05]  /*6c00*/  BRA `(.L_x_488) ;  /* 0xffffffa800807947 */ /* 0x000fea000383ffff */
.L_x_399:
[----:B------:R-:W-:Y:S01]  /*6c10*/  HFMA2 R2, -RZ, RZ, -0.0 , 0 ;  /* 0x80000000ff027431 */ /* 0x000fe200000001ff */
[----:B-1----:R-:W-:-:S07]  /*6c20*/  MOV R3, 0x80000000 ;  /* 0x8000000000037802 */ /* 0x002fce0000000f00 */
.L_x_489:
[----:B0-----:R0:W1:Y:S02]  /*6c30*/  SYNCS.PHASECHK.TRANS64.TRYWAIT P0, [R4+URZ+0xe8], R3 ;  /* 0x0000e803040075a7 */ /* 0x00106400080011ff */
[----:B-1----:R-:W-:Y:S05]  /*6c40*/  @!P0 NANOSLEEP.SYNCS 0x989680 ;  /* 0x009896800000895d */ /* 0x002fea0003900000 */
[----:B------:R-:W1:Y:S02]  /*6c50*/  @!P0 SYNCS.PHASECHK.TRANS64 P0, [R4+URZ+0xe8], R3 ;  /* 0x0000e803040085a7 */ /* 0x000e6400080010ff */
[----:B-1----:R-:W-:Y:S05]  /*6c60*/  @!P0 BRA `(.L_x_489) ;  /* 0xfffffffc00f08947 */ /* 0x002fea000383ffff */
[----:B------:R-:W-:Y:S05]  /*6c70*/  BRA `(.L_x_490) ;  /* 0xffffffb400247947 */ /* 0x000fea000383ffff */
.L_x_412:
[----:B------:R-:W-:Y:S02]  /*6c80*/  MOV R2, UR24 ;  /* 0x0000001800027c02 */ /* 0x000fe40008000f00 */
[----:B---345:R-:W-:-:S07]  /*6c90*/  MOV R7, R6 ;  /* 0x0000000600077202 */ /* 0x038fce0000000f00 */
.L_x_491:
[----:B0-----:R0:W1:Y:S02]  /*6ca0*/  SYNCS.PHASECHK.TRANS64.TRYWAIT P0, [R2+URZ+0x10], R7 ;  /* 0x00001007020075a7 */ /* 0x00106400080011ff */
[----:B-1----:R-:W-:Y:S05]  /*6cb0*/  @!P0 NANOSLEEP.SYNCS 0x989680 ;  /* 0x009896800000895d */ /* 0x002fea0003900000 */
[----:B------:R-:W1:Y:S02]  /*6cc0*/  @!P0 SYNCS.PHASECHK.TRANS64 P0, [R2+URZ+0x10], R7 ;  /* 0x00001007020085a7 */ /* 0x000e6400080010ff */
[----:B-1----:R-:W-:Y:S05]  /*6cd0*/  @!P0 BRA `(.L_x_491) ;  /* 0xfffffffc00f08947 */ /* 0x002fea000383ffff */
[----:B------:R-:W-:Y:S05]  /*6ce0*/  BRA `(.L_x_492) ;  /* 0xffffffc000887947 */ /* 0x000fea000383ffff */
.L_x_415:
[----:B------:R-:W-:Y:S01]  /*6cf0*/  HFMA2 R8, -RZ, RZ, -0.0 , 0 ;  /* 0x80000000ff087431 */ /* 0x000fe200000001ff */
[----:B------:R-:W-:-:S07]  /*6d00*/  MOV R9, 0x80000000 ;  /* 0x8000000000097802 */ /* 0x000fce0000000f00 */
.L_x_493:
[----:B0-----:R0:W2:Y:S02]  /*6d10*/  SYNCS.PHASECHK.TRANS64.TRYWAIT P0, [R4+URZ+0x30], R9 ;  /* 0x00003009040075a7 */ /* 0x0010a400080011ff */
[----:B--2---:R-:W-:Y:S05]  /*6d20*/  @!P0 NANOSLEEP.SYNCS 0x989680 ;  /* 0x009896800000895d */ /* 0x004fea0003900000 */
[----:B------:R-:W2:Y:S02]  /*6d30*/  @!P0 SYNCS.PHASECHK.TRANS64 P0, [R4+URZ+0x30], R9 ;  /* 0x00003009040085a7 */ /* 0x000ea400080010ff */
[----:B--2---:R-:W-:Y:S05]  /*6d40*/  @!P0 BRA `(.L_x_493) ;  /* 0xfffffffc00f08947 */ /* 0x004fea000383ffff */
[----:B------:R-:W-:Y:S05]  /*6d50*/  BRA `(.L_x_494) ;  /* 0xffffffc400087947 */ /* 0x000fea000383ffff */
.L_x_417:
[----:B------:R-:W-:Y:S01]  /*6d60*/  HFMA2 R8, -RZ, RZ, -0.0 , 0 ;  /* 0x80000000ff087431 */ /* 0x000fe200000001ff */
[----:B0-2---:R-:W-:-:S07]  /*6d70*/  MOV R9, 0x80000000 ;  /* 0x8000000000097802 */ /* 0x005fce0000000f00 */
.L_x_495:
[----:B0-----:R0:W2:Y:S02]  /*6d80*/  SYNCS.PHASECHK.TRANS64.TRYWAIT P0, [R4+URZ+0x38], R9 ;  /* 0x00003809040075a7 */ /* 0x0010a400080011ff */
[----:B--2---:R-:W-:Y:S05]  /*6d90*/  @!P0 NANOSLEEP.SYNCS 0x989680 ;  /* 0x009896800000895d */ /* 0x004fea0003900000 */
[----:B------:R-:W2:Y:S02]  /*6da0*/  @!P0 SYNCS.PHASECHK.TRANS64 P0, [R4+URZ+0x38], R9 ;  /* 0x00003809040085a7 */ /* 0x000ea400080010ff */
[----:B--2---:R-:W-:Y:S05]  /*6db0*/  @!P0 BRA `(.L_x_495) ;  /* 0xfffffffc00f08947 */ /* 0x004fea000383ffff */
[----:B------:R-:W-:Y:S05]  /*6dc0*/  BRA `(.L_x_496) ;  /* 0xffffffc4007c7947 */ /* 0x000fea000383ffff */
.L_x_419:
[----:B------:R-:W-:Y:S01]  /*6dd0*/  HFMA2 R8, -RZ, RZ, -0.0 , 0 ;  /* 0x80000000ff087431 */ /* 0x000fe200000001ff */
[----:B0-23--:R-:W-:-:S07]  /*6de0*/  MOV R9, 0x80000000 ;  /* 0x8000000000097802 */ /* 0x00dfce0000000f00 */
.L_x_497:
[----:B0-----:R0:W2:Y:S02]  /*6df0*/  SYNCS.PHASECHK.TRANS64.TRYWAIT P0, [R4+URZ+0x58], R9 ;  /* 0x00005809040075a7 */ /* 0x0010a400080011ff */
[----:B--2---:R-:W-:Y:S05]  /*6e00*/  @!P0 NANOSLEEP.SYNCS 0x989680 ;  /* 0x009896800000895d */ /* 0x004fea0003900000 */
[----:B------:R-:W2:Y:S02]  /*6e10*/  @!P0 SYNCS.PHASECHK.TRANS64 P0, [R4+URZ+0x58], R9 ;  /* 0x00005809040085a7 */ /* 0x000ea400080010ff */
[----:B--2---:R-:W-:Y:S05]  /*6e20*/  @!P0 BRA `(.L_x_497) ;  /* 0xfffffffc00f08947 */ /* 0x004fea000383ffff */
[----:B------:R-:W-:Y:S05]  /*6e30*/  BRA `(.L_x_498) ;  /* 0xffffffc400847947 */ /* 0x000fea000383ffff */
.L_x_422:
[----:B------:R-:W-:Y:S01]  /*6e40*/  HFMA2 R8, -RZ, RZ, -0.0 , 0 ;  /* 0x80000000ff087431 */ /* 0x000fe200000001ff */
[----:B------:R-:W-:-:S07]  /*6e50*/  MOV R9, 0x80000000 ;  /* 0x8000000000097802 */ /* 0x000fce0000000f00 */
.L_x_499:
[----:B0-----:R0:W2:Y:S02]  /*6e60*/  SYNCS.PHASECHK.TRANS64.TRYWAIT P0, [R4+URZ+0x88], R9 ;  /* 0x00008809040075a7 */ /* 0x0010a400080011ff */
[----:B--2---:R-:W-:Y:S05]  /*6e70*/  @!P0 NANOSLEEP.SYNCS 0x989680 ;  /* 0x009896800000895d */ /* 0x004fea0003900000 */
[----:B------:R-:W2:Y:S02]  /*6e80*/  @!P0 SYNCS.PHASECHK.TRANS64 P0, [R4+URZ+0x88], R9 ;  /* 0x00008809040085a7 */ /* 0x000ea400080010ff */
[----:B--2---:R-:W-:Y:S05]  /*6e90*/  @!P0 BRA `(.L_x_499) ;  /* 0xfffffffc00f08947 */ /* 0x004fea000383ffff */
[----:B------:R-:W-:Y:S05]  /*6ea0*/  BRA `(.L_x_500) ;  /* 0xffffffc400847947 */ /* 0x000fea000383ffff */
.L_x_423:
[----:B------:R-:W-:Y:S01]  /*6eb0*/  HFMA2 R6, -RZ, RZ, -0.0 , 0 ;  /* 0x80000000ff067431 */ /* 0x000fe200000001ff */
[----:B------:R-:W-:-:S07]  /*6ec0*/  MOV R7, 0x80000000 ;  /* 0x8000000000077802 */ /* 0x000fce0000000f00 */
.L_x_501:
[----:B0-----:R0:W2:Y:S02]  /*6ed0*/  SYNCS.PHASECHK.TRANS64.TRYWAIT P0, [R4+URZ+0x68], R7 ;  /* 0x00006807040075a7 */ /* 0x0010a400080011ff */
[----:B--2---:R-:W-:Y:S05]  /*6ee0*/  @!P0 NANOSLEEP.SYNCS 0x989680 ;  /* 0x009896800000895d */ /* 0x004fea0003900000 */
[----:B------:R-:W2:Y:S02]  /*6ef0*/  @!P0 SYNCS.PHASECHK.TRANS64 P0, [R4+URZ+0x68], R7 ;  /* 0x00006807040085a7 */ /* 0x000ea400080010ff */
[----:B--2---:R-:W-:Y:S05]  /*6f00*/  @!P0 BRA `(.L_x_501) ;  /* 0xfffffffc00f08947 */ /* 0x004fea000383ffff */
[----:B------:R-:W-:Y:S05]  /*6f10*/  BRA `(.L_x_502) ;  /* 0xffffffc4007c7947 */ /* 0x000fea000383ffff */
.L_x_425:
[----:B------:R-:W-:Y:S01]  /*6f20*/  HFMA2 R8, -RZ, RZ, -0.0 , 0 ;  /* 0x80000000ff087431 */ /* 0x000fe200000001ff */
[----:B0-23--:R-:W-:-:S07]  /*6f30*/  MOV R9, 0x80000000 ;  /* 0x8000000000097802 */ /* 0x00dfce0000000f00 */
.L_x_503:
[----:B0-----:R0:W2:Y:S02]  /*6f40*/  SYNCS.PHASECHK.TRANS64.TRYWAIT P0, [R4+URZ+0x88], R9 ;  /* 0x00008809040075a7 */ /* 0x0010a400080011ff */
[----:B--2---:R-:W-:Y:S05]  /*6f50*/  @!P0 NANOSLEEP.SYNCS 0x989680 ;  /* 0x009896800000895d */ /* 0x004fea0003900000 */
[----:B------:R-:W2:Y:S02]  /*6f60*/  @!P0 SYNCS.PHASECHK.TRANS64 P0, [R4+URZ+0x88], R9 ;  /* 0x00008809040085a7 */ /* 0x000ea400080010ff */
[----:B--2---:R-:W-:Y:S05]  /*6f70*/  @!P0 BRA `(.L_x_503) ;  /* 0xfffffffc00f08947 */ /* 0x004fea000383ffff */
[----:B------:R-:W-:Y:S05]  /*6f80*/  BRA `(.L_x_504) ;  /* 0xffffffc4007c7947 */ /* 0x000fea000383ffff */
.L_x_426:
[----:B------:R-:W-:Y:S01]  /*6f90*/  HFMA2 R6, -RZ, RZ, -0.0 , 0 ;  /* 0x80000000ff067431 */ /* 0x000fe200000001ff */
[----:B------:R-:W-:-:S07]  /*6fa0*/  MOV R7, 0x80000000 ;  /* 0x8000000000077802 */ /* 0x000fce0000000f00 */
.L_x_505:
[----:B----4-:R4:W5:Y:S02]  /*6fb0*/  SYNCS.PHASECHK.TRANS64.TRYWAIT P0, [R4+URZ+0x68], R7 ;  /* 0x00006807040075a7 */ /* 0x01096400080011ff */
[----:B-----5:R-:W-:Y:S05]  /*6fc0*/  @!P0 NANOSLEEP.SYNCS 0x989680 ;  /* 0x009896800000895d */ /* 0x020fea0003900000 */
[----:B------:R-:W5:Y:S02]  /*6fd0*/  @!P0 SYNCS.PHASECHK.TRANS64 P0, [R4+URZ+0x68], R7 ;  /* 0x00006807040085a7 */ /* 0x000f6400080010ff */
[----:B-----5:R-:W-:Y:S05]  /*6fe0*/  @!P0 BRA `(.L_x_505) ;  /* 0xfffffffc00f08947 */ /* 0x020fea000383ffff */
[----:B------:R-:W-:Y:S05]  /*6ff0*/  BRA `(.L_x_424) ;  /* 0xffffffc400687947 */ /* 0x000fea000383ffff */
.L_x_427:
[----:B-----5:R5:W0:Y:S02]  /*7000*/  SYNCS.PHASECHK.TRANS64.TRYWAIT P0, [R4+URZ+0x18], RZ ;  /* 0x000018ff040075a7 */ /* 0x020a2400080011ff */
[----:B0-----:R-:W-:Y:S05]  /*7010*/  @!P0 NANOSLEEP.SYNCS 0x989680 ;  /* 0x009896800000895d */ /* 0x001fea0003900000 */
[----:B------:R-:W0:Y:S02]  /*7020*/  @!P0 SYNCS.PHASECHK.TRANS64 P0, [R4+URZ+0x18], RZ ;  /* 0x000018ff040085a7 */ /* 0x000e2400080010ff */
[----:B0-----:R-:W-:Y:S05]  /*7030*/  @!P0 BRA `(.L_x_427) ;  /* 0xfffffffc00f08947 */ /* 0x001fea000383ffff */
[----:B------:R-:W-:Y:S05]  /*7040*/  BRA `(.L_x_506) ;  /* 0xffffffc400607947 */ /* 0x000fea000383ffff */
.L_x_429:
[----:B0-----:R0:W1:Y:S02]  /*7050*/  SYNCS.PHASECHK.TRANS64.TRYWAIT P0, [R4+URZ+0x38], RZ ;  /* 0x000038ff040075a7 */ /* 0x00106400080011ff */
[----:B-1----:R-:W-:Y:S05]  /*7060*/  @!P0 NANOSLEEP.SYNCS 0x989680 ;  /* 0x009896800000895d */ /* 0x002fea0003900000 */
[----:B------:R-:W1:Y:S02]  /*7070*/  @!P0 SYNCS.PHASECHK.TRANS64 P0, [R4+URZ+0x38], RZ ;  /* 0x000038ff040085a7 */ /* 0x000e6400080010ff */
[----:B-1----:R-:W-:Y:S05]  /*7080*/  @!P0 BRA `(.L_x_429) ;  /* 0xfffffffc00f08947 */ /* 0x002fea000383ffff */
[----:B------:R-:W-:Y:S05]  /*7090*/  BRA `(.L_x_507) ;  /* 0xffffffc400647947 */ /* 0x000fea000383ffff */
.L_x_431:
[----:B0-----:R0:W1:Y:S02]  /*70a0*/  SYNCS.PHASECHK.TRANS64.TRYWAIT P0, [R4+URZ+0xd8], RZ ;  /* 0x0000d8ff040075a7 */ /* 0x00106400080011ff */
[----:B-1----:R-:W-:Y:S05]  /*70b0*/  @!P0 NANOSLEEP.SYNCS 0x989680 ;  /* 0x009896800000895d */ /* 0x002fea0003900000 */
[----:B------:R-:W1:Y:S02]  /*70c0*/  @!P0 SYNCS.PHASECHK.TRANS64 P0, [R4+URZ+0xd8], RZ ;  /* 0x0000d8ff040085a7 */ /* 0x000e6400080010ff */
[----:B-1----:R-:W-:Y:S05]  /*70d0*/  @!P0 BRA `(.L_x_431) ;  /* 0xfffffffc00f08947 */ /* 0x002fea000383ffff */
[----:B------:R-:W-:Y:S05]  /*70e0*/  BRA `(.L_x_508) ;  /* 0xffffffc400687947 */ /* 0x000fea000383ffff */
.L_x_432:
[----:B0-----:R0:W1:Y:S02]  /*70f0*/  SYNCS.PHASECHK.TRANS64.TRYWAIT P0, [R4+URZ+0xe8], RZ ;  /* 0x0000e8ff040075a7 */ /* 0x00106400080011ff */
[----:B-1----:R-:W-:Y:S05]  /*7100*/  @!P0 NANOSLEEP.SYNCS 0x989680 ;  /* 0x009896800000895d */ /* 0x002fea0003900000 */
[----:B------:R-:W1:Y:S02]  /*7110*/  @!P0 SYNCS.PHASECHK.TRANS64 P0, [R4+URZ+0xe8], RZ ;  /* 0x0000e8ff040085a7 */ /* 0x000e6400080010ff */
[----:B-1----:R-:W-:Y:S05]  /*7120*/  @!P0 BRA `(.L_x_432) ;  /* 0xfffffffc00f08947 */ /* 0x002fea000383ffff */
[----:B------:R-:W-:Y:S05]  /*7130*/  BRA `(.L_x_385) ;  /* 0xffffffc4005c7947 */ /* 0x000fea000383ffff */
.L_x_435:
[----:B------:R-:W-:Y:S01]  /*7140*/  HFMA2 R6, -RZ, RZ, -0.0 , 0 ;  /* 0x80000000ff067431 */ /* 0x000fe200000001ff */
[----:B--2-4-:R-:W-:-:S07]  /*7150*/  MOV R7, 0x80000000 ;  /* 0x8000000000077802 */ /* 0x014fce0000000f00 */
.L_x_509:
[----:B-1----:R1:W2:Y:S02]  /*7160*/  SYNCS.PHASECHK.TRANS64.TRYWAIT P0, [R4+URZ+0xb8], R7 ;  /* 0x0000b807040075a7 */ /* 0x0022a400080011ff */
[----:B--2---:R-:W-:Y:S05]  /*7170*/  @!P0 NANOSLEEP.SYNCS 0x989680 ;  /* 0x009896800000895d */ /* 0x004fea0003900000 */
[----:B------:R-:W2:Y:S02]  /*7180*/  @!P0 SYNCS.PHASECHK.TRANS64 P0, [R4+URZ+0xb8], R7 ;  /* 0x0000b807040085a7 */ /* 0x000ea400080010ff */
[----:B--2---:R-:W-:Y:S05]  /*7190*/  @!P0 BRA `(.L_x_509) ;  /* 0xfffffffc00f08947 */ /* 0x004fea000383ffff */
[----:B------:R-:W-:Y:S05]  /*71a0*/  BRA `(.L_x_510) ;  /* 0xffffffc400687947 */ /* 0x000fea000383ffff */
.L_x_436:
[----:B------:R-:W-:Y:S01]  /*71b0*/  HFMA2 R2, -RZ, RZ, -0.0 , 0 ;  /* 0x80000000ff027431 */ /* 0x000fe200000001ff */
[----:B------:R-:W-:-:S07]  /*71c0*/  MOV R3, 0x80000000 ;  /* 0x8000000000037802 */ /* 0x000fce0000000f00 */
.L_x_511:
[----:B-1----:R1:W2:Y:S02]  /*71d0*/  SYNCS.PHASECHK.TRANS64.TRYWAIT P0, [R4+URZ+0x98], R3 ;  /* 0x00009803040075a7 */ /* 0x0022a400080011ff */
[----:B--2---:R-:W-:Y:S05]  /*71e0*/  @!P0 NANOSLEEP.SYNCS 0x989680 ;  /* 0x009896800000895d */ /* 0x004fea0003900000 */
[----:B------:R-:W2:Y:S02]  /*71f0*/  @!P0 SYNCS.PHASECHK.TRANS64 P0, [R4+URZ+0x98], R3 ;  /* 0x00009803040085a7 */ /* 0x000ea400080010ff */
[----:B--2---:R-:W-:Y:S05]  /*7200*/  @!P0 BRA `(.L_x_511) ;  /* 0xfffffffc00f08947 */ /* 0x004fea000383ffff */
[----:B------:R-:W-:Y:S05]  /*7210*/  BRA `(.L_x_512) ;  /* 0xffffffc400d87947 */ /* 0x000fea000383ffff */
.L_x_439:
[----:B------:R-:W-:Y:S07]  /*7220*/  MOV R18, R19 ;  /* 0x0000001300127202 */ /* 0x000fee0000000f00 */
.L_x_513:
[----:B-1----:R1:W2:Y:S02]  /*7230*/  SYNCS.PHASECHK.TRANS64.TRYWAIT P0, [R2+URZ], R19 ;  /* 0x00000013020075a7 */ /* 0x0022a400080011ff */
[----:B--2---:R-:W-:Y:S05]  /*7240*/  @!P0 NANOSLEEP.SYNCS 0x989680 ;  /* 0x009896800000895d */ /* 0x004fea0003900000 */
[----:B------:R-:W2:Y:S02]  /*7250*/  @!P0 SYNCS.PHASECHK.TRANS64 P0, [R2+URZ], R19 ;  /* 0x00000013020085a7 */ /* 0x000ea400080010ff */
[----:B--2---:R-:W-:Y:S05]  /*7260*/  @!P0 BRA `(.L_x_513) ;  /* 0xfffffffc00f08947 */ /* 0x004fea000383ffff */
[----:B------:R-:W-:Y:S05]  /*7270*/  BRA `(.L_x_514) ;  /* 0xffffffc800207947 */ /* 0x000fea000383ffff */
.L_x_441:
[-C--:B------:R-:W-:Y:S02]  /*7280*/  MOV R18, R17.reuse ;  /* 0x0000001100127202 */ /* 0x080fe40000000f00 */
[----:B-1----:R-:W-:Y:S07]  /*7290*/  MOV R19, R17 ;  /* 0x0000001100137202 */ /* 0x002fee0000000f00 */
.L_x_515:
[----:B0-----:R0:W1:Y:S02]  /*72a0*/  SYNCS.PHASECHK.TRANS64.TRYWAIT P0, [R6+URZ+0x40], R19 ;  /* 0x00004013060075a7 */ /* 0x00106400080011ff */
[----:B-1----:R-:W-:Y:S05]  /*72b0*/  @!P0 NANOSLEEP.SYNCS 0x989680 ;  /* 0x009896800000895d */ /* 0x002fea0003900000 */
[----:B------:R-:W1:Y:S02]  /*72c0*/  @!P0 SYNCS.PHASECHK.TRANS64 P0, [R6+URZ+0x40], R19 ;  /* 0x00004013060085a7 */ /* 0x000e6400080010ff */
[----:B-1----:R-:W-:Y:S05]  /*72d0*/  @!P0 BRA `(.L_x_515) ;  /* 0xfffffffc00f08947 */ /* 0x002fea000383ffff */
[----:B------:R-:W-:Y:S05]  /*72e0*/  BRA `(.L_x_516) ;  /* 0xffffffc800147947 */ /* 0x000fea000383ffff */
.L_x_443:
[----:B------:R-:W-:Y:S01]  /*72f0*/  HFMA2 R6, -RZ, RZ, -0.0 , 0 ;  /* 0x80000000ff067431 */ /* 0x000fe200000001ff */
[----:B0-----:R-:W-:-:S04]  /*7300*/  MOV R7, 0x80000000 ;  /* 0x8000000000077802 */ /* 0x001fc80000000f00 */
[----:B------:R0:W1:Y:S03]  /*7310*/  SYNCS.PHASECHK.TRANS64.TRYWAIT P0, [R2+URZ+0xa8], R7 ;  /* 0x0000a807020075a7 */ /* 0x00006600080011ff */
[----:B-1----:R-:W-:Y:S05]  /*7320*/  @!P0 NANOSLEEP.SYNCS 0x989680 ;  /* 0x009896800000895d */ /* 0x002fea0003900000 */
[----:B------:R-:W1:Y:S02]  /*7330*/  @!P0 SYNCS.PHASECHK.TRANS64 P0, [R2+URZ+0xa8], R7 ;  /* 0x0000a807020085a7 */ /* 0x000e6400080010ff */
[----:B-1----:R-:W-:Y:S05]  /*7340*/  @!P0 BRA `(.L_x_443) ;  /* 0xfffffffc00e88947 */ /* 0x002fea000383ffff */
[----:B------:R-:W-:Y:S05]  /*7350*/  BRA `(.L_x_517) ;  /* 0xffffffd000487947 */ /* 0x000fea000383ffff */
.L_x_446:
[----:B------:R-:W-:Y:S07]  /*7360*/  MOV R20, R21 ;  /* 0x0000001500147202 */ /* 0x000fee0000000f00 */
.L_x_518:
[----:B0-----:R0:W1:Y:S02]  /*7370*/  SYNCS.PHASECHK.TRANS64.TRYWAIT P0, [R8+URZ+0x20], R21 ;  /* 0x00002015080075a7 */ /* 0x00106400080011ff */
[----:B-1----:R-:W-:Y:S05]  /*7380*/  @!P0 NANOSLEEP.SYNCS 0x989680 ;  /* 0x009896800000895d */ /* 0x002fea0003900000 */
[----:B------:R-:W1:Y:S02]  /*7390*/  @!P0 SYNCS.PHASECHK.TRANS64 P0, [R8+URZ+0x20], R21 ;  /* 0x00002015080085a7 */ /* 0x000e6400080010ff */
[----:B-1----:R-:W-:Y:S05]  /*73a0*/  @!P0 BRA `(.L_x_518) ;  /* 0xfffffffc00f08947 */ /* 0x002fea000383ffff */
[----:B------:R-:W-:Y:S05]  /*73b0*/  BRA `(.L_x_519) ;  /* 0xffffffd000947947 */ /* 0x000fea000383ffff */
.L_x_448:
[----:B------:R-:W-:Y:S07]  /*73c0*/  MOV R18, R19 ;  /* 0x0000001300127202 */ /* 0x000fee0000000f00 */
.L_x_520:
[----:B-1----:R1:W2:Y:S02]  /*73d0*/  SYNCS.PHASECHK.TRANS64.TRYWAIT P0, [R0+URZ+0x70], R19 ;  /* 0x00007013000075a7 */ /* 0x0022a400080011ff */
[----:B--2---:R-:W-:Y:S05]  /*73e0*/  @!P0 NANOSLEEP.SYNCS 0x989680 ;  /* 0x009896800000895d */ /* 0x004fea0003900000 */
[----:B------:R-:W2:Y:S02]  /*73f0*/  @!P0 SYNCS.PHASECHK.TRANS64 P0, [R0+URZ+0x70], R19 ;  /* 0x00007013000085a7 */ /* 0x000ea400080010ff */
[----:B--2---:R-:W-:Y:S05]  /*7400*/  @!P0 BRA `(.L_x_520) ;  /* 0xfffffffc00f08947 */ /* 0x004fea000383ffff */
[----:B------:R-:W-:Y:S05]  /*7410*/  BRA `(.L_x_521) ;  /* 0xffffffd0008c7947 */ /* 0x000fea000383ffff */
.L_x_450:
[----:B0-----:R0:W1:Y:S02]  /*7420*/  SYNCS.PHASECHK.TRANS64.TRYWAIT P0, [R2+URZ+0xc0], RZ ;  /* 0x0000c0ff020075a7 */ /* 0x00106400080011ff */
[----:B-1----:R-:W-:Y:S05]  /*7430*/  @!P0 NANOSLEEP.SYNCS 0x989680 ;  /* 0x009896800000895d */ /* 0x002fea0003900000 */
[----:B------:R-:W1:Y:S02]  /*7440*/  @!P0 SYNCS.PHASECHK.TRANS64 P0, [R2+URZ+0xc0], RZ ;  /* 0x0000c0ff020085a7 */ /* 0x000e6400080010ff */
[----:B-1----:R-:W-:Y:S05]  /*7450*/  @!P0 BRA `(.L_x_450) ;  /* 0xfffffffc00f08947 */ /* 0x002fea000383ffff */
[----:B------:R-:W-:Y:S05]  /*7460*/  BRA `(.L_x_522) ;  /* 0xffffffd800dc7947 */ /* 0x000fea000383ffff */
.L_x_453:
[----:B------:R-:W-:Y:S07]  /*7470*/  MOV R22, R23 ;  /* 0x0000001700167202 */ /* 0x000fee0000000f00 */
.L_x_523:
[----:B-1----:R1:W2:Y:S02]  /*7480*/  SYNCS.PHASECHK.TRANS64.TRYWAIT P0, [R2+URZ+0x60], R23 ;  /* 0x00006017020075a7 */ /* 0x0022a400080011ff */
[----:B--2---:R-:W-:Y:S05]  /*7490*/  @!P0 NANOSLEEP.SYNCS 0x989680 ;  /* 0x009896800000895d */ /* 0x004fea0003900000 */
[----:B------:R-:W2:Y:S02]  /*74a0*/  @!P0 SYNCS.PHASECHK.TRANS64 P0, [R2+URZ+0x60], R23 ;  /* 0x00006017020085a7 */ /* 0x000ea400080010ff */
[----:B--2---:R-:W-:Y:S05]  /*74b0*/  @!P0 BRA `(.L_x_523) ;  /* 0xfffffffc00f08947 */ /* 0x004fea000383ffff */
[----:B------:R-:W-:Y:S05]  /*74c0*/  BRA `(.L_x_524) ;  /* 0xffffffdc003c7947 */ /* 0x000fea000383ffff */
.L_x_455:
[----:B--2-4-:R-:W-:-:S07]  /*74d0*/  MOV R7, R6 ;  /* 0x0000000600077202 */ /* 0x014fce0000000f00 */
.L_x_525:
[----:B-1----:R1:W2:Y:S02]  /*74e0*/  SYNCS.PHASECHK.TRANS64.TRYWAIT P0, [R0+URZ+0x98], R7 ;  /* 0x00009807000075a7 */ /* 0x0022a400080011ff */
[----:B--2---:R-:W-:Y:S05]  /*74f0*/  @!P0 NANOSLEEP.SYNCS 0x989680 ;  /* 0x009896800000895d */ /* 0x004fea0003900000 */
[----:B------:R-:W2:Y:S02]  /*7500*/  @!P0 SYNCS.PHASECHK.TRANS64 P0, [R0+URZ+0x98], R7 ;  /* 0x00009807000085a7 */ /* 0x000ea400080010ff */
[----:B--2---:R-:W-:Y:S05]  /*7510*/  @!P0 BRA `(.L_x_525) ;  /* 0xfffffffc00f08947 */ /* 0x004fea000383ffff */
[----:B------:R-:W-:Y:S05]  /*7520*/  BRA `(.L_x_526) ;  /* 0xffffffe000a47947 */ /* 0x000fea000383ffff */
.L_x_456:
[-C--:B------:R-:W-:Y:S02]  /*7530*/  MOV R8, R6.reuse ;  /* 0x0000000600087202 */ /* 0x080fe40000000f00 */
[----:B--23--:R-:W-:-:S07]  /*7540*/  MOV R9, R6 ;  /* 0x0000000600097202 */ /* 0x00cfce0000000f00 */
.L_x_527:
[----:B-1----:R1:W2:Y:S02]  /*7550*/  SYNCS.PHASECHK.TRANS64.TRYWAIT P0, [R0+URZ+0xa8], R9 ;  /* 0x0000a809000075a7 */ /* 0x0022a400080011ff */
[----:B--2---:R-:W-:Y:S05]  /*7560*/  @!P0 NANOSLEEP.SYNCS 0x989680 ;  /* 0x009896800000895d */ /* 0x004fea0003900000 */
[----:B------:R-:W2:Y:S02]  /*7570*/  @!P0 SYNCS.PHASECHK.TRANS64 P0, [R0+URZ+0xa8], R9 ;  /* 0x0000a809000085a7 */ /* 0x000ea400080010ff */
[----:B--2---:R-:W-:Y:S05]  /*7580*/  @!P0 BRA `(.L_x_527) ;  /* 0xfffffffc00f08947 */ /* 0x004fea000383ffff */
[----:B------:R-:W-:Y:S05]  /*7590*/  BRA `(.L_x_528) ;  /* 0xffffffe000907947 */ /* 0x000fea000383ffff */
.L_x_457:
[----:B--2-4-:R-:W-:-:S07]  /*75a0*/  MOV R7, R6 ;  /* 0x0000000600077202 */ /* 0x014fce0000000f00 */
.L_x_529:
[----:B-1----:R1:W2:Y:S02]  /*75b0*/  SYNCS.PHASECHK.TRANS64.TRYWAIT P0, [R0+URZ+0xb8], R7 ;  /* 0x0000b807000075a7 */ /* 0x0022a400080011ff */
[----:B--2---:R-:W-:Y:S05]  /*75c0*/  @!P0 NANOSLEEP.SYNCS 0x989680 ;  /* 0x009896800000895d */ /* 0x004fea0003900000 */
[----:B------:R-:W2:Y:S02]  /*75d0*/  @!P0 SYNCS.PHASECHK.TRANS64 P0, [R0+URZ+0xb8], R7 ;  /* 0x0000b807000085a7 */ /* 0x000ea400080010ff */
[----:B--2---:R-:W-:Y:S05]  /*75e0*/  @!P0 BRA `(.L_x_529) ;  /* 0xfffffffc00f08947 */ /* 0x004fea000383ffff */
[----:B------:R-:W-:Y:S05]  /*75f0*/  BRA `(.L_x_433) ;  /* 0xffffffe000807947 */ /* 0x000fea000383ffff */
.L_x_461:
[----:B-1----:R1:W3:Y:S02]  /*7600*/  SYNCS.PHASECHK.TRANS64.TRYWAIT P0, [R3+URZ+0xd0], RZ ;  /* 0x0000d0ff030075a7 */ /* 0x0022e400080011ff */
[----:B---3--:R-:W-:Y:S05]  /*7610*/  @!P0 NANOSLEEP.SYNCS 0x989680 ;  /* 0x009896800000895d */ /* 0x008fea0003900000 */
[----:B------:R-:W3:Y:S02]  /*7620*/  @!P0 SYNCS.PHASECHK.TRANS64 P0, [R3+URZ+0xd0], RZ ;  /* 0x0000d0ff030085a7 */ /* 0x000ee400080010ff */
[----:B---3--:R-:W-:Y:S05]  /*7630*/  @!P0 BRA `(.L_x_461) ;  /* 0xfffffffc00f08947 */ /* 0x008fea000383ffff */
[----:B------:R-:W-:Y:S05]  /*7640*/  BRA `(.L_x_530) ;  /* 0xffffffe0009c7947 */ /* 0x000fea000383ffff */
.L_x_462:
[----:B-1----:R1:W3:Y:S02]  /*7650*/  SYNCS.PHASECHK.TRANS64.TRYWAIT P0, [R3+URZ+0xe0], RZ ;  /* 0x0000e0ff030075a7 */ /* 0x0022e400080011ff */
[----:B---3--:R-:W-:Y:S05]  /*7660*/  @!P0 NANOSLEEP.SYNCS 0x989680 ;  /* 0x009896800000895d */ /* 0x008fea0003900000 */
[----:B------:R-:W3:Y:S02]  /*7670*/  @!P0 SYNCS.PHASECHK.TRANS64 P0, [R3+URZ+0xe0], RZ ;  /* 0x0000e0ff030085a7 */ /* 0x000ee400080010ff */
[----:B---3--:R-:W-:Y:S05]  /*7680*/  @!P0 BRA `(.L_x_462) ;  /* 0xfffffffc00f08947 */ /* 0x008fea000383ffff */
[----:B------:R-:W-:Y:S05]  /*7690*/  BRA `(.L_x_531) ;  /* 0xffffffe000947947 */ /* 0x000fea000383ffff */
.L_x_463:
[----:B------:R-:W-:Y:S01]  /*76a0*/  HFMA2 R6, -RZ, RZ, -0.0 , 0 ;  /* 0x80000000ff067431 */ /* 0x000fe200000001ff */
[----:B-1----:R-:W-:-:S04]  /*76b0*/  MOV R7, 0x80000000 ;  /* 0x8000000000077802 */ /* 0x002fc80000000f00 */
[----:B------:R1:W2:Y:S03]  /*76c0*/  SYNCS.PHASECHK.TRANS64.TRYWAIT P0, [R0+URZ+0xc8], R7 ;  /* 0x0000c807000075a7 */ /* 0x0002a600080011ff */
[----:B--2---:R-:W-:Y:S05]  /*76d0*/  @!P0 NANOSLEEP.SYNCS 0x989680 ;  /* 0x009896800000895d */ /* 0x004fea0003900000 */
[----:B------:R-:W2:Y:S02]  /*76e0*/  @!P0 SYNCS.PHASECHK.TRANS64 P0, [R0+URZ+0xc8], R7 ;  /* 0x0000c807000085a7 */ /* 0x000ea400080010ff */
[----:B--2---:R-:W-:Y:S05]  /*76f0*/  @!P0 BRA `(.L_x_463) ;  /* 0xfffffffc00e88947 */ /* 0x004fea000383ffff */
[----:B------:R-:W-:Y:S05]  /*7700*/  BRA `(.L_x_458) ;  /* 0xffffffe000a07947 */ /* 0x000fea000383ffff */
.L_x_465:
[----:B0-----:R0:W1:Y:S02]  /*7710*/  SYNCS.PHASECHK.TRANS64.TRYWAIT P2, [R3+URZ+0xb0], RZ ;  /* 0x0000b0ff030075a7 */ /* 0x00106400080411ff */
[----:B-1----:R-:W-:Y:S05]  /*7720*/  @!P2 NANOSLEEP.SYNCS 0x989680 ;  /* 0x009896800000a95d */ /* 0x002fea0003900000 */
[----:B------:R-:W1:Y:S02]  /*7730*/  @!P2 SYNCS.PHASECHK.TRANS64 P2, [R3+URZ+0xb0], RZ ;  /* 0x0000b0ff0300a5a7 */ /* 0x000e6400080410ff */
[----:B-1----:R-:W-:Y:S05]  /*7740*/  @!P2 BRA `(.L_x_465) ;  /* 0xfffffffc00f0a947 */ /* 0x002fea000383ffff */
[----:B------:R-:W-:Y:S05]  /*7750*/  BRA `(.L_x_532) ;  /* 0xffffffe400087947 */ /* 0x000fea000383ffff */
.L_x_481:
[----:B0-----:R0:W1:Y:S02]  /*7760*/  SYNCS.PHASECHK.TRANS64.TRYWAIT P0, [R4+URZ+0xf0], RZ ;  /* 0x0000f0ff040075a7 */ /* 0x00106400080011ff */
[----:B-1----:R-:W-:Y:S05]  /*7770*/  @!P0 NANOSLEEP.SYNCS 0x989680 ;  /* 0x009896800000895d */ /* 0x002fea0003900000 */
[----:B------:R-:W1:Y:S02]  /*7780*/  @!P0 SYNCS.PHASECHK.TRANS64 P0, [R4+URZ+0xf0], RZ ;  /* 0x0000f0ff040085a7 */ /* 0x000e6400080010ff */
[----:B-1----:R-:W-:Y:S05]  /*7790*/  @!P0 BRA `(.L_x_481) ;  /* 0xfffffffc00f08947 */ /* 0x002fea000383ffff */
[----:B------:R-:W-:Y:S05]  /*77a0*/  BRA `(.L_x_533) ;  /* 0xfffffff0002c7947 */ /* 0x000fea000383ffff */
        .weak           $__internal_4_$__cuda_sm10x_tcgen05_guardrail_trap_col_being_dealloced_not_returned_by_alloc
        .type           $__internal_4_$__cuda_sm10x_tcgen05_guardrail_trap_col_being_dealloced_not_returned_by_alloc,@function
        .size           $__internal_4_$__cuda_sm10x_tcgen05_guardrail_trap_col_being_dealloced_not_returned_by_alloc,($__internal_5_$__cuda_sm10x_tcgen05_guardrail_trap_phase_invalid_during_alloc - $__internal_4_$__cuda_sm10x_tcgen05_guardrail_trap_col_being_dealloced_not_returned_by_alloc)
$__internal_4_$__cuda_sm10x_tcgen05_guardrail_trap_col_being_dealloced_not_returned_by_alloc:
[----:B------:R-:W-:Y:S05]  /*77b0*/  BPT.TRAP 0x1 ;  /* 0x000000040000795c */ /* 0x000fea0000300000 */
[----:B------:R-:W-:-:S04]  /*77c0*/  HFMA2 R3, -RZ, RZ, 0, 0 ;  /* 0x00000000ff037431 */ /* 0x000fc800000001ff */
[----:B------:R-:W-:Y:S05]  /*77d0*/  RET.REL.NODEC R2 `(kernel_cutlass_kernel_cudnnsdpabwdfmha_dq_d256_sm100BlackwellFusedAttentionDQKernel_object_at_____Int32_Int32_Int32_TiledMMA_ThrLayoutVMNK21111000_PermutationMNK____MMAAtom_ThrID21_ShapeM_1) ;  /* 0xffffff8802087950 */ /* 0x000fea0003c3ffff */
        .weak           $__internal_5_$__cuda_sm10x_tcgen05_guardrail_trap_phase_invalid_during_alloc
        .type           $__internal_5_$__cuda_sm10x_tcgen05_guardrail_trap_phase_invalid_during_alloc,@function
        .size           $__internal_5_$__cuda_sm10x_tcgen05_guardrail_trap_phase_invalid_during_alloc,($__internal_6_$__cuda_sm10x_tcgen05_guardrail_trap_unallocated_columns_being_dealloced - $__internal_5_$__cuda_sm10x_tcgen05_guardrail_trap_phase_invalid_during_alloc)
$__internal_5_$__cuda_sm10x_tcgen05_guardrail_trap_phase_invalid_during_alloc:
[----:B------:R-:W-:Y:S05]  /*77e0*/  BPT.TRAP 0x1 ;  /* 0x000000040000795c */ /* 0x000fea0000300000 */
[----:B------:R-:W-:-:S04]  /*77f0*/  MOV R3, 0x0 ;  /* 0x0000000000037802 */ /* 0x000fc80000000f00 */
[----:B------:R-:W-:Y:S05]  /*7800*/  RET.REL.NODEC R2 `(kernel_cutlass_kernel_cudnnsdpabwdfmha_dq_d256_sm100BlackwellFusedAttentionDQKernel_object_at_____Int32_Int32_Int32_TiledMMA_ThrLayoutVMNK21111000_PermutationMNK____MMAAtom_ThrID21_ShapeM_1) ;  /* 0xffffff8402fc7950 */ /* 0x000fea0003c3ffff */
        .weak           $__internal_6_$__cuda_sm10x_tcgen05_guardrail_trap_unallocated_columns_being_dealloced
        .type           $__internal_6_$__cuda_sm10x_tcgen05_guardrail_trap_unallocated_columns_being_dealloced,@function
        .size           $__internal_6_$__cuda_sm10x_tcgen05_guardrail_trap_unallocated_columns_being_dealloced,(.L_x_544 - $__internal_6_$__cuda_sm10x_tcgen05_guardrail_trap_unallocated_columns_being_dealloced)
$__internal_6_$__cuda_sm10x_tcgen05_guardrail_trap_unallocated_columns_being_dealloced:
[----:B------:R-:W-:Y:S05]  /*7810*/  BPT.TRAP 0x1 ;  /* 0x000000040000795c */ /* 0x000fea0000300000 */
[----:B------:R-:W-:-:S04]  /*7820*/  HFMA2 R3, -RZ, RZ, 0, 0 ;  /* 0x00000000ff037431 */ /* 0x000fc800000001ff */
[----:B------:R-:W-:Y:S05]  /*7830*/  RET.REL.NODEC R2 `(kernel_cutlass_kernel_cudnnsdpabwdfmha_dq_d256_sm100BlackwellFusedAttentionDQKernel_object_at_____Int32_Int32_Int32_TiledMMA_ThrLayoutVMNK21111000_PermutationMNK____MMAAtom_ThrID21_ShapeM_1) ;  /* 0xffffff8402f07950 */ /* 0x000fea0003c3ffff */
.L_x_534:
        /* <DEDUP_REMOVED lines=12> */
.L_x_544:


//--------------------- .text.kernel_cutlass_sum_OdO_cudnnsdpabwdfmha_backward_sm100_2kernelBlackwellFusedMultiHeadAttentionBackward_object_at__tensorptrbf16gmemalign64o409625620481256div64_tensorptrbf16gmemalign64o40_0 --------------------------
	.section	.text.kernel_cutlass_sum_OdO_cudnnsdpabwdfmha_backward_sm100_2kernelBlackwellFusedMultiHeadAttentionBackward_object_at__tensorptrbf16gmemalign64o409625620481256div64_tensorptrbf16gmemalign64o40_0,"ax",@progbits
	.align	128
        .global         kernel_cutlass_sum_OdO_cudnnsdpabwdfmha_backward_sm100_2kernelBlackwellFusedMultiHeadAttentionBackward_object_at__tensorptrbf16gmemalign64o409625620481256div64_tensorptrbf16gmemalign64o40_0
        .type           kernel_cutlass_sum_OdO_cudnnsdpabwdfmha_backward_sm100_2kernelBlackwellFusedMultiHeadAttentionBackward_object_at__tensorptrbf16gmemalign64o409625620481256div64_tensorptrbf16gmemalign64o40_0,@function
        .size           kernel_cutlass_sum_OdO_cudnnsdpabwdfmha_backward_sm100_2kernelBlackwellFusedMultiHeadAttentionBackward_object_at__tensorptrbf16gmemalign64o409625620481256div64_tensorptrbf16gmemalign64o40_0,(.L_x_547 - kernel_cutlass_sum_OdO_cudnnsdpabwdfmha_backward_sm100_2kernelBlackwellFusedMultiHeadAttentionBackward_object_at__tensorptrbf16gmemalign64o409625620481256div64_tensorptrbf16gmemalign64o40_0)
        .other          kernel_cutlass_sum_OdO_cudnnsdpabwdfmha_backward_sm100_2kernelBlackwellFusedMultiHeadAttentionBackward_object_at__tensorptrbf16gmemalign64o409625620481256div64_tensorptrbf16gmemalign64o40_0,@"STO_CUDA_ENTRY STV_DEFAULT"
kernel_cutlass_sum_OdO_cudnnsdpabwdfmha_backward_sm100_2kernelBlackwellFusedMultiHeadAttentionBackward_object_at__tensorptrbf16gmemalign64o409625620481256div64_tensorptrbf16gmemalign64o40_0:
.text.kernel_cutlass_sum_OdO_cudnnsdpabwdfmha_backward_sm100_2kernelBlackwellFusedMultiHeadAttentionBackward_object_at__tensorptrbf16gmemalign64o409625620481256div64_tensorptrbf16gmemalign64o40_0:
[----:B------:R-:W0:Y:S01]  /*0000*/  LDC R1, c[0x0][0x37c] ;  /* 0x0000df00ff017b82 */ /* 0x000e220000000800 */
[----:B------:R-:W1:Y:S02]  /*0010*/  S2R R0, SR_TID.Y ;  /* 0x0000000000007919 */ /* 0x000e640000002200 */
[----:B-1----:R-:W-:-:S13]  /*0020*/  ISETP.GT.U32.AND P0, PT, R0, 0xf, PT ;  /* 0x0000000f0000780c */ /* 0x002fda0003f04070 */
[----:B------:R-:W-:Y:S05]  /*0030*/  @P0 EXIT ;  /* 0x000000000000094d */ /* 0x000fea0003800000 */
[----:B------:R-:W1:Y:S01]  /*0040*/  S2R R17, SR_CTAID.X ;  /* 0x0000000000117919 */ /* 0x000e620000002500 */
[----:B------:R-:W2:Y:S01]  /*0050*/  LDCU UR4, c[0x0][0x420] ;  /* 0x00008400ff0477ac */ /* 0x000ea20008000800 */
[----:B-1----:R-:W-:-:S04]  /*0060*/  LEA R17, R17, R0, 0x4 ;  /* 0x0000000011117211 */ /* 0x002fc800078e20ff */
[----:B--2---:R-:W-:-:S13]  /*0070*/  ISETP.GE.AND P0, PT, R17, UR4, PT ;  /* 0x0000000411007c0c */ /* 0x004fda000bf06270 */
[----:B------:R-:W-:Y:S05]  /*0080*/  @P0 EXIT ;  /* 0x000000000000094d */ /* 0x000fea0003800000 */
[----:B------:R-:W1:Y:S01]  /*0090*/  LDC R0, c[0x0][0x3a8] ;  /* 0x0000ea00ff007b82 */ /* 0x000e620000000800 */
[----:B------:R-:W2:Y:S01]  /*00a0*/  S2R R13, SR_CTAID.Y ;  /* 0x00000000000d7919 */ /* 0x000ea20000002600 */
[----:B------:R-:W3:Y:S01]  /*00b0*/  LDCU UR9, c[0x0][0x394] ;  /* 0x00007280ff0977ac */ /* 0x000ee20008000800 */
[----:B------:R-:W-:Y:S01]  /*00c0*/  BSSY.RECONVERGENT B0, `(.L_x_535) ;  /* 0x0000063000007945 */ /* 0x000fe20003800200 */
[----:B------:R-:W4:Y:S01]  /*00d0*/  S2R R12, SR_CTAID.Z ;  /* 0x00000000000c7919 */ /* 0x000f220000002700 */
[----:B------:R-:W5:Y:S03]  /*00e0*/  LDCU UR8, c[0x0][0x3b4] ;  /* 0x00007680ff0877ac */ /* 0x000f660008000800 */
[----:B------:R-:W0:Y:S01]  /*00f0*/  LDC R2, c[0x0][0x388] ;  /* 0x0000e200ff027b82 */ /* 0x000e220000000800 */
[----:B------:R-:W4:Y:S01]  /*0100*/  LDCU UR5, c[0x0][0x398] ;  /* 0x00007300ff0577ac */ /* 0x000f220008000800 */
[----:B------:R-:W0:Y:S01]  /*0110*/  LDCU UR4, c[0x0][0x3b8] ;  /* 0x00007700ff0477ac */ /* 0x000e220008000800 */
[----:B------:R-:W0:Y:S01]  /*0120*/  LDCU.64 UR6, c[0x0][0x380] ;  /* 0x00007000ff0677ac */ /* 0x000e220008000a00 */
[----:B-1----:R-:W-:-:S04]  /*0130*/  IABS R4, R0 ;  /* 0x0000000000047213 */ /* 0x002fc80000000000 */
[----:B------:R-:W1:Y:S01]  /*0140*/  I2F.RP R5, R4 ;  /* 0x0000000400057306 */ /* 0x000e620000209400 */
[----:B0-----:R-:W-:Y:S02]  /*0150*/  IABS R7, R2 ;  /* 0x0000000200077213 */ /* 0x001fe40000000000 */
[----:B--2---:R-:W-:-:S05]  /*0160*/  IABS R10, R13 ;  /* 0x0000000d000a7213 */ /* 0x004fca0000000000 */
[----:B------:R-:W0:Y:S08]  /*0170*/  I2F.RP R11, R7 ;  /* 0x00000007000b7306 */ /* 0x000e300000209400 */
[----:B-1----:R-:W1:Y:S08]  /*0180*/  MUFU.RCP R8, R5 ;  /* 0x0000000500087308 */ /* 0x002e700000001000 */
[----:B0-----:R-:W0:Y:S01]  /*0190*/  MUFU.RCP R14, R11 ;  /* 0x0000000b000e7308 */ /* 0x001e220000001000 */
[----:B-1----:R-:W-:-:S07]  /*01a0*/  IADD3 R8, PT, PT, R8, 0xffffffe, RZ ;  /* 0x0ffffffe08087810 */ /* 0x002fce0007ffe0ff */
[----:B------:R1:W2:Y:S01]  /*01b0*/  F2I.FTZ.U32.TRUNC.NTZ R9, R8 ;  /* 0x0000000800097305 */ /* 0x0002a2000021f000 */
[----:B0-----:R-:W-:Y:S01]  /*01c0*/  VIADD R14, R14, 0xffffffe ;  /* 0x0ffffffe0e0e7836 */ /* 0x001fe20000000000 */
[----:B------:R-:W0:Y:S06]  /*01d0*/  S2R R11, SR_TID.X ;  /* 0x00000000000b7919 */ /* 0x000e2c0000002100 */
[----:B------:R-:W3:Y:S01]  /*01e0*/  F2I.FTZ.U32.TRUNC.NTZ R15, R14 ;  /* 0x0000000e000f7305 */ /* 0x000ee2000021f000 */
[----:B-1----:R-:W-:Y:S01]  /*01f0*/  HFMA2 R8, -RZ, RZ, 0, 0 ;  /* 0x00000000ff087431 */ /* 0x002fe200000001ff */
[----:B--2---:R-:W-:-:S05]  /*0200*/  IADD3 R3, PT, PT, RZ, -R9, RZ ;  /* 0x80000009ff037210 */ /* 0x004fca0007ffe0ff */
[----:B------:R-:W-:Y:S02]  /*0210*/  IMAD R3, R3, R4, RZ ;  /* 0x0000000403037224 */ /* 0x000fe400078e02ff */
[----:B---3--:R-:W-:Y:S02]  /*0220*/  IMAD.MOV R6, RZ, RZ, -R15 ;  /* 0x000000ffff067224 */ /* 0x008fe400078e0a0f */
[----:B------:R-:W-:Y:S02]  /*0230*/  IMAD.MOV.U32 R14, RZ, RZ, RZ ;  /* 0x000000ffff0e7224 */ /* 0x000fe400078e00ff */
[----:B------:R-:W-:Y:S02]  /*0240*/  IMAD R5, R6, R7, RZ ;  /* 0x0000000706057224 */ /* 0x000fe400078e02ff */
[----:B------:R-:W-:-:S04]  /*0250*/  IMAD.HI.U32 R3, R9, R3, R8 ;  /* 0x0000000309037227 */ /* 0x000fc800078e0008 */
[----:B------:R-:W-:Y:S01]  /*0260*/  IMAD.HI.U32 R5, R15, R5, R14 ;  /* 0x000000050f057227 */ /* 0x000fe200078e000e */
[----:B------:R-:W-:-:S03]  /*0270*/  MOV R15, RZ ;  /* 0x000000ff000f7202 */ /* 0x000fc60000000f00 */
[----:B------:R-:W-:-:S04]  /*0280*/  IMAD.HI.U32 R3, R3, R10, RZ ;  /* 0x0000000a03037227 */ /* 0x000fc800078e00ff */
[----:B------:R-:W-:Y:S01]  /*0290*/  IMAD.HI.U32 R5, R5, R10, RZ ;  /* 0x0000000a05057227 */ /* 0x000fe200078e00ff */
[----:B------:R-:W-:-:S03]  /*02a0*/  IADD3 R9, PT, PT, -R3, RZ, RZ ;  /* 0x000000ff03097210 */ /* 0x000fc60007ffe1ff */
[----:B------:R-:W-:Y:S02]  /*02b0*/  IMAD.MOV R6, RZ, RZ, -R5 ;  /* 0x000000ffff067224 */ /* 0x000fe400078e0a05 */
[C-C-:B------:R-:W-:Y:S02]  /*02c0*/  IMAD R9, R4.reuse, R9, R10.reuse ;  /* 0x0000000904097224 */ /* 0x140fe400078e020a */
[C---:B------:R-:W-:Y:S02]  /*02d0*/  IMAD R6, R7.reuse, R6, R10 ;  /* 0x0000000607067224 */ /* 0x040fe400078e020a */
[----:B0-----:R-:W-:Y:S01]  /*02e0*/  IMAD.MOV.U32 R14, RZ, RZ, R11 ;  /* 0x000000ffff0e7224 */ /* 0x001fe200078e000b */
[----:B------:R-:W-:Y:S02]  /*02f0*/  ISETP.GT.U32.AND P1, PT, R4, R9, PT ;  /* 0x000000090400720c */ /* 0x000fe40003f24070 */
[----:B------:R-:W-:-:S11]  /*0300*/  ISETP.GT.U32.AND P3, PT, R7, R6, PT ;  /* 0x000000060700720c */ /* 0x000fd60003f64070 */
[-C--:B------:R-:W-:Y:S02]  /*0310*/  @!P1 IADD3 R9, PT, PT, R9, -R4.reuse, RZ ;  /* 0x8000000409099210 */ /* 0x080fe40007ffe0ff */
[----:B------:R-:W-:Y:S01]  /*0320*/  @!P3 IMAD.IADD R6, R6, 0x1, -R7 ;  /* 0x000000010606b824 */ /* 0x000fe200078e0a07 */
[----:B------:R-:W-:Y:S01]  /*0330*/  @!P1 IADD3 R3, PT, PT, R3, 0x1, RZ ;  /* 0x0000000103039810 */ /* 0x000fe20007ffe0ff */
[----:B------:R-:W-:Y:S01]  /*0340*/  @!P3 VIADD R5, R5, 0x1 ;  /* 0x000000010505b836 */ /* 0x000fe20000000000 */
[----:B------:R-:W-:Y:S02]  /*0350*/  ISETP.GE.U32.AND P4, PT, R9, R4, PT ;  /* 0x000000040900720c */ /* 0x000fe40003f86070 */
[----:B------:R-:W-:Y:S02]  /*0360*/  ISETP.GE.U32.AND P5, PT, R6, R7, PT ;  /* 0x000000070600720c */ /* 0x000fe40003fa6070 */
[C---:B------:R-:W-:Y:S02]  /*0370*/  LOP3.LUT R6, R13.reuse, R2, RZ, 0x3c, !PT ;  /* 0x000000020d067212 */ /* 0x040fe400078e3cff */
[----:B------:R-:W-:-:S02]  /*0380*/  LOP3.LUT R4, R13, R0, RZ, 0x3c, !PT ;  /* 0x000000000d047212 */ /* 0x000fc400078e3cff */
[----:B------:R-:W-:Y:S02]  /*0390*/  ISETP.GE.AND P2, PT, R6, RZ, PT ;  /* 0x000000ff0600720c */ /* 0x000fe40003f46270 */
[----:B------:R-:W-:Y:S02]  /*03a0*/  ISETP.NE.AND P3, PT, R2, RZ, PT ;  /* 0x000000ff0200720c */ /* 0x000fe40003f65270 */
[----:B------:R-:W-:Y:S02]  /*03b0*/  ISETP.GE.AND P0, PT, R4, RZ, PT ;  /* 0x000000ff0400720c */ /* 0x000fe40003f06270 */
[----:B------:R-:W-:Y:S01]  /*03c0*/  ISETP.NE.AND P1, PT, R0, RZ, PT ;  /* 0x000000ff0000720c */ /* 0x000fe20003f25270 */
[----:B------:R-:W-:Y:S01]  /*03d0*/  @P5 VIADD R5, R5, 0x1 ;  /* 0x0000000105055836 */ /* 0x000fe20000000000 */
[----:B------:R-:W-:-:S05]  /*03e0*/  @P4 IADD3 R3, PT, PT, R3, 0x1, RZ ;  /* 0x0000000103034810 */ /* 0x000fca0007ffe0ff */
[----:B------:R-:W-:Y:S01]  /*03f0*/  IMAD.MOV.U32 R6, RZ, RZ, R3 ;  /* 0x000000ffff067224 */ /* 0x000fe200078e0003 */
[----:B------:R-:W-:Y:S02]  /*0400*/  @!P2 IADD3 R5, PT, PT, -R5, RZ, RZ ;  /* 0x000000ff0505a210 */ /* 0x000fe40007ffe1ff */
[----:B------:R-:W-:Y:S01]  /*0410*/  @!P3 LOP3.LUT R5, RZ, R2, RZ, 0x33, !PT ;  /* 0x00000002ff05b212 */ /* 0x000fe200078e33ff */
[----:B------:R-:W-:Y:S02]  /*0420*/  @!P0 IMAD.MOV R6, RZ, RZ, -R6 ;  /* 0x000000ffff068224 */ /* 0x000fe400078e0a06 */
[----:B------:R-:W-:Y:S02]  /*0430*/  @!P1 LOP3.LUT R6, RZ, R0, RZ, 0x33, !PT ;  /* 0x00000000ff069212 */ /* 0x000fe400078e33ff */
[----:B------:R-:W-:-:S03]  /*0440*/  IADD3 R4, PT, PT, -R5, RZ, RZ ;  /* 0x000000ff05047210 */ /* 0x000fc60007ffe1ff */
[----:B------:R-:W-:Y:S02]  /*0450*/  IMAD.MOV R3, RZ, RZ, -R6 ;  /* 0x000000ffff037224 */ /* 0x000fe400078e0a06 */
[--C-:B------:R-:W-:Y:S02]  /*0460*/  IMAD R4, R2, R4, R13.reuse ;  /* 0x0000000402047224 */ /* 0x100fe400078e020d */
[----:B------:R-:W-:-:S03]  /*0470*/  IMAD R3, R0, R3, R13 ;  /* 0x0000000300037224 */ /* 0x000fc600078e020d */
[----:B------:R-:W-:Y:S01]  /*0480*/  SHF.L.U32 R4, R4, 0x8, RZ ;  /* 0x0000000804047819 */ /* 0x000fe200000006ff */
[----:B------:R-:W-:-:S04]  /*0490*/  IMAD.SHL.U32 R3, R3, 0x100, RZ ;  /* 0x0000010003037824 */ /* 0x000fc800078e00ff */
[----:B------:R-:W-:Y:S02]  /*04a0*/  IMAD R5, R5, UR9, R4 ;  /* 0x0000000905057c24 */ /* 0x000fe4000f8e0204 */
[----:B-----5:R-:W-:Y:S01]  /*04b0*/  IMAD R3, R6, UR8, R3 ;  /* 0x0000000806037c24 */ /* 0x020fe2000f8e0203 */
[----:B------:R-:W0:Y:S01]  /*04c0*/  LDCU.64 UR8, c[0x0][0x3a0] ;  /* 0x00007400ff0877ac */ /* 0x000e220008000a00 */
[C---:B----4-:R-:W-:Y:S02]  /*04d0*/  IMAD R4, R12.reuse, UR5, R5 ;  /* 0x000000050c047c24 */ /* 0x050fe4000f8e0205 */
[----:B------:R-:W-:Y:S01]  /*04e0*/  IMAD R2, R12, UR4, R3 ;  /* 0x000000040c027c24 */ /* 0x000fe2000f8e0203 */
[----:B------:R-:W1:Y:S01]  /*04f0*/  LDCU.64 UR4, c[0x0][0x358] ;  /* 0x00006b00ff0477ac */ /* 0x000e620008000a00 */
[----:B------:R-:W-:Y:S01]  /*0500*/  IMAD.WIDE.U32 R6, R11, 0x4, RZ ;  /* 0x000000040b067825 */ /* 0x000fe200078e00ff */
[----:B------:R-:W-:-:S03]  /*0510*/  LEA R4, R17, R4, 0xb ;  /* 0x0000000411047211 */ /* 0x000fc600078e58ff */
[----:B------:R-:W-:Y:S02]  /*0520*/  IMAD R2, R17, 0x800, R2 ;  /* 0x0000080011027824 */ /* 0x000fe400078e0202 */
[----:B------:R-:W-:-:S04]  /*0530*/  IMAD.WIDE R4, R4, 0x2, R6 ;  /* 0x0000000204047825 */ /* 0x000fc800078e0206 */
[----:B------:R-:W-:Y:S01]  /*0540*/  IMAD.WIDE R2, R2, 0x2, R6 ;  /* 0x0000000202027825 */ /* 0x000fe200078e0206 */
[----:B------:R-:W-:Y:S02]  /*0550*/  IADD3 R6, P0, PT, R4, UR6, RZ ;  /* 0x0000000604067c10 */ /* 0x000fe4000ff1e0ff */
[----:B0-----:R-:W-:Y:S02]  /*0560*/  IADD3 R8, P1, PT, R2, UR8, RZ ;  /* 0x0000000802087c10 */ /* 0x001fe4000ff3e0ff */
[----:B------:R-:W-:Y:S02]  /*0570*/  IADD3.X R7, PT, PT, R5, UR7, RZ, P0, !PT ;  /* 0x0000000705077c10 */ /* 0x000fe400087fe4ff */
[----:B-1----:R-:W-:-:S09]  /*0580*/  IADD3.X R9, PT, PT, R3, UR9, RZ, P1, !PT ;  /* 0x0000000903097c10 */ /* 0x002fd20008ffe4ff */
.L_x_536:
[C---:B------:R-:W-:Y:S01]  /*0590*/  ISETP.GE.U32.AND P2, PT, R14.reuse, 0x78, PT ;  /* 0x000000780e00780c */ /* 0x040fe20003f46070 */
[----:B------:R-:W2:Y:S01]  /*05a0*/  LDG.E.U16 R5, desc[UR4][R6.64] ;  /* 0x0000000406057981 */ /* 0x000ea2000c1e1500 */
[----:B------:R-:W-:Y:S03]  /*05b0*/  VIADD R14, R14, 0x8 ;  /* 0x000000080e0e7836 */ /* 0x000fe60000000000 */
[----:B------:R0:W2:Y:S04]  /*05c0*/  LDG.E.U16 R2, desc[UR4][R6.64+0x2] ;  /* 0x0000020406027981 */ /* 0x0000a8000c1e1500 */
[----:B------:R-:W3:Y:S04]  /*05d0*/  LDG.E.U16 R4, desc[UR4][R8.64] ;  /* 0x0000000408047981 */ /* 0x000ee8000c1e1500 */
[----:B------:R1:W3:Y:S01]  /*05e0*/  LDG.E.U16 R3, desc[UR4][R8.64+0x2] ;  /* 0x0000020408037981 */ /* 0x0002e2000c1e1500 */
[----:B0-----:R-:W-:Y:S05]  /*05f0*/  IADD3 R6, P0, PT, R6, 0x20, RZ ;  /* 0x0000002006067810 */ /* 0x001fea0007f1e0ff */
[----:B------:R-:W-:Y:S01]  /*0600*/  IMAD.X R7, RZ, RZ, R7, P0 ;  /* 0x000000ffff077224 */ /* 0x000fe200000e0607 */
[----:B-1----:R-:W-:Y:S04]  /*0610*/  IADD3 R8, P1, PT, R8, 0x20, RZ ;  /* 0x0000002008087810 */ /* 0x002fe80007f3e0ff */
[----:B------:R-:W-:Y:S02]  /*0620*/  IADD3.X R9, PT, PT, RZ, R9, RZ, P1, !PT ;  /* 0x00000009ff097210 */ /* 0x000fe40000ffe4ff */
[----:B---3--:R-:W-:Y:S01]  /*0630*/  LEA R3, R3, R4, 0x10 ;  /* 0x0000000403037211 */ /* 0x008fe200078e80ff */
[--C-:B--2---:R-:W-:Y:S03]  /*0640*/  IMAD R2, R2, 0x10000, R5.reuse ;  /* 0x0001000002027824 */ /* 0x104fe600078e0205 */
[C---:B------:R-:W-:Y:S02]  /*0650*/  PRMT R4, R3.reuse, 0x7632, R4 ;  /* 0x0000763203047816 */ /* 0x040fe40000000004 */
[C---:B------:R-:W-:Y:S01]  /*0660*/  PRMT R5, R2.reuse, 0x7632, R5 ;  /* 0x0000763202057816 */ /* 0x040fe20000000005 */
[----:B------:R-:W-:Y:S01]  /*0670*/  IMAD.U32 R2, R2, 0x10000, RZ ;  /* 0x0001000002027824 */ /* 0x000fe200078e00ff */
[----:B------:R-:W-:Y:S02]  /*0680*/  SHF.L.U32 R3, R3, 0x10, RZ ;  /* 0x0000001003037819 */ /* 0x000fe400000006ff */
[----:B------:R-:W-:Y:S01]  /*0690*/  SHF.L.U32 R4, R4, 0x10, RZ ;  /* 0x0000001004047819 */ /* 0x000fe200000006ff */
[----:B------:R-:W-:Y:S02]  /*06a0*/  IMAD.U32 R5, R5, 0x10000, RZ ;  /* 0x0001000005057824 */ /* 0x000fe400078e00ff */
[----:B------:R-:W-:Y:S04]  /*06b0*/  FFMA R0, R2, R3, RZ ;  /* 0x0000000302007223 */ /* 0x000fe800000000ff */
[----:B------:R-:W-:Y:S04]  /*06c0*/  FFMA R0, R5, R4, R0 ;  /* 0x0000000405007223 */ /* 0x000fe80000000000 */
[----:B------:R-:W-:Y:S01]  /*06d0*/  FADD R15, R0, R15 ;  /* 0x0000000f000f7221 */ /* 0x000fe20000000000 */
[----:B------:R-:W-:Y:S09]  /*06e0*/  @!P2 BRA `(.L_x_536) ;  /* 0xfffffffc00a8a947 */ /* 0x000ff2000383ffff */
[----:B------:R-:W-:Y:S05]  /*06f0*/  BSYNC.RECONVERGENT B0 ;  /* 0x0000000000007941 */ /* 0x000fea0003800200 */
.L_x_535:
[----:B------:R-:W0:Y:S01]  /*0700*/  SHFL.BFLY PT, R0, R15, 0x4, 0x1f ;  /* 0x0c801f000f007f89 */ /* 0x000e2200000e0000 */
[----:B------:R-:W-:Y:S01]  /*0710*/  ISETP.NE.AND P0, PT, R11, RZ, PT ;  /* 0x000000ff0b00720c */ /* 0x000fe20003f05270 */
[----:B0-----:R-:W-:-:S05]  /*0720*/  FADD R0, R15, R0 ;  /* 0x000000000f007221 */ /* 0x001fca0000000000 */
[----:B------:R-:W0:Y:S02]  /*0730*/  SHFL.BFLY PT, R3, R0, 0x2, 0x1f ;  /* 0x0c401f0000037f89 */ /* 0x000e2400000e0000 */
[----:B0-----:R-:W-:-:S05]  /*0740*/  FADD R3, R0, R3 ;  /* 0x0000000300037221 */ /* 0x001fca0000000000 */
[----:B------:R-:W0:Y:S02]  /*0750*/  SHFL.BFLY PT, R4, R3, 0x1, 0x1f ;  /* 0x0c201f0003047f89 */ /* 0x000e2400000e0000 */
[----:B0-----:R-:W-:Y:S01]  /*0760*/  FADD R4, R3, R4 ;  /* 0x0000000403047221 */ /* 0x001fe20000000000 */
[----:B------:R-:W-:Y:S06]  /*0770*/  @P0 EXIT ;  /* 0x000000000000094d */ /* 0x000fec0003800000 */
[----:B------:R-:W0:Y:S01]  /*0780*/  LDC R2, c[0x0][0x3e8] ;  /* 0x0000fa00ff027b82 */ /* 0x000e220000000800 */
[----:B------:R-:W-:Y:S01]  /*0790*/  HFMA2 R6, -RZ, RZ, 0, 0 ;  /* 0x00000000ff067431 */ /* 0x000fe200000001ff */
[----:B------:R-:W1:Y:S01]  /*07a0*/  LDCU UR6, c[0x0][0x3f4] ;  /* 0x00007e80ff0677ac */ /* 0x000e620008000800 */
[----:B------:R-:W2:Y:S01]  /*07b0*/  LDCU UR9, c[0x0][0x3d8] ;  /* 0x00007b00ff0977ac */ /* 0x000ea20008000800 */
[----:B------:R-:W3:Y:S01]  /*07c0*/  LDCU UR7, c[0x0][0x410] ;  /* 0x00008200ff0777ac */ /* 0x000ee20008000800 */
[----:B------:R-:W4:Y:S01]  /*07d0*/  LDCU UR8, c[0x0][0x3d4] ;  /* 0x00007a80ff0877ac */ /* 0x000f220008000800 */
[----:B------:R-:W5:Y:S01]  /*07e0*/  LDCU UR10, c[0x0][0x418] ;  /* 0x00008300ff0a77ac */ /* 0x000f620008000800 */
[----:B0-----:R-:W-:-:S04]  /*07f0*/  IABS R3, R2 ;  /* 0x0000000200037213 */ /* 0x001fc80000000000 */
[----:B------:R-:W0:Y:S08]  /*0800*/  I2F.RP R8, R3 ;  /* 0x0000000300087306 */ /* 0x000e300000209400 */
[----:B0-----:R-:W0:Y:S02]  /*0810*/  MUFU.RCP R7, R8 ;  /* 0x0000000800077308 */ /* 0x001e240000001000 */
[----:B0-----:R-:W-:Y:S01]  /*0820*/  IADD3 R7, PT, PT, R7, 0xffffffe, RZ ;  /* 0x0ffffffe07077810 */ /* 0x001fe20007ffe0ff */
[----:B------:R-:W0:Y:S05]  /*0830*/  LDC.64 R8, c[0x0][0x3e0] ;  /* 0x0000f800ff087b82 */ /* 0x000e2a0000000a00 */
[----:B------:R-:W1:Y:S02]  /*0840*/  F2I.FTZ.U32.TRUNC.NTZ R7, R7 ;  /* 0x0000000700077305 */ /* 0x000e64000021f000 */
[----:B-1----:R-:W-:-:S04]  /*0850*/  IMAD.MOV R0, RZ, RZ, -R7 ;  /* 0x000000ffff007224 */ /* 0x002fc800078e0a07 */
[----:B------:R-:W-:-:S04]  /*0860*/  IMAD R5, R0, R3, RZ ;  /* 0x0000000300057224 */ /* 0x000fc800078e02ff */
[----:B------:R-:W-:-:S06]  /*0870*/  IMAD.HI.U32 R5, R7, R5, R6 ;  /* 0x0000000507057227 */ /* 0x000fcc00078e0006 */
[----:B------:R-:W-:-:S04]  /*0880*/  IMAD.HI.U32 R6, R5, R10, RZ ;  /* 0x0000000a05067227 */ /* 0x000fc800078e00ff */
[----:B------:R-:W-:-:S04]  /*0890*/  IMAD.MOV R0, RZ, RZ, -R6 ;  /* 0x000000ffff007224 */ /* 0x000fc800078e0a06 */
[----:B------:R-:W-:-:S05]  /*08a0*/  IMAD R0, R3, R0, R10 ;  /* 0x0000000003007224 */ /* 0x000fca00078e020a */
[----:B------:R-:W-:-:S13]  /*08b0*/  ISETP.GT.U32.AND P1, PT, R3, R0, PT ;  /* 0x000000000300720c */ /* 0x000fda0003f24070 */
[-C--:B------:R-:W-:Y:S01]  /*08c0*/  @!P1 IADD3 R0, PT, PT, R0, -R3.reuse, RZ ;  /* 0x8000000300009210 */ /* 0x080fe20007ffe0ff */
[----:B------:R-:W-:Y:S01]  /*08d0*/  @!P1 VIADD R6, R6, 0x1 ;  /* 0x0000000106069836 */ /* 0x000fe20000000000 */
[----:B------:R-:W-:Y:S02]  /*08e0*/  ISETP.NE.AND P1, PT, R2, RZ, PT ;  /* 0x000000ff0200720c */ /* 0x000fe40003f25270 */
[----:B------:R-:W-:Y:S02]  /*08f0*/  ISETP.GE.U32.AND P2, PT, R0, R3, PT ;  /* 0x000000030000720c */ /* 0x000fe40003f46070 */
[----:B------:R-:W-:Y:S02]  /*0900*/  LOP3.LUT R0, R13, R2, RZ, 0x3c, !PT ;  /* 0x000000020d007212 */ /* 0x000fe400078e3cff */
[----:B------:R-:W-:Y:S02]  /*0910*/  LEA R3, R12, R17, 0xf ;  /* 0x000000110c037211 */ /* 0x000fe400078e78ff */
[----:B------:R-:W-:-:S07]  /*0920*/  ISETP.GE.AND P0, PT, R0, RZ, PT ;  /* 0x000000ff0000720c */ /* 0x000fce0003f06270 */
[----:B------:R-:W-:-:S06]  /*0930*/  @P2 IADD3 R6, PT, PT, R6, 0x1, RZ ;  /* 0x0000000106062810 */ /* 0x000fcc0007ffe0ff */
[----:B------:R-:W-:Y:S01]  /*0940*/  @!P0 IMAD.MOV R6, RZ, RZ, -R6 ;  /* 0x000000ffff068224 */ /* 0x000fe200078e0a06 */
[----:B------:R-:W-:-:S05]  /*0950*/  @!P1 LOP3.LUT R6, RZ, R2, RZ, 0x33, !PT ;  /* 0x00000002ff069212 */ /* 0x000fca00078e33ff */
[----:B------:R-:W-:Y:S02]  /*0960*/  IMAD.MOV R0, RZ, RZ, -R6 ;  /* 0x000000ffff007224 */ /* 0x000fe400078e0a06 */
[----:B------:R-:W-:Y:S01]  /*0970*/  IMAD R3, R6, UR6, R3 ;  /* 0x0000000606037c24 */ /* 0x000fe2000f8e0203 */
[----:B------:R-:W1:Y:S01]  /*0980*/  LDCU UR6, c[0x0][0x40c] ;  /* 0x00008180ff0677ac */ /* 0x000e620008000800 */
[----:B------:R-:W-:Y:S01]  /*0990*/  IMAD R0, R2, R0, R13 ;  /* 0x0000000002007224 */ /* 0x000fe200078e020d */
[----:B------:R-:W1:Y:S04]  /*09a0*/  LDC R6, c[0x0][0x400] ;  /* 0x00010000ff067b82 */ /* 0x000e680000000800 */
[----:B------:R-:W-:-:S05]  /*09b0*/  LEA R3, R0, R3, 0xc ;  /* 0x0000000300037211 */ /* 0x000fca00078e60ff */
[----:B0-----:R-:W-:Y:S02]  /*09c0*/  IMAD.WIDE R2, R3, 0x4, R8 ;  /* 0x0000000403027825 */ /* 0x001fe400078e0208 */
[----:B------:R-:W0:Y:S04]  /*09d0*/  LDC R8, c[0x0][0x3c8] ;  /* 0x0000f200ff087b82 */ /* 0x000e280000000800 */
[----:B------:R0:W5:Y:S01]  /*09e0*/  LDG.E R3, desc[UR4][R2.64] ;  /* 0x0000000402037981 */ /* 0x000162000c1e1900 */
[----:B-1----:R-:W-:-:S04]  /*09f0*/  IABS R5, R6 ;  /* 0x0000000600057213 */ /* 0x002fc80000000000 */
[----:B------:R-:W1:Y:S01]  /*0a00*/  I2F.RP R16, R5 ;  /* 0x0000000500107306 */ /* 0x000e620000209400 */
[----:B0-----:R-:W-:-:S07]  /*0a10*/  IABS R7, R8 ;  /* 0x0000000800077213 */ /* 0x001fce0000000000 */
[----:B------:R-:W0:Y:S08]  /*0a20*/  I2F.RP R11, R7 ;  /* 0x00000007000b7306 */ /* 0x000e300000209400 */
[----:B-1----:R-:W1:Y:S08]  /*0a30*/  MUFU.RCP R14, R16 ;  /* 0x00000010000e7308 */ /* 0x002e700000001000 */
[----:B0-----:R-:W0:Y:S01]  /*0a40*/  MUFU.RCP R0, R11 ;  /* 0x0000000b00007308 */ /* 0x001e220000001000 */
[----:B-1----:R-:W-:-:S07]  /*0a50*/  IADD3 R14, PT, PT, R14, 0xffffffe, RZ ;  /* 0x0ffffffe0e0e7810 */ /* 0x002fce0007ffe0ff */
[----:B------:R-:W1:Y:S01]  /*0a60*/  F2I.FTZ.U32.TRUNC.NTZ R15, R14 ;  /* 0x0000000e000f7305 */ /* 0x000e62000021f000 */
[----:B0-----:R-:W-:-:S07]  /*0a70*/  VIADD R18, R0, 0xffffffe ;  /* 0x0ffffffe00127836 */ /* 0x001fce0000000000 */
[----:B------:R-:W0:Y:S01]  /*0a80*/  F2I.FTZ.U32.TRUNC.NTZ R19, R18 ;  /* 0x0000001200137305 */ /* 0x000e22000021f000 */
[----:B-1----:R-:W-:Y:S02]  /*0a90*/  IADD3 R0, PT, PT, RZ, -R15, RZ ;  /* 0x8000000fff007210 */ /* 0x002fe40007ffe0ff */
[----:B------:R-:W-:-:S03]  /*0aa0*/  MOV R14, RZ ;  /* 0x000000ff000e7202 */ /* 0x000fc60000000f00 */
[----:B------:R-:W-:Y:S02]  /*0ab0*/  IMAD R11, R0, R5, RZ ;  /* 0x00000005000b7224 */ /* 0x000fe400078e02ff */
[----:B0-----:R-:W-:Y:S02]  /*0ac0*/  IMAD.MOV R2, RZ, RZ, -R19 ;  /* 0x000000ffff027224 */ /* 0x001fe400078e0a13 */
[----:B------:R-:W-:Y:S02]  /*0ad0*/  IMAD.MOV.U32 R18, RZ, RZ, RZ ;  /* 0x000000ffff127224 */ /* 0x000fe400078e00ff */
[----:B------:R-:W-:Y:S02]  /*0ae0*/  IMAD R9, R2, R7, RZ ;  /* 0x0000000702097224 */ /* 0x000fe400078e02ff */
[----:B------:R-:W-:-:S04]  /*0af0*/  IMAD.HI.U32 R15, R15, R11, R14 ;  /* 0x0000000b0f0f7227 */ /* 0x000fc800078e000e */
[----:B------:R-:W-:-:S04]  /*0b00*/  IMAD.HI.U32 R9, R19, R9, R18 ;  /* 0x0000000913097227 */ /* 0x000fc800078e0012 */
[----:B------:R-:W-:-:S04]  /*0b10*/  IMAD.HI.U32 R0, R15, R10, RZ ;  /* 0x0000000a0f007227 */ /* 0x000fc800078e00ff */
[----:B------:R-:W-:Y:S01]  /*0b20*/  IMAD.HI.U32 R11, R9, R10, RZ ;  /* 0x0000000a090b7227 */ /* 0x000fe200078e00ff */
[----:B------:R-:W-:-:S03]  /*0b30*/  IADD3 R2, PT, PT, -R0, RZ, RZ ;  /* 0x000000ff00027210 */ /* 0x000fc60007ffe1ff */
[----:B------:R-:W-:Y:S02]  /*0b40*/  IMAD.MOV R9, RZ, RZ, -R11 ;  /* 0x000000ffff097224 */ /* 0x000fe400078e0a0b */
[--C-:B------:R-:W-:Y:S02]  /*0b50*/  IMAD R2, R5, R2, R10.reuse ;  /* 0x0000000205027224 */ /* 0x100fe400078e020a */
[----:B------:R-:W-:-:S03]  /*0b60*/  IMAD R14, R7, R9, R10 ;  /* 0x00000009070e7224 */ /* 0x000fc600078e020a */
        /* <DEDUP_REMOVED lines=8> */
[C---:B------:R-:W-:Y:S01]  /*0bf0*/  LOP3.LUT R5, R13.reuse, R8, RZ, 0x3c, !PT ;  /* 0x000000080d057212 */ /* 0x040fe200078e3cff */
[----:B------:R-:W0:Y:S01]  /*0c00*/  LDC.64 R14, c[0x0][0x3c0] ;  /* 0x0000f000ff0e7b82 */ /* 0x000e220000000a00 */
[----:B------:R-:W-:-:S02]  /*0c10*/  LOP3.LUT R2, R13, R6, RZ, 0x3c, !PT ;  /* 0x000000060d027212 */ /* 0x000fc400078e3cff */
[----:B------:R-:W-:Y:S02]  /*0c20*/  ISETP.GE.AND P2, PT, R5, RZ, PT ;  /* 0x000000ff0500720c */ /* 0x000fe40003f46270 */
[----:B------:R-:W-:Y:S01]  /*0c30*/  ISETP.GE.AND P0, PT, R2, RZ, PT ;  /* 0x000000ff0200720c */ /* 0x000fe20003f06270 */
[--C-:B--2---:R-:W-:Y:S01]  /*0c40*/  IMAD R2, R12, UR9, R17.reuse ;  /* 0x000000090c027c24 */ /* 0x104fe2000f8e0211 */
[----:B------:R-:W-:Y:S01]  /*0c50*/  ISETP.NE.AND P1, PT, R8, RZ, PT ;  /* 0x000000ff0800720c */ /* 0x000fe20003f25270 */
[----:B---3--:R-:W-:Y:S01]  /*0c60*/  IMAD R17, R12, UR7, R17 ;  /* 0x000000070c117c24 */ /* 0x008fe2000f8e0211 */
[----:B------:R-:W-:Y:S01]  /*0c70*/  ISETP.NE.AND P3, PT, R6, RZ, PT ;  /* 0x000000ff0600720c */ /* 0x000fe20003f65270 */
[----:B------:R-:W-:Y:S01]  /*0c80*/  @P5 VIADD R11, R11, 0x1 ;  /* 0x000000010b0b5836 */ /* 0x000fe20000000000 */
[----:B------:R-:W-:Y:S01]  /*0c90*/  @P4 IADD3 R0, PT, PT, R0, 0x1, RZ ;  /* 0x0000000100004810 */ /* 0x000fe20007ffe0ff */
[----:B------:R-:W1:Y:S03]  /*0ca0*/  LDCU UR7, c[0x0][0x41c] ;  /* 0x00008380ff0777ac */ /* 0x000e660008000800 */
[----:B------:R-:W-:-:S02]  /*0cb0*/  MOV R5, R11 ;  /* 0x0000000b00057202 */ /* 0x000fc40000000f00 */
[----:B------:R-:W2:Y:S01]  /*0cc0*/  LDC.64 R10, c[0x0][0x3f8] ;  /* 0x0000fe00ff0a7b82 */ /* 0x000ea20000000a00 */
[----:B------:R-:W-:Y:S02]  /*0cd0*/  @!P0 IADD3 R0, PT, PT, -R0, RZ, RZ ;  /* 0x000000ff00008210 */ /* 0x000fe40007ffe1ff */
[----:B------:R-:W-:Y:S01]  /*0ce0*/  @!P2 IMAD.MOV R5, RZ, RZ, -R5 ;  /* 0x000000ffff05a224 */ /* 0x000fe200078e0a05 */
[----:B------:R-:W-:Y:S02]  /*0cf0*/  @!P1 LOP3.LUT R5, RZ, R8, RZ, 0x33, !PT ;  /* 0x00000008ff059212 */ /* 0x000fe400078e33ff */
[----:B------:R-:W-:Y:S02]  /*0d00*/  @!P3 LOP3.LUT R0, RZ, R6, RZ, 0x33, !PT ;  /* 0x00000006ff00b212 */ /* 0x000fe400078e33ff */
[C---:B------:R-:W-:Y:S01]  /*0d10*/  IADD3 R9, PT, PT, -R5.reuse, RZ, RZ ;  /* 0x000000ff05097210 */ /* 0x040fe20007ffe1ff */
[----:B----4-:R-:W-:Y:S02]  /*0d20*/  IMAD R2, R5, UR8, R2 ;  /* 0x0000000805027c24 */ /* 0x010fe4000f8e0202 */
[----:B-----5:R-:W-:Y:S01]  /*0d30*/  FMUL R5, R4, UR10 ;  /* 0x0000000a04057c20 */ /* 0x020fe20008400000 */
[----:B------:R-:W-:-:S02]  /*0d40*/  IMAD.MOV R7, RZ, RZ, -R0 ;  /* 0x000000ffff077224 */ /* 0x000fc400078e0a00 */
[----:B------:R-:W-:Y:S02]  /*0d50*/  IMAD R9, R8, R9, R13 ;  /* 0x0000000908097224 */ /* 0x000fe400078e020d */
[----:B------:R-:W-:Y:S02]  /*0d60*/  IMAD R17, R0, UR6, R17 ;  /* 0x0000000600117c24 */ /* 0x000fe4000f8e0211 */
[----:B------:R-:W-:Y:S01]  /*0d70*/  IMAD R6, R6, R7, R13 ;  /* 0x0000000706067224 */ /* 0x000fe200078e020d */
[----:B------:R-:W-:-:S04]  /*0d80*/  LEA R9, R9, R2, 0xc ;  /* 0x0000000209097211 */ /* 0x000fc800078e60ff */
[----:B------:R-:W-:Y:S01]  /*0d90*/  LEA R17, R6, R17, 0xc ;  /* 0x0000001106117211 */ /* 0x000fe200078e60ff */
[----:B0-----:R-:W-:-:S04]  /*0da0*/  IMAD.WIDE R14, R9, 0x4, R14 ;  /* 0x00000004090e7825 */ /* 0x001fc800078e020e */
[----:B--2---:R-:W-:Y:S01]  /*0db0*/  IMAD.WIDE R10, R17, 0x4, R10 ;  /* 0x00000004110a7825 */ /* 0x004fe200078e020a */
[----:B------:R-:W-:Y:S03]  /*0dc0*/  STG.E desc[UR4][R14.64], R5 ;  /* 0x000000050e007986 */ /* 0x000fe6000c101904 */
[----:B-1----:R-:W-:-:S05]  /*0dd0*/  FMUL R3, R3, UR7 ;  /* 0x0000000703037c20 */ /* 0x002fca0008400000 */
[----:B------:R-:W-:Y:S01]  /*0de0*/  STG.E desc[UR4][R10.64], R3 ;  /* 0x000000030a007986 */ /* 0x000fe2000c101904 */
[----:B------:R-:W-:Y:S05]  /*0df0*/  EXIT ;  /* 0x000000000000794d */ /* 0x000fea0003800000 */
.L_x_537:
        /* <DEDUP_REMOVED lines=16> */
.L_x_547:


//--------------------- .nv.shared.kernel_cutlass_dkdv_bwd_cudnnsdpabwdfmha_dkdv_d256_sm100BlackwellFusedAttentionDKDVKernel_object_at__TiledMMA_ThrLayoutVMNK21111000_PermutationMNK____MMAAtom_ThrID21_ShapeMNK2566416_TVLay_2 --------------------------
	.section	.nv.shared.kernel_cutlass_dkdv_bwd_cudnnsdpabwdfmha_dkdv_d256_sm100BlackwellFusedAttentionDKDVKernel_object_at__TiledMMA_ThrLayoutVMNK21111000_PermutationMNK____MMAAtom_ThrID21_ShapeMNK2566416_TVLay_2,"aw",@nobits
	.sectionflags	@""
	.align	1024
	.zero		1024


//--------------------- .nv.shared.reserved.0     --------------------------
	.section	.nv.shared.reserved.0,"aw",@nobits
	.align	8
	.weak		__nv_reservedSMEM_offset_0_alias
	.size		__nv_reservedSMEM_offset_0_alias, 0, 64
	.other		__nv_reservedSMEM_offset_0_alias,@"STO_CUDA_RESERVED_SHARED STV_DEFAULT"
__nv_reservedSMEM_offset_0_alias:
	.zero		0
.nv.shared.reserved.0:
	.zero		64
	.weak		__nv_reservedSMEM_allocation_phase
	.type		__nv_reservedSMEM_allocation_phase,@object
	.size		__nv_reservedSMEM_allocation_phase,(.L_0 - __nv_reservedSMEM_allocation_phase)
__nv_reservedSMEM_allocation_phase:
	.zero		1
.L_0:
	.zero		7
	.weak		__nv_reservedSMEM_devtool_atexit_pc
	.type		__nv_reservedSMEM_devtool_atexit_pc,@object
	.size		__nv_reservedSMEM_devtool_atexit_pc,(__nv_reservedSMEM_allocation_mask - __nv_reservedSMEM_devtool_atexit_pc)
__nv_reservedSMEM_devtool_atexit_pc:
	.zero		8
	.weak		__nv_reservedSMEM_allocation_mask
	.type		__nv_reservedSMEM_allocation_mask,@object
	.size		__nv_reservedSMEM_allocation_mask,(.L_2 - __nv_reservedSMEM_allocation_mask)
__nv_reservedSMEM_allocation_mask:
	.zero		4
.L_2:
	.zero		4
	.weak		__nv_reservedSMEM_tmem_allocation_pipeline_mbarrier
	.type		__nv_reservedSMEM_tmem_allocation_pipeline_mbarrier,@object
	.size		__nv_reservedSMEM_tmem_allocation_pipeline_mbarrier,(__nv_reservedSMEM_tmem_allocation_pipeline_mbarrier_parity - __nv_reservedSMEM_tmem_allocation_pipeline_mbarrier)
__nv_reservedSMEM_tmem_allocation_pipeline_mbarrier:
	.zero		8
	.weak		__nv_reservedSMEM_tmem_allocation_pipeline_mbarrier_parity
	.type		__nv_reservedSMEM_tmem_allocation_pipeline_mbarrier_parity,@object
	.size		__nv_reservedSMEM_tmem_allocation_pipeline_mbarrier_parity,(.L_4 - __nv_reservedSMEM_tmem_allocation_pipeline_mbarrier_parity)
__nv_reservedSMEM_tmem_allocation_pipeline_mbarrier_parity:
	.zero		4
.L_4:


//--------------------- .nv.shared.kernel_cutlass_kernel_cudnnsdpabwdfmha_dq_d256_sm100BlackwellFusedAttentionDQKernel_object_at_____Int32_Int32_Int32_TiledMMA_ThrLayoutVMNK21111000_PermutationMNK____MMAAtom_ThrID21_ShapeM_1 --------------------------
	.section	.nv.shared.kernel_cutlass_kernel_cudnnsdpabwdfmha_dq_d256_sm100BlackwellFusedAttentionDQKernel_object_at_____Int32_Int32_Int32_TiledMMA_ThrLayoutVMNK21111000_PermutationMNK____MMAAtom_ThrID21_ShapeM_1,"aw",@nobits
	.sectionflags	@""
	.align	1024
	.zero		1024


//--------------------- .nv.shared.kernel_cutlass_sum_OdO_cudnnsdpabwdfmha_backward_sm100_2kernelBlackwellFusedMultiHeadAttentionBackward_object_at__tensorptrbf16gmemalign64o409625620481256div64_tensorptrbf16gmemalign64o40_0 --------------------------
	.section	.nv.shared.kernel_cutlass_sum_OdO_cudnnsdpabwdfmha_backward_sm100_2kernelBlackwellFusedMultiHeadAttentionBackward_object_at__tensorptrbf16gmemalign64o409625620481256div64_tensorptrbf16gmemalign64o40_0,"aw",@nobits
	.sectionflags	@""
	.align	1024
	.zero		1024


//--------------------- .nv.constant0.kernel_cutlass_dkdv_bwd_cudnnsdpabwdfmha_dkdv_d256_sm100BlackwellFusedAttentionDKDVKernel_object_at__TiledMMA_ThrLayoutVMNK21111000_PermutationMNK____MMAAtom_ThrID21_ShapeMNK2566416_TVLay_2 --------------------------
	.section	.nv.constant0.kernel_cutlass_dkdv_bwd_cudnnsdpabwdfmha_dkdv_d256_sm100BlackwellFusedAttentionDKDVKernel_object_at__TiledMMA_ThrLayoutVMNK21111000_PermutationMNK____MMAAtom_ThrID21_ShapeMNK2566416_TVLay_2,"a",@progbits
	.sectionflags	@""
	.align	4
.nv.constant0.kernel_cutlass_dkdv_bwd_cudnnsdpabwdfmha_dkdv_d256_sm100BlackwellFusedAttentionDKDVKernel_object_at__TiledMMA_ThrLayoutVMNK21111000_PermutationMNK____MMAAtom_ThrID21_ShapeMNK2566416_TVLay_2:
	.zero		2220


//--------------------- .nv.constant0.kernel_cutlass_kernel_cudnnsdpabwdfmha_dq_d256_sm100BlackwellFusedAttentionDQKernel_object_at_____Int32_Int32_Int32_TiledMMA_ThrLayoutVMNK21111000_PermutationMNK____MMAAtom_ThrID21_ShapeM_1 --------------------------
	.section	.nv.constant0.kernel_cutlass_kernel_cudnnsdpabwdfmha_dq_d256_sm100BlackwellFusedAttentionDQKernel_object_at_____Int32_Int32_Int32_TiledMMA_ThrLayoutVMNK21111000_PermutationMNK____MMAAtom_ThrID21_ShapeM_1,"a",@progbits
	.sectionflags	@""
	.align	4
.nv.constant0.kernel_cutlass_kernel_cudnnsdpabwdfmha_dq_d256_sm100BlackwellFusedAttentionDQKernel_object_at_____Int32_Int32_Int32_TiledMMA_ThrLayoutVMNK21111000_PermutationMNK____MMAAtom_ThrID21_ShapeM_1:
	.zero		2060


//--------------------- .nv.constant0.kernel_cutlass_sum_OdO_cudnnsdpabwdfmha_backward_sm100_2kernelBlackwellFusedMultiHeadAttentionBackward_object_at__tensorptrbf16gmemalign64o409625620481256div64_tensorptrbf16gmemalign64o40_0 --------------------------
	.section	.nv.constant0.kernel_cutlass_sum_OdO_cudnnsdpabwdfmha_backward_sm100_2kernelBlackwellFusedMultiHeadAttentionBackward_object_at__tensorptrbf16gmemalign64o409625620481256div64_tensorptrbf16gmemalign64o40_0,"a",@progbits
	.sectionflags	@""
	.align	4
.nv.constant0.kernel_cutlass_sum_OdO_cudnnsdpabwdfmha_backward_sm100_2kernelBlackwellFusedMultiHeadAttentionBackward_object_at__tensorptrbf16gmemalign64o409625620481256div64_tensorptrbf16gmemalign64o40_0:
	.zero		1080


//--------------------- SYMBOLS --------------------------

	.type		.nv.reservedSmem.offset0,@object
	.size		.nv.reservedSmem.offset0,0x4
	.type		.nv.reservedSmem.cap,@object
	.size		.nv.reservedSmem.cap,0x4
